	.target	sm_90a

	.elftype	@"ET_EXEC"


//--------------------- .note.nv.tkinfo           --------------------------
	.section	.note.nv.tkinfo,"",@"SHT_NOTE"
	.sectionflags	@"SHF_NOTE_NV_TKINFO"
	.tkinfo
        /*0018*/ 	.word	0x00000002
        /*0030*/ 	.string	""
        /*0030*/ 	.string	"ptxas"
        /*0030*/ 	.string	"Cuda compilation tools, release 13.0, V13.0.88"
        /*0030*/ 	.string	"Build cuda_13.0.r13.0/compiler.36424714_0"
        /*0030*/ 	.string	"-v  -suppress-debug-info  -lineinfo  -arch sm_90a "



//--------------------- .note.nv.cuinfo           --------------------------
	.section	.note.nv.cuinfo,"",@"SHT_NOTE"
	.sectionflags	@"SHF_NOTE_NV_CUINFO"
        /*0018*/ 	.short	0x0002
        /*001a*/ 	.short	0x005a
        /*001c*/ 	.short	0x0082
	.zero		2


//--------------------- .nv.info                  --------------------------
	.section	.nv.info,"",@"SHT_CUDA_INFO"
	.align	4


	//----- nvinfo : EIATTR_REGCOUNT
	.align		4
        /*0000*/ 	.byte	0x04, 0x2f
        /*0002*/ 	.short	(.L_1 - .L_0)
	.align		4
.L_0:
        /*0004*/ 	.word	index@(matmul_kernel)
        /*0008*/ 	.word	0x000000ff


	//----- nvinfo : EIATTR_FRAME_SIZE
	.align		4
.L_1:
        /*000c*/ 	.byte	0x04, 0x11
        /*000e*/ 	.short	(.L_3 - .L_2)
	.align		4
.L_2:
        /*0010*/ 	.word	index@(matmul_kernel)
        /*0014*/ 	.word	0x00001000


	//----- nvinfo : EIATTR_MIN_STACK_SIZE
	.align		4
.L_3:
        /*0018*/ 	.byte	0x04, 0x12
        /*001a*/ 	.short	(.L_5 - .L_4)
	.align		4
.L_4:
        /*001c*/ 	.word	index@(matmul_kernel)
        /*0020*/ 	.word	0x00001000
.L_5:


//--------------------- .nv.compat                --------------------------
	.section	.nv.compat,"",@"SHT_CUDA_COMPAT_INFO"
	.align	4
        /*0000*/ 	.byte	0x02, 0x09, 0x01, 0x00, 0x02, 0x02, 0x04, 0x00, 0x02, 0x05, 0x05, 0x00, 0x03, 0x07, 0x01, 0x01
        /*0010*/ 	.byte	0x02, 0x03, 0x00, 0x00, 0x02, 0x06, 0x01, 0x00, 0x04, 0x0b, 0x08, 0x00, 0x00, 0x00, 0x00, 0x00
        /*0020*/ 	.byte	0x00, 0x00, 0x00, 0x00


//--------------------- .nv.info.matmul_kernel    --------------------------
	.section	.nv.info.matmul_kernel,"",@"SHT_CUDA_INFO"
	.sectionflags	@""
	.align	4


	//----- nvinfo : EIATTR_CUDA_API_VERSION
	.align		4
        /*0000*/ 	.byte	0x04, 0x37
        /*0002*/ 	.short	(.L_7 - .L_6)
.L_6:
        /*0004*/ 	.word	0x00000082


	//----- nvinfo : EIATTR_KPARAM_INFO
	.align		4
.L_7:
        /*0008*/ 	.byte	0x04, 0x17
        /*000a*/ 	.short	(.L_9 - .L_8)
.L_8:
        /*000c*/ 	.word	0x00000000
        /*0010*/ 	.short	0x000d
        /*0012*/ 	.short	0x0048
        /*0014*/ 	.byte	0x00, 0xf4, 0x21, 0x00


	//----- nvinfo : EIATTR_KPARAM_INFO
	.align		4
.L_9:
        /*0018*/ 	.byte	0x04, 0x17
        /*001a*/ 	.short	(.L_11 - .L_10)
.L_10:
        /*001c*/ 	.word	0x00000000
        /*0020*/ 	.short	0x000c
        /*0022*/ 	.short	0x0040
        /*0024*/ 	.byte	0x00, 0xf4, 0x21, 0x00


	//----- nvinfo : EIATTR_KPARAM_INFO
	.align		4
.L_11:
        /*0028*/ 	.byte	0x04, 0x17
        /*002a*/ 	.short	(.L_13 - .L_12)
.L_12:
        /*002c*/ 	.word	0x00000000
        /*0030*/ 	.short	0x000b
        /*0032*/ 	.short	0x0038
        /*0034*/ 	.byte	0x00, 0xf0, 0x11, 0x00


	//----- nvinfo : EIATTR_KPARAM_INFO
	.align		4
.L_13:
        /*0038*/ 	.byte	0x04, 0x17
        /*003a*/ 	.short	(.L_15 - .L_14)
.L_14:
        /*003c*/ 	.word	0x00000000
        /*0040*/ 	.short	0x000a
        /*0042*/ 	.short	0x0034
        /*0044*/ 	.byte	0x00, 0xf0, 0x11, 0x00


	//----- nvinfo : EIATTR_KPARAM_INFO
	.align		4
.L_15:
        /*0048*/ 	.byte	0x04, 0x17
        /*004a*/ 	.short	(.L_17 - .L_16)
.L_16:
        /*004c*/ 	.word	0x00000000
        /*0050*/ 	.short	0x0009
        /*0052*/ 	.short	0x0030
        /*0054*/ 	.byte	0x00, 0xf0, 0x11, 0x00


	//----- nvinfo : EIATTR_KPARAM_INFO
	.align		4
.L_17:
        /*0058*/ 	.byte	0x04, 0x17
        /*005a*/ 	.short	(.L_19 - .L_18)
.L_18:
        /*005c*/ 	.word	0x00000000
        /*0060*/ 	.short	0x0008
        /*0062*/ 	.short	0x002c
        /*0064*/ 	.byte	0x00, 0xf0, 0x11, 0x00


	//----- nvinfo : EIATTR_KPARAM_INFO
	.align		4
.L_19:
        /*0068*/ 	.byte	0x04, 0x17
        /*006a*/ 	.short	(.L_21 - .L_20)
.L_20:
        /*006c*/ 	.word	0x00000000
        /*0070*/ 	.short	0x0007
        /*0072*/ 	.short	0x0028
        /*0074*/ 	.byte	0x00, 0xf0, 0x11, 0x00


	//----- nvinfo : EIATTR_KPARAM_INFO
	.align		4
.L_21:
        /*0078*/ 	.byte	0x04, 0x17
        /*007a*/ 	.short	(.L_23 - .L_22)
.L_22:
        /*007c*/ 	.word	0x00000000
        /*0080*/ 	.short	0x0006
        /*0082*/ 	.short	0x0024
        /*0084*/ 	.byte	0x00, 0xf0, 0x11, 0x00


	//----- nvinfo : EIATTR_KPARAM_INFO
	.align		4
.L_23:
        /*0088*/ 	.byte	0x04, 0x17
        /*008a*/ 	.short	(.L_25 - .L_24)
.L_24:
        /*008c*/ 	.word	0x00000000
        /*0090*/ 	.short	0x0005
        /*0092*/ 	.short	0x0020
        /*0094*/ 	.byte	0x00, 0xf0, 0x11, 0x00


	//----- nvinfo : EIATTR_KPARAM_INFO
	.align		4
.L_25:
        /*0098*/ 	.byte	0x04, 0x17
        /*009a*/ 	.short	(.L_27 - .L_26)
.L_26:
        /*009c*/ 	.word	0x00000000
        /*00a0*/ 	.short	0x0004
        /*00a2*/ 	.short	0x001c
        /*00a4*/ 	.byte	0x00, 0xf0, 0x11, 0x00


	//----- nvinfo : EIATTR_KPARAM_INFO
	.align		4
.L_27:
        /*00a8*/ 	.byte	0x04, 0x17
        /*00aa*/ 	.short	(.L_29 - .L_28)
.L_28:
        /*00ac*/ 	.word	0x00000000
        /*00b0*/ 	.short	0x0003
        /*00b2*/ 	.short	0x0018
        /*00b4*/ 	.byte	0x00, 0xf0, 0x11, 0x00


	//----- nvinfo : EIATTR_KPARAM_INFO
	.align		4
.L_29:
        /*00b8*/ 	.byte	0x04, 0x17
        /*00ba*/ 	.short	(.L_31 - .L_30)
.L_30:
        /*00bc*/ 	.word	0x00000000
        /*00c0*/ 	.short	0x0002
        /*00c2*/ 	.short	0x0010
        /*00c4*/ 	.byte	0x00, 0xf4, 0x21, 0x00


	//----- nvinfo : EIATTR_KPARAM_INFO
	.align		4
.L_31:
        /*00c8*/ 	.byte	0x04, 0x17
        /*00ca*/ 	.short	(.L_33 - .L_32)
.L_32:
        /*00cc*/ 	.word	0x00000000
        /*00d0*/ 	.short	0x0001
        /*00d2*/ 	.short	0x0008
        /*00d4*/ 	.byte	0x00, 0xf4, 0x21, 0x00


	//----- nvinfo : EIATTR_KPARAM_INFO
	.align		4
.L_33:
        /*00d8*/ 	.byte	0x04, 0x17
        /*00da*/ 	.short	(.L_35 - .L_34)
.L_34:
        /*00dc*/ 	.word	0x00000000
        /*00e0*/ 	.short	0x0000
        /*00e2*/ 	.short	0x0000
        /*00e4*/ 	.byte	0x00, 0xf4, 0x21, 0x00


	//----- nvinfo : EIATTR_SPARSE_MMA_MASK
	.align		4
.L_35:
        /*00e8*/ 	.byte	0x03, 0x50
        /*00ea*/ 	.short	0x0000


	//----- nvinfo : EIATTR_MAXREG_COUNT
	.align		4
        /*00ec*/ 	.byte	0x03, 0x1b
        /*00ee*/ 	.short	0x00ff


	//----- nvinfo : EIATTR_NUM_BARRIERS
	.align		4
        /*00f0*/ 	.byte	0x02, 0x4c
        /*00f2*/ 	.byte	0x01
	.zero		1


	//----- nvinfo : EIATTR_ANNOTATIONS
	.align		4
        /*00f4*/ 	.byte	0x04, 0x55
        /*00f6*/ 	.short	(.L_37 - .L_36)


	//   ....[0]....
.L_36:
        /*00f8*/ 	.word	0x00000001
        /*00fc*/ 	.byte	0x90, 0x0c, 0x00, 0x00, 0x01, 0x00, 0x00, 0x00, 0xa0, 0x0c, 0x00, 0x00, 0x01, 0x00, 0x00, 0x00
        /* <DEDUP_REMOVED lines=1711> */
        /*6bfc*/ 	.byte	0x40, 0x0d, 0x03, 0x00, 0x01, 0x00, 0x00, 0x00, 0x50, 0x0d, 0x03, 0x00


	//----- nvinfo : EIATTR_MERCURY_ISA_VERSION
	.align		4
.L_37:
        /*6c08*/ 	.byte	0x03, 0x5f
        /*6c0a*/ 	.short	0x0101


	//----- nvinfo : EIATTR_EXIT_INSTR_OFFSETS
	.align		4
        /*6c0c*/ 	.byte	0x04, 0x1c
        /*6c0e*/ 	.short	(.L_39 - .L_38)


	//   ....[0]....
.L_38:
        /*6c10*/ 	.word	0x00031400


	//   ....[1]....
        /*6c14*/ 	.word	0x00031430


	//----- nvinfo : EIATTR_REQNTID
	.align		4
.L_39:
        /*6c18*/ 	.byte	0x04, 0x10
        /*6c1a*/ 	.short	(.L_41 - .L_40)
.L_40:
        /*6c1c*/ 	.word	0x00000080
        /*6c20*/ 	.word	0x00000001
        /*6c24*/ 	.word	0x00000001


	//----- nvinfo : EIATTR_CBANK_PARAM_SIZE
	.align		4
.L_41:
        /*6c28*/ 	.byte	0x03, 0x19
        /*6c2a*/ 	.short	0x0050


	//----- nvinfo : EIATTR_PARAM_CBANK
	.align		4
        /*6c2c*/ 	.byte	0x04, 0x0a
        /*6c2e*/ 	.short	(.L_43 - .L_42)
	.align		4
.L_42:
        /*6c30*/ 	.word	index@(.nv.constant0.matmul_kernel)
        /*6c34*/ 	.short	0x0210
        /*6c36*/ 	.short	0x0050


	//----- nvinfo : EIATTR_SW_WAR
	.align		4
.L_43:
        /*6c38*/ 	.byte	0x04, 0x36
        /*6c3a*/ 	.short	(.L_45 - .L_44)
.L_44:
        /*6c3c*/ 	.word	0x00000008
.L_45:


//--------------------- .nv.callgraph             --------------------------
	.section	.nv.callgraph,"",@"SHT_CUDA_CALLGRAPH"
	.align	4
	.sectionentsize	8
	.align		4
        /*0000*/ 	.word	0x00000000
	.align		4
        /*0004*/ 	.word	0xffffffff
	.align		4
        /*0008*/ 	.word	0x00000000
	.align		4
        /*000c*/ 	.word	0xfffffffe
	.align		4
        /*0010*/ 	.word	0x00000000
	.align		4
        /*0014*/ 	.word	0xfffffffd
	.align		4
        /*0018*/ 	.word	0x00000000
	.align		4
        /*001c*/ 	.word	0xfffffffc


//--------------------- .text.matmul_kernel       --------------------------
	.section	.text.matmul_kernel,"ax",@progbits
	.align	128
        .global         matmul_kernel
        .type           matmul_kernel,@function
        .size           matmul_kernel,(.L_x_3 - matmul_kernel)
        .other          matmul_kernel,@"STO_CUDA_ENTRY STV_DEFAULT"
matmul_kernel:
.text.matmul_kernel:
[----:B------:R-:W0:Y:S08]  /*0000*/  LDC R1, c[0x0][0x28] ;  /* 0x00000a00ff017b82 */ /* 0x000e300000000800 */
[----:B------:R-:W1:Y:S01]  /*0010*/  LDC.64 R4, c[0x0][0x228] ;  /* 0x00008a00ff047b82 */ /* 0x000e620000000a00 */
[----:B------:R-:W2:Y:S01]  /*0020*/  S2R R7, SR_CTAID.X ;  /* 0x0000000000077919 */ /* 0x000ea20000002500 */
[----:B0-----:R-:W-:Y:S01]  /*0030*/  VIADD R1, R1, 0xfffff000 ;  /* 0xfffff00001017836 */ /* 0x001fe20000000000 */
[----:B------:R-:W-:Y:S01]  /*0040*/  UMOV UR4, 0x400 ;  /* 0x0000040000047882 */ /* 0x000fe20000000000 */
[----:B------:R-:W-:Y:S01]  /*0050*/  ULDC.64 UR30, c[0x0][0x208] ;  /* 0x00008200001e7ab9 */ /* 0x000fe20000000a00 */
[----:B------:R-:W0:Y:S01]  /*0060*/  S2R R249, SR_TID.X ;  /* 0x0000000000f97919 */ /* 0x000e220000002100 */
[----:B------:R-:W-:-:S02]  /*0070*/  CS2R R240, SRZ ;  /* 0x0000000000f07805 */ /* 0x000fc4000001ff00 */
[----:B------:R-:W-:Y:S01]  /*0080*/  CS2R R242, SRZ ;  /* 0x0000000000f27805 */ /* 0x000fe2000001ff00 */
[----:B------:R-:W3:Y:S01]  /*0090*/  S2UR UR28, SR_CgaCtaId ;  /* 0x00000000001c79c3 */ /* 0x000ee20000008800 */
[----:B------:R-:W-:Y:S02]  /*00a0*/  CS2R R228, SRZ ;  /* 0x0000000000e47805 */ /* 0x000fe4000001ff00 */
[----:B------:R-:W-:Y:S02]  /*00b0*/  CS2R R230, SRZ ;  /* 0x0000000000e67805 */ /* 0x000fe4000001ff00 */
[----:B------:R-:W-:Y:S02]  /*00c0*/  CS2R R216, SRZ ;  /* 0x0000000000d87805 */ /* 0x000fe4000001ff00 */
[----:B------:R-:W-:Y:S02]  /*00d0*/  CS2R R218, SRZ ;  /* 0x0000000000da7805 */ /* 0x000fe4000001ff00 */
[----:B------:R-:W-:-:S02]  /*00e0*/  CS2R R64, SRZ ;  /* 0x0000000000407805 */ /* 0x000fc4000001ff00 */
[----:B------:R-:W-:Y:S02]  /*00f0*/  CS2R R66, SRZ ;  /* 0x0000000000427805 */ /* 0x000fe4000001ff00 */
        /* <DEDUP_REMOVED lines=8> */
[----:B------:R-:W-:Y:S01]  /*0180*/  CS2R R84, SRZ ;  /* 0x0000000000547805 */ /* 0x000fe2000001ff00 */
[----:B-1----:R-:W-:Y:S01]  /*0190*/  VIADD R0, R5, 0x1ff ;  /* 0x000001ff05007836 */ /* 0x002fe20000000000 */
[----:B------:R-:W-:Y:S02]  /*01a0*/  CS2R R86, SRZ ;  /* 0x0000000000567805 */ /* 0x000fe4000001ff00 */
[----:B------:R-:W-:-:S02]  /*01b0*/  CS2R R96, SRZ ;  /* 0x0000000000607805 */ /* 0x000fc4000001ff00 */
[----:B------:R-:W-:Y:S02]  /*01c0*/  CS2R R98, SRZ ;  /* 0x0000000000627805 */ /* 0x000fe4000001ff00 */
[----:B------:R-:W-:Y:S02]  /*01d0*/  CS2R R68, SRZ ;  /* 0x0000000000447805 */ /* 0x000fe4000001ff00 */
[----:B------:R-:W-:Y:S02]  /*01e0*/  SHF.R.S32.HI R3, RZ, 0x1f, R0 ;  /* 0x0000001fff037819 */ /* 0x000fe40000011400 */
[----:B------:R-:W-:Y:S02]  /*01f0*/  CS2R R70, SRZ ;  /* 0x0000000000467805 */ /* 0x000fe4000001ff00 */
[----:B------:R-:W-:Y:S01]  /*0200*/  CS2R R80, SRZ ;  /* 0x0000000000507805 */ /* 0x000fe2000001ff00 */
[----:B---3--:R-:W-:Y:S01]  /*0210*/  ULEA UR28, UR28, UR4, 0x18 ;  /* 0x000000041c1c7291 */ /* 0x008fe2000f8ec03f */
[----:B------:R-:W-:-:S02]  /*0220*/  LEA.HI R3, R3, R0, RZ, 0x9 ;  /* 0x0000000003037211 */ /* 0x000fc400078f48ff */
[----:B------:R-:W-:Y:S02]  /*0230*/  CS2R R82, SRZ ;  /* 0x0000000000527805 */ /* 0x000fe4000001ff00 */
[----:B--2---:R-:W-:Y:S02]  /*0240*/  IABS R10, R7 ;  /* 0x00000007000a7213 */ /* 0x004fe40000000000 */
[----:B------:R-:W-:Y:S02]  /*0250*/  CS2R R100, SRZ ;  /* 0x0000000000647805 */ /* 0x000fe4000001ff00 */
[----:B------:R-:W-:Y:S02]  /*0260*/  SHF.R.S32.HI R3, RZ, 0x9, R3 ;  /* 0x00000009ff037819 */ /* 0x000fe40000011403 */
[----:B------:R-:W-:Y:S02]  /*0270*/  CS2R R102, SRZ ;  /* 0x0000000000667805 */ /* 0x000fe4000001ff00 */
[----:B------:R-:W-:-:S02]  /*0280*/  CS2R R92, SRZ ;  /* 0x00000000005c7805 */ /* 0x000fc4000001ff00 */
[----:B------:R-:W-:Y:S02]  /*0290*/  CS2R R94, SRZ ;  /* 0x00000000005e7805 */ /* 0x000fe4000001ff00 */
[----:B------:R-:W-:Y:S01]  /*02a0*/  CS2R R88, SRZ ;  /* 0x0000000000587805 */ /* 0x000fe2000001ff00 */
[----:B------:R-:W-:Y:S01]  /*02b0*/  IMAD.SHL.U32 R6, R3, 0x8, RZ ;  /* 0x0000000803067824 */ /* 0x000fe200078e00ff */
[----:B------:R-:W-:Y:S02]  /*02c0*/  CS2R R90, SRZ ;  /* 0x00000000005a7805 */ /* 0x000fe4000001ff00 */
[----:B------:R-:W-:Y:S02]  /*02d0*/  CS2R R56, SRZ ;  /* 0x0000000000387805 */ /* 0x000fe4000001ff00 */
[----:B------:R-:W-:Y:S02]  /*02e0*/  CS2R R58, SRZ ;  /* 0x00000000003a7805 */ /* 0x000fe4000001ff00 */
[----:B------:R-:W-:-:S02]  /*02f0*/  CS2R R60, SRZ ;  /* 0x00000000003c7805 */ /* 0x000fc4000001ff00 */
[-C--:B------:R-:W-:Y:S02]  /*0300*/  IABS R9, R6.reuse ;  /* 0x0000000600097213 */ /* 0x080fe40000000000 */
[----:B------:R-:W-:Y:S02]  /*0310*/  CS2R R62, SRZ ;  /* 0x00000000003e7805 */ /* 0x000fe4000001ff00 */
[----:B------:R-:W-:Y:S02]  /*0320*/  IABS R12, R6 ;  /* 0x00000006000c7213 */ /* 0x000fe40000000000 */
[----:B------:R-:W-:Y:S01]  /*0330*/  CS2R R52, SRZ ;  /* 0x0000000000347805 */ /* 0x000fe2000001ff00 */
[----:B------:R-:W1:Y:S01]  /*0340*/  I2F.RP R0, R9 ;  /* 0x0000000900007306 */ /* 0x000e620000209400 */
        /* <DEDUP_REMOVED lines=13> */
[----:B------:R-:W-:Y:S01]  /*0420*/  CS2R R24, SRZ ;  /* 0x0000000000187805 */ /* 0x000fe2000001ff00 */
[----:B-1----:R-:W1:Y:S01]  /*0430*/  MUFU.RCP R0, R0 ;  /* 0x0000000000007308 */ /* 0x002e620000001000 */
        /* <DEDUP_REMOVED lines=15> */
[----:B------:R-:W-:Y:S01]  /*0530*/  CS2R R130, SRZ ;  /* 0x0000000000827805 */ /* 0x000fe2000001ff00 */
[----:B-1----:R-:W-:Y:S01]  /*0540*/  VIADD R2, R0, 0xffffffe ;  /* 0x0ffffffe00027836 */ /* 0x002fe20000000000 */
[----:B------:R-:W-:Y:S01]  /*0550*/  CS2R R132, SRZ ;  /* 0x0000000000847805 */ /* 0x000fe2000001ff00 */
[----:B------:R-:W-:Y:S01]  /*0560*/  IMAD.MOV R0, RZ, RZ, -R12 ;  /* 0x000000ffff007224 */ /* 0x000fe200078e0a0c */
[----:B------:R-:W-:Y:S01]  /*0570*/  CS2R R134, SRZ ;  /* 0x0000000000867805 */ /* 0x000fe2000001ff00 */
[----:B------:R1:W2:Y:S01]  /*0580*/  F2I.FTZ.U32.TRUNC.NTZ R3, R2 ;  /* 0x0000000200037305 */ /* 0x0002a2000021f000 */
[----:B------:R-:W-:-:S02]  /*0590*/  CS2R R136, SRZ ;  /* 0x0000000000887805 */ /* 0x000fc4000001ff00 */
[----:B------:R-:W-:Y:S02]  /*05a0*/  CS2R R138, SRZ ;  /* 0x00000000008a7805 */ /* 0x000fe4000001ff00 */
[----:B------:R-:W-:Y:S02]  /*05b0*/  CS2R R140, SRZ ;  /* 0x00000000008c7805 */ /* 0x000fe4000001ff00 */
[----:B------:R-:W-:Y:S02]  /*05c0*/  CS2R R142, SRZ ;  /* 0x00000000008e7805 */ /* 0x000fe4000001ff00 */
[----:B------:R-:W-:Y:S02]  /*05d0*/  CS2R R144, SRZ ;  /* 0x0000000000907805 */ /* 0x000fe4000001ff00 */
[----:B------:R-:W-:Y:S02]  /*05e0*/  CS2R R146, SRZ ;  /* 0x0000000000927805 */ /* 0x000fe4000001ff00 */
[----:B------:R-:W-:-:S02]  /*05f0*/  CS2R R148, SRZ ;  /* 0x0000000000947805 */ /* 0x000fc4000001ff00 */
[----:B------:R-:W-:Y:S01]  /*0600*/  CS2R R150, SRZ ;  /* 0x0000000000967805 */ /* 0x000fe2000001ff00 */
[----:B-1----:R-:W-:Y:S01]  /*0610*/  IMAD.MOV.U32 R2, RZ, RZ, RZ ;  /* 0x000000ffff027224 */ /* 0x002fe200078e00ff */
[----:B------:R-:W-:Y:S02]  /*0620*/  CS2R R152, SRZ ;  /* 0x0000000000987805 */ /* 0x000fe4000001ff00 */
[----:B------:R-:W-:Y:S02]  /*0630*/  CS2R R154, SRZ ;  /* 0x00000000009a7805 */ /* 0x000fe4000001ff00 */
[----:B------:R-:W-:Y:S02]  /*0640*/  CS2R R156, SRZ ;  /* 0x00000000009c7805 */ /* 0x000fe4000001ff00 */
[----:B------:R-:W-:Y:S02]  /*0650*/  CS2R R158, SRZ ;  /* 0x00000000009e7805 */ /* 0x000fe4000001ff00 */
[----:B------:R-:W-:Y:S01]  /*0660*/  CS2R R160, SRZ ;  /* 0x0000000000a07805 */ /* 0x000fe2000001ff00 */
[----:B--2---:R-:W-:Y:S01]  /*0670*/  IMAD.MOV R8, RZ, RZ, -R3 ;  /* 0x000000ffff087224 */ /* 0x004fe200078e0a03 */
[----:B------:R-:W-:-:S02]  /*0680*/  CS2R R162, SRZ ;  /* 0x0000000000a27805 */ /* 0x000fc4000001ff00 */
[----:B------:R-:W-:Y:S02]  /*0690*/  CS2R R164, SRZ ;  /* 0x0000000000a47805 */ /* 0x000fe4000001ff00 */
[----:B------:R-:W-:Y:S01]  /*06a0*/  CS2R R166, SRZ ;  /* 0x0000000000a67805 */ /* 0x000fe2000001ff00 */
[----:B------:R-:W-:Y:S01]  /*06b0*/  IMAD R11, R8, R9, RZ ;  /* 0x00000009080b7224 */ /* 0x000fe200078e02ff */
[----:B------:R-:W-:Y:S01]  /*06c0*/  CS2R R168, SRZ ;  /* 0x0000000000a87805 */ /* 0x000fe2000001ff00 */
[----:B------:R-:W-:Y:S01]  /*06d0*/  IMAD.MOV.U32 R8, RZ, RZ, R10 ;  /* 0x000000ffff087224 */ /* 0x000fe200078e000a */
[----:B------:R-:W-:Y:S01]  /*06e0*/  CS2R R170, SRZ ;  /* 0x0000000000aa7805 */ /* 0x000fe2000001ff00 */
[----:B------:R-:W-:Y:S01]  /*06f0*/  IMAD.HI.U32 R3, R3, R11, R2 ;  /* 0x0000000b03037227 */ /* 0x000fe200078e0002 */
[----:B------:R-:W-:Y:S02]  /*0700*/  CS2R R172, SRZ ;  /* 0x0000000000ac7805 */ /* 0x000fe4000001ff00 */
[----:B------:R-:W-:-:S02]  /*0710*/  CS2R R174, SRZ ;  /* 0x0000000000ae7805 */ /* 0x000fc4000001ff00 */
[----:B------:R-:W-:Y:S02]  /*0720*/  CS2R R176, SRZ ;  /* 0x0000000000b07805 */ /* 0x000fe4000001ff00 */
[----:B------:R-:W-:Y:S02]  /*0730*/  CS2R R178, SRZ ;  /* 0x0000000000b27805 */ /* 0x000fe4000001ff00 */
[----:B------:R-:W-:Y:S01]  /*0740*/  CS2R R180, SRZ ;  /* 0x0000000000b47805 */ /* 0x000fe2000001ff00 */
[----:B------:R-:W-:Y:S01]  /*0750*/  IMAD.HI.U32 R3, R3, R8, RZ ;  /* 0x0000000803037227 */ /* 0x000fe200078e00ff */
[----:B------:R-:W-:Y:S02]  /*0760*/  CS2R R182, SRZ ;  /* 0x0000000000b67805 */ /* 0x000fe4000001ff00 */
[----:B------:R-:W-:Y:S02]  /*0770*/  CS2R R184, SRZ ;  /* 0x0000000000b87805 */ /* 0x000fe4000001ff00 */
[----:B------:R-:W-:Y:S01]  /*0780*/  CS2R R186, SRZ ;  /* 0x0000000000ba7805 */ /* 0x000fe2000001ff00 */
[----:B------:R-:W-:Y:S01]  /*0790*/  IMAD R0, R3, R0, R8 ;  /* 0x0000000003007224 */ /* 0x000fe200078e0208 */
[----:B------:R-:W-:-:S02]  /*07a0*/  CS2R R188, SRZ ;  /* 0x0000000000bc7805 */ /* 0x000fc4000001ff00 */
[----:B------:R-:W-:Y:S02]  /*07b0*/  CS2R R190, SRZ ;  /* 0x0000000000be7805 */ /* 0x000fe4000001ff00 */
[----:B------:R-:W-:Y:S02]  /*07c0*/  CS2R R192, SRZ ;  /* 0x0000000000c07805 */ /* 0x000fe4000001ff00 */
[----:B------:R-:W-:Y:S02]  /*07d0*/  CS2R R194, SRZ ;  /* 0x0000000000c27805 */ /* 0x000fe4000001ff00 */
[----:B------:R-:W-:Y:S02]  /*07e0*/  ISETP.GT.U32.AND P1, PT, R9, R0, PT ;  /* 0x000000000900720c */ /* 0x000fe40003f24070 */
        /* <DEDUP_REMOVED lines=12> */
[----:B------:R-:W-:Y:S01]  /*08b0*/  @!P1 IMAD.IADD R0, R0, 0x1, -R9 ;  /* 0x0000000100009824 */ /* 0x000fe200078e0a09 */
[----:B------:R-:W-:Y:S01]  /*08c0*/  CS2R R224, SRZ ;  /* 0x0000000000e07805 */ /* 0x000fe2000001ff00 */
[----:B------:R-:W-:Y:S01]  /*08d0*/  @!P1 VIADD R3, R3, 0x1 ;  /* 0x0000000103039836 */ /* 0x000fe20000000000 */
[----:B------:R-:W-:-:S02]  /*08e0*/  ISETP.NE.AND P1, PT, R6, RZ, PT ;  /* 0x000000ff0600720c */ /* 0x000fc40003f25270 */
[----:B------:R-:W-:Y:S02]  /*08f0*/  CS2R R226, SRZ ;  /* 0x0000000000e27805 */ /* 0x000fe4000001ff00 */
[----:B------:R-:W-:Y:S02]  /*0900*/  ISETP.GE.U32.AND P0, PT, R0, R9, PT ;  /* 0x000000090000720c */ /* 0x000fe40003f06070 */
[----:B------:R-:W-:Y:S02]  /*0910*/  CS2R R232, SRZ ;  /* 0x0000000000e87805 */ /* 0x000fe4000001ff00 */
[----:B------:R-:W-:Y:S02]  /*0920*/  LOP3.LUT R0, R7, R6, RZ, 0x3c, !PT ;  /* 0x0000000607007212 */ /* 0x000fe400078e3cff */
[----:B------:R-:W-:Y:S02]  /*0930*/  CS2R R234, SRZ ;  /* 0x0000000000ea7805 */ /* 0x000fe4000001ff00 */
[----:B------:R-:W-:-:S02]  /*0940*/  CS2R R236, SRZ ;  /* 0x0000000000ec7805 */ /* 0x000fc4000001ff00 */
[----:B------:R-:W-:Y:S02]  /*0950*/  CS2R R238, SRZ ;  /* 0x0000000000ee7805 */ /* 0x000fe4000001ff00 */
[----:B------:R-:W-:Y:S01]  /*0960*/  ISETP.GE.AND P2, PT, R0, RZ, PT ;  /* 0x000000ff0000720c */ /* 0x000fe20003f46270 */
[----:B------:R-:W-:Y:S01]  /*0970*/  VIADD R0, R4, 0x7f ;  /* 0x0000007f04007836 */ /* 0x000fe20000000000 */
[----:B------:R-:W-:Y:S02]  /*0980*/  CS2R R244, SRZ ;  /* 0x0000000000f47805 */ /* 0x000fe4000001ff00 */
[----:B------:R-:W-:Y:S01]  /*0990*/  CS2R R246, SRZ ;  /* 0x0000000000f67805 */ /* 0x000fe2000001ff00 */
[----:B------:R-:W-:-:S04]  /*09a0*/  @P0 VIADD R3, R3, 0x1 ;  /* 0x0000000103030836 */ /* 0x000fc80000000000 */
[----:B------:R-:W-:Y:S01]  /*09b0*/  IMAD.MOV.U32 R2, RZ, RZ, R3 ;  /* 0x000000ffff027224 */ /* 0x000fe200078e0003 */
[----:B------:R-:W-:-:S03]  /*09c0*/  SHF.R.S32.HI R3, RZ, 0x1f, R0 ;  /* 0x0000001fff037819 */ /* 0x000fc60000011400 */
[----:B------:R-:W-:Y:S01]  /*09d0*/  @!P2 IMAD.MOV R2, RZ, RZ, -R2 ;  /* 0x000000ffff02a224 */ /* 0x000fe200078e0a02 */
[----:B------:R-:W-:Y:S02]  /*09e0*/  @!P1 LOP3.LUT R2, RZ, R6, RZ, 0x33, !PT ;  /* 0x00000006ff029212 */ /* 0x000fe400078e33ff */
[----:B------:R-:W-:-:S03]  /*09f0*/  LEA.HI R3, R3, R0, RZ, 0x7 ;  /* 0x0000000003037211 */ /* 0x000fc600078f38ff */
[----:B------:R-:W-:Y:S02]  /*0a00*/  IMAD.SHL.U32 R8, R2, 0x8, RZ ;  /* 0x0000000802087824 */ /* 0x000fe400078e00ff */
[----:B------:R-:W-:-:S03]  /*0a10*/  IMAD.MOV R2, RZ, RZ, -R2 ;  /* 0x000000ffff027224 */ /* 0x000fc600078e0a02 */
[----:B------:R-:W-:Y:S01]  /*0a20*/  LEA.HI.SX32 R3, R3, -R8, 0x19 ;  /* 0x8000000803037211 */ /* 0x000fe200078fcaff */
[----:B------:R-:W-:-:S03]  /*0a30*/  IMAD R6, R6, R2, R7 ;  /* 0x0000000206067224 */ /* 0x000fc600078e0207 */
[----:B------:R-:W-:Y:S02]  /*0a40*/  VIMNMX R13, R3, 0x8, PT ;  /* 0x00000008030d7848 */ /* 0x000fe40003fe0100 */
[----:B------:R-:W-:Y:S02]  /*0a50*/  IABS R11, R6 ;  /* 0x00000006000b7213 */ /* 0x000fe40000000000 */
[----:B------:R-:W-:-:S04]  /*0a60*/  IABS R9, R13 ;  /* 0x0000000d00097213 */ /* 0x000fc80000000000 */
[----:B------:R-:W1:Y:S08]  /*0a70*/  I2F.RP R0, R9 ;  /* 0x0000000900007306 */ /* 0x000e700000209400 */
[----:B-1----:R-:W1:Y:S02]  /*0a80*/  MUFU.RCP R0, R0 ;  /* 0x0000000000007308 */ /* 0x002e640000001000 */
[----:B-1----:R-:W-:-:S06]  /*0a90*/  VIADD R3, R0, 0xffffffe ;  /* 0x0ffffffe00037836 */ /* 0x002fcc0000000000 */
[----:B------:R-:W1:Y:S02]  /*0aa0*/  F2I.FTZ.U32.TRUNC.NTZ R3, R3 ;  /* 0x0000000300037305 */ /* 0x000e64000021f000 */
[----:B-1----:R-:W-:-:S04]  /*0ab0*/  IMAD.MOV R10, RZ, RZ, -R3 ;  /* 0x000000ffff0a7224 */ /* 0x002fc800078e0a03 */
[----:B------:R-:W-:Y:S01]  /*0ac0*/  IMAD.MOV.U32 R2, RZ, RZ, R10 ;  /* 0x000000ffff027224 */ /* 0x000fe200078e000a */
[----:B------:R-:W-:-:S03]  /*0ad0*/  IABS R10, R13 ;  /* 0x0000000d000a7213 */ /* 0x000fc60000000000 */
[----:B------:R-:W-:Y:S02]  /*0ae0*/  IMAD R7, R2, R9, RZ ;  /* 0x0000000902077224 */ /* 0x000fe400078e02ff */
[----:B------:R-:W-:Y:S02]  /*0af0*/  IMAD.MOV.U32 R2, RZ, RZ, RZ ;  /* 0x000000ffff027224 */ /* 0x000fe400078e00ff */
[----:B------:R-:W-:Y:S02]  /*0b00*/  IMAD.MOV R0, RZ, RZ, -R10 ;  /* 0x000000ffff007224 */ /* 0x000fe400078e0a0a */
[----:B------:R-:W-:Y:S01]  /*0b10*/  IMAD.HI.U32 R2, R3, R7, R2 ;  /* 0x0000000703027227 */ /* 0x000fe200078e0002 */
[C---:B0-----:R-:W-:Y:S02]  /*0b20*/  LOP3.LUT R3, R249.reuse, 0x7f, RZ, 0xc0, !PT ;  /* 0x0000007ff9037812 */ /* 0x041fe400078ec0ff */
[----:B------:R-:W-:-:S03]  /*0b30*/  LOP3.LUT R249, R249, 0x60, RZ, 0xc0, !PT ;  /* 0x00000060f9f97812 */ /* 0x000fc600078ec0ff */
[----:B------:R-:W-:-:S04]  /*0b40*/  IMAD.HI.U32 R2, R2, R11, RZ ;  /* 0x0000000b02027227 */ /* 0x000fc800078e00ff */
[----:B------:R-:W-:Y:S01]  /*0b50*/  IMAD R0, R2, R0, R11 ;  /* 0x0000000002007224 */ /* 0x000fe200078e020b */
[----:B------:R-:W-:-:S04]  /*0b60*/  CS2R R10, SRZ ;  /* 0x00000000000a7805 */ /* 0x000fc8000001ff00 */
[----:B------:R-:W-:-:S13]  /*0b70*/  ISETP.GT.U32.AND P1, PT, R9, R0, PT ;  /* 0x000000000900720c */ /* 0x000fda0003f24070 */
[----:B------:R-:W-:Y:S02]  /*0b80*/  @!P1 IMAD.IADD R0, R0, 0x1, -R9 ;  /* 0x0000000100009824 */ /* 0x000fe400078e0a09 */
[----:B------:R-:W-:Y:S01]  /*0b90*/  @!P1 VIADD R2, R2, 0x1 ;  /* 0x0000000102029836 */ /* 0x000fe20000000000 */
[----:B------:R-:W-:Y:S02]  /*0ba0*/  ISETP.NE.AND P1, PT, R13, RZ, PT ;  /* 0x000000ff0d00720c */ /* 0x000fe40003f25270 */
[----:B------:R-:W-:Y:S02]  /*0bb0*/  ISETP.GE.U32.AND P0, PT, R0, R9, PT ;  /* 0x000000090000720c */ /* 0x000fe40003f06070 */
[----:B------:R-:W-:-:S04]  /*0bc0*/  LOP3.LUT R0, R6, R13, RZ, 0x3c, !PT ;  /* 0x0000000d06007212 */ /* 0x000fc800078e3cff */
[----:B------:R-:W-:-:S07]  /*0bd0*/  ISETP.GE.AND P2, PT, R0, RZ, PT ;  /* 0x000000ff0000720c */ /* 0x000fce0003f46270 */
[----:B------:R-:W-:-:S06]  /*0be0*/  @P0 VIADD R2, R2, 0x1 ;  /* 0x0000000102020836 */ /* 0x000fcc0000000000 */
[----:B------:R-:W-:Y:S01]  /*0bf0*/  @!P2 IMAD.MOV R2, RZ, RZ, -R2 ;  /* 0x000000ffff02a224 */ /* 0x000fe200078e0a02 */
[----:B------:R-:W-:-:S05]  /*0c00*/  @!P1 LOP3.LUT R2, RZ, R13, RZ, 0x33, !PT ;  /* 0x0000000dff029212 */ /* 0x000fca00078e33ff */
[----:B------:R-:W-:Y:S02]  /*0c10*/  IMAD.MOV R0, RZ, RZ, -R2 ;  /* 0x000000ffff007224 */ /* 0x000fe400078e0a02 */
[----:B------:R-:W-:Y:S02]  /*0c20*/  IMAD.SHL.U32 R7, R2, 0x200, RZ ;  /* 0x0000020002077824 */ /* 0x000fe400078e00ff */
[----:B------:R-:W-:Y:S01]  /*0c30*/  IMAD R0, R13, R0, R6 ;  /* 0x000000000d007224 */ /* 0x000fe200078e0206 */
[----:B------:R-:W-:-:S03]  /*0c40*/  CS2R R12, SRZ ;  /* 0x00000000000c7805 */ /* 0x000fc6000001ff00 */
[----:B------:R-:W-:Y:S01]  /*0c50*/  IMAD.IADD R0, R8, 0x1, R0 ;  /* 0x0000000108007824 */ /* 0x000fe200078e0200 */
[----:B------:R-:W-:-:S03]  /*0c60*/  CS2R R8, SRZ ;  /* 0x0000000000087805 */ /* 0x000fc6000001ff00 */
[----:B------:R-:W-:Y:S02]  /*0c70*/  IMAD R248, R0, 0x80, R3 ;  /* 0x0000008000f87824 */ /* 0x000fe400078e0203 */
[----:B------:R-:W0:Y:S03]  /*0c80*/  LDC R0, c[0x0][0x230] ;  /* 0x00008c00ff007b82 */ /* 0x000e260000000800 */
[----:B------:R1:W-:Y:S04]  /*0c90*/  STL [R1+0x950], R248 ;  /* 0x000950f801007387 */ /* 0x0003e80000100800 */
[----:B------:R1:W-:Y:S04]  /*0ca0*/  STL [R1+0x3d0], RZ ;  /* 0x0003d0ff01007387 */ /* 0x0003e80000100800 */
[----:B------:R1:W-:Y:S04]  /*0cb0*/  STL [R1+0x3d4], RZ ;  /* 0x0003d4ff01007387 */ /* 0x0003e80000100800 */
[----:B------:R1:W-:Y:S04]  /*0cc0*/  STL [R1+0x3d8], RZ ;  /* 0x0003d8ff01007387 */ /* 0x0003e80000100800 */
[----:B------:R1:W-:Y:S04]  /*0cd0*/  STL [R1+0x3dc], RZ ;  /* 0x0003dcff01007387 */ /* 0x0003e80000100800 */
[----:B------:R1:W-:Y:S01]  /*0ce0*/  STL [R1+0x3e0], RZ ;  /* 0x0003e0ff01007387 */ /* 0x0003e20000100800 */
[----:B0-----:R-:W-:-:S03]  /*0cf0*/  VIADD R0, R0, 0x1f ;  /* 0x0000001f00007836 */ /* 0x001fc60000000000 */
[----:B------:R1:W-:Y:S02]  /*0d00*/  STL [R1+0x3e4], RZ ;  /* 0x0003e4ff01007387 */ /* 0x0003e40000100800 */
[----:B------:R-:W-:Y:S02]  /*0d10*/  ISETP.GE.AND P0, PT, R0, 0x20, PT ;  /* 0x000000200000780c */ /* 0x000fe40003f06270 */
[----:B------:R1:W-:Y:S04]  /*0d20*/  STL [R1+0x3e8], RZ ;  /* 0x0003e8ff01007387 */ /* 0x0003e80000100800 */
        /* <DEDUP_REMOVED lines=8> */
[----:B------:R1:W-:Y:S01]  /*0db0*/  STL [R1+0x60c], RZ ;  /* 0x00060cff01007387 */ /* 0x0003e20000100800 */
[----:B------:R-:W-:Y:S05]  /*0dc0*/  @!P0 BRA `(.L_x_0) ;  /* 0x0000019000c48947 */ /* 0x000fea0003800000 */
[----:B------:R-:W-:Y:S01]  /*0dd0*/  IABS R15, R4 ;  /* 0x00000004000f7213 */ /* 0x000fe20000000000 */
[----:B------:R-:W0:Y:S01]  /*0de0*/  S2R R205, SR_TID.X ;  /* 0x0000000000cd7919 */ /* 0x000e220000002100 */
[----:B------:R-:W-:Y:S01]  /*0df0*/  IABS R2, R5 ;  /* 0x0000000500027213 */ /* 0x000fe20000000000 */
[----:B------:R-:W2:Y:S01]  /*0e00*/  LDC R59, c[0x0][0x240] ;  /* 0x00009000ff3b7b82 */ /* 0x000ea20000000800 */
[----:B------:R-:W3:Y:S01]  /*0e10*/  I2F.RP R6, R15 ;  /* 0x0000000f00067306 */ /* 0x000ee20000209400 */
[----:B------:R-:W-:Y:S01]  /*0e20*/  SHF.R.S32.HI R207, RZ, 0x1f, R0 ;  /* 0x0000001fffcf7819 */ /* 0x000fe20000011400 */
[----:B------:R-:W-:Y:S01]  /*0e30*/  UIADD3 UR6, UR28, 0x8000, URZ ;  /* 0x000080001c067890 */ /* 0x000fe2000fffe03f */
[----:B------:R-:W-:Y:S01]  /*0e40*/  ISETP.GE.AND P3, PT, R248, RZ, PT ;  /* 0x000000fff800720c */ /* 0x000fe20003f66270 */
[----:B------:R-:W-:Y:S01]  /*0e50*/  ULDC UR4, c[0x0][0x234] ;  /* 0x00008d0000047ab9 */ /* 0x000fe20000000800 */
[----:B------:R-:W-:Y:S01]  /*0e60*/  LEA.HI R207, R207, R0, RZ, 0x5 ;  /* 0x00000000cfcf7211 */ /* 0x000fe200078f28ff */
[----:B------:R-:W-:Y:S01]  /*0e70*/  USHF.R.U32.HI UR10, URZ, 0x4, UR28 ;  /* 0x000000043f0a7899 */ /* 0x000fe2000801161c */
[----:B------:R-:W-:Y:S01]  /*0e80*/  ISETP.NE.AND P5, PT, R4, RZ, PT ;  /* 0x000000ff0400720c */ /* 0x000fe20003fa5270 */
[----:B------:R-:W4:Y:S01]  /*0e90*/  I2F.RP R3, R2 ;  /* 0x0000000200037306 */ /* 0x000f220000209400 */
[----:B------:R-:W-:Y:S01]  /*0ea0*/  USHF.R.U32.HI UR6, URZ, 0x4, UR6 ;  /* 0x000000043f067899 */ /* 0x000fe20008011606 */
[----:B------:R-:W-:Y:S01]  /*0eb0*/  SHF.R.S32.HI R207, RZ, 0x5, R207 ;  /* 0x00000005ffcf7819 */ /* 0x000fe200000114cf */
[----:B------:R-:W-:-:S02]  /*0ec0*/  USGXT.U32 UR10, UR10, 0xe ;  /* 0x0000000e0a0a789a */ /* 0x000fc40008000000 */
[----:B------:R-:W-:Y:S02]  /*0ed0*/  USGXT.U32 UR8, UR6, 0xe ;  /* 0x0000000e0608789a */ /* 0x000fe40008000000 */
[----:B------:R-:W-:Y:S01]  /*0ee0*/  UIADD3 UR6, UP1, UR10, 0x2, URZ ;  /* 0x000000020a067890 */ /* 0x000fe2000ff3e03f */
[----:B---3--:R-:W3:Y:S01]  /*0ef0*/  MUFU.RCP R6, R6 ;  /* 0x0000000600067308 */ /* 0x008ee20000001000 */
[----:B------:R-:W-:Y:S01]  /*0f00*/  UIADD3 UR9, UP0, UR8, 0x80, URZ ;  /* 0x0000008008097890 */ /* 0x000fe2000ff1e03f */
[----:B------:R-:W-:-:S06]  /*0f10*/  ULDC UR11, c[0x0][0x230] ;  /* 0x00008c00000b7ab9 */ /* 0x000fcc0000000800 */
[----:B----4-:R-:W4:Y:S01]  /*0f20*/  MUFU.RCP R3, R3 ;  /* 0x0000000300037308 */ /* 0x010f220000001000 */
[----:B---3--:R-:W-:Y:S01]  /*0f30*/  VIADD R10, R6, 0xffffffe ;  /* 0x0ffffffe060a7836 */ /* 0x008fe20000000000 */
[----:B------:R-:W-:-:S06]  /*0f40*/  IABS R6, R248 ;  /* 0x000000f800067213 */ /* 0x000fcc0000000000 */
[----:B------:R3:W5:Y:S01]  /*0f50*/  F2I.FTZ.U32.TRUNC.NTZ R11, R10 ;  /* 0x0000000a000b7305 */ /* 0x000762000021f000 */
[----:B----4-:R-:W-:Y:S01]  /*0f60*/  VIADD R8, R3, 0xffffffe ;  /* 0x0ffffffe03087836 */ /* 0x010fe20000000000 */
[----:B------:R-:W-:-:S06]  /*0f70*/  LEA.HI R3, R249, R7, RZ, 0x1b ;  /* 0x00000007f9037211 */ /* 0x000fcc00078fd8ff */
[----:B------:R4:W1:Y:S01]  /*0f80*/  F2I.FTZ.U32.TRUNC.NTZ R9, R8 ;  /* 0x0000000800097305 */ /* 0x000862000021f000 */
[----:B---3--:R-:W-:Y:S02]  /*0f90*/  IMAD.MOV.U32 R10, RZ, RZ, RZ ;  /* 0x000000ffff0a7224 */ /* 0x008fe400078e00ff */
[C---:B------:R-:W-:Y:S02]  /*0fa0*/  VIADD R14, R3.reuse, 0x1fc ;  /* 0x000001fc030e7836 */ /* 0x040fe40000000000 */
[C---:B------:R-:W-:Y:S02]  /*0fb0*/  VIADD R16, R3.reuse, 0x1f8 ;  /* 0x000001f803107836 */ /* 0x040fe40000000000 */
[----:B-----5:R-:W-:Y:S01]  /*0fc0*/  IMAD.MOV R12, RZ, RZ, -R11 ;  /* 0x000000ffff0c7224 */ /* 0x020fe200078e0a0b */
[----:B------:R-:W-:Y:S01]  /*0fd0*/  ISETP.GE.AND P2, PT, R14, RZ, PT ;  /* 0x000000ff0e00720c */ /* 0x000fe20003f46270 */
[----:B----4-:R-:W-:Y:S02]  /*0fe0*/  IMAD.MOV.U32 R8, RZ, RZ, RZ ;  /* 0x000000ffff087224 */ /* 0x010fe400078e00ff */
[----:B------:R-:W-:Y:S01]  /*0ff0*/  IMAD R13, R12, R15, RZ ;  /* 0x0000000f0c0d7224 */ /* 0x000fe200078e02ff */
[----:B------:R-:W-:Y:S01]  /*1000*/  IABS R12, R3 ;  /* 0x00000003000c7213 */ /* 0x000fe20000000000 */
[----:B------:R-:W-:-:S02]  /*1010*/  VIADD R17, R3, 0x1f0 ;  /* 0x000001f003117836 */ /* 0x000fc40000000000 */
[----:B------:R-:W-:-:S04]  /*1020*/  IMAD.HI.U32 R11, R11, R13, R10 ;  /* 0x0000000d0b0b7227 */ /* 0x000fc800078e000a */
[----:B-1----:R-:W-:Y:S02]  /*1030*/  IMAD.MOV R13, RZ, RZ, -R9 ;  /* 0x000000ffff0d7224 */ /* 0x002fe400078e0a09 */
[----:B------:R-:W-:-:S04]  /*1040*/  IMAD.HI.U32 R11, R11, R6, RZ ;  /* 0x000000060b0b7227 */ /* 0x000fc800078e00ff */
[----:B------:R-:W-:Y:S02]  /*1050*/  IMAD.MOV R10, RZ, RZ, -R11 ;  /* 0x000000ffff0a7224 */ /* 0x000fe400078e0a0b */
[----:B------:R-:W-:Y:S01]  /*1060*/  IMAD R11, R13, R2, RZ ;  /* 0x000000020d0b7224 */ /* 0x000fe200078e02ff */
[----:B------:R-:W-:Y:S01]  /*1070*/  IABS R13, R16 ;  /* 0x00000010000d7213 */ /* 0x000fe20000000000 */
[----:B------:R-:W-:Y:S02]  /*1080*/  IMAD R10, R15, R10, R6 ;  /* 0x0000000a0f0a7224 */ /* 0x000fe400078e0206 */
[----:B------:R-:W-:Y:S01]  /*1090*/  IMAD.HI.U32 R6, R9, R11, R8 ;  /* 0x0000000b09067227 */ /* 0x000fe200078e0008 */
[----:B------:R-:W-:Y:S02]  /*10a0*/  IABS R9, R14 ;  /* 0x0000000e00097213 */ /* 0x000fe40000000000 */
[----:B------:R-:W-:Y:S01]  /*10b0*/  ISETP.GT.U32.AND P0, PT, R15, R10, PT ;  /* 0x0000000a0f00720c */ /* 0x000fe20003f04070 */
[----:B------:R-:W-:-:S02]  /*10c0*/  IMAD.MOV.U32 R11, RZ, RZ, R12 ;  /* 0x000000ffff0b7224 */ /* 0x000fc400078e000c */
[----:B------:R-:W-:Y:S02]  /*10d0*/  VIADD R14, R3, 0x1f4 ;  /* 0x000001f4030e7836 */ /* 0x000fe40000000000 */
[----:B------:R-:W-:-:S04]  /*10e0*/  IMAD.HI.U32 R8, R6, R11, RZ ;  /* 0x0000000b06087227 */ /* 0x000fc800078e00ff */
[----:B------:R-:W-:Y:S02]  /*10f0*/  IMAD.MOV R12, RZ, RZ, -R8 ;  /* 0x000000ffff0c7224 */ /* 0x000fe400078e0a08 */
[----:B------:R-:W-:-:S04]  /*1100*/  IMAD.HI.U32 R0, R6, R9, RZ ;  /* 0x0000000906007227 */ /* 0x000fc800078e00ff */
[----:B------:R-:W-:Y:S02]  /*1110*/  @!P0 IMAD.IADD R10, R10, 0x1, -R15 ;  /* 0x000000010a0a8824 */ /* 0x000fe400078e0a0f */
[----:B------:R-:W-:Y:S01]  /*1120*/  IMAD R11, R2, R12, R11 ;  /* 0x0000000c020b7224 */ /* 0x000fe200078e020b */
[----:B------:R-:W-:Y:S01]  /*1130*/  IABS R12, R14 ;  /* 0x0000000e000c7213 */ /* 0x000fe20000000000 */
[----:B------:R-:W-:Y:S01]  /*1140*/  IMAD.MOV R0, RZ, RZ, -R0 ;  /* 0x000000ffff007224 */ /* 0x000fe200078e0a00 */
[----:B------:R-:W-:Y:S01]  /*1150*/  ISETP.GT.U32.AND P0, PT, R15, R10, PT ;  /* 0x0000000a0f00720c */ /* 0x000fe20003f04070 */
[----:B------:R-:W-:Y:S01]  /*1160*/  IMAD.HI.U32 R8, R6, R13, RZ ;  /* 0x0000000d06087227 */ /* 0x000fe200078e00ff */
[----:B------:R-:W-:-:S03]  /*1170*/  ISETP.GT.U32.AND P1, PT, R2, R11, PT ;  /* 0x0000000b0200720c */ /* 0x000fc60003f24070 */
[----:B------:R-:W-:Y:S02]  /*1180*/  IMAD R208, R2, R0, R9 ;  /* 0x0000000002d07224 */ /* 0x000fe400078e0209 */
[----:B------:R-:W-:Y:S02]  /*1190*/  IMAD.MOV.U32 R9, RZ, RZ, R12 ;  /* 0x000000ffff097224 */ /* 0x000fe400078e000c */
[----:B------:R-:W-:Y:S02]  /*11a0*/  IMAD.MOV R8, RZ, RZ, -R8 ;  /* 0x000000ffff087224 */ /* 0x000fe400078e0a08 */
[----:B------:R-:W-:-:S04]  /*11b0*/  IMAD.HI.U32 R0, R6, R9, RZ ;  /* 0x0000000906007227 */ /* 0x000fc800078e00ff */
[----:B------:R-:W-:Y:S02]  /*11c0*/  IMAD.MOV R34, RZ, RZ, -R0 ;  /* 0x000000ffff227224 */ /* 0x000fe400078e0a00 */
[----:B------:R-:W-:Y:S01]  /*11d0*/  IMAD R32, R2, R8, R13 ;  /* 0x0000000802207224 */ /* 0x000fe200078e020d */
[----:B------:R-:W-:Y:S01]  /*11e0*/  IABS R13, R17 ;  /* 0x00000011000d7213 */ /* 0x000fe20000000000 */
[----:B------:R-:W-:Y:S01]  /*11f0*/  @!P0 IMAD.IADD R10, R10, 0x1, -R15 ;  /* 0x000000010a0a8824 */ /* 0x000fe200078e0a0f */
[C---:B------:R-:W-:Y:S01]  /*1200*/  ISETP.GT.U32.AND P0, PT, R2.reuse, R208, PT ;  /* 0x000000d00200720c */ /* 0x040fe20003f04070 */
[C---:B------:R-:W-:Y:S02]  /*1210*/  IMAD R34, R2.reuse, R34, R9 ;  /* 0x0000002202227224 */ /* 0x040fe400078e0209 */
[----:B------:R-:W-:Y:S01]  /*1220*/  @!P1 IMAD.IADD R11, R11, 0x1, -R2 ;  /* 0x000000010b0b9824 */ /* 0x000fe200078e0a02 */
[C---:B------:R-:W-:Y:S01]  /*1230*/  ISETP.GT.U32.AND P1, PT, R2.reuse, R32, PT ;  /* 0x000000200200720c */ /* 0x040fe20003f24070 */
[C---:B------:R-:W-:Y:S01]  /*1240*/  VIADD R12, R3.reuse, 0x1ec ;  /* 0x000001ec030c7836 */ /* 0x040fe20000000000 */
[C---:B------:R-:W-:Y:S01]  /*1250*/  ISETP.GT.U32.AND P6, PT, R2.reuse, R34, PT ;  /* 0x000000220200720c */ /* 0x040fe20003fc4070 */
[----:B------:R-:W-:Y:S01]  /*1260*/  IMAD.MOV.U32 R0, RZ, RZ, R10 ;  /* 0x000000ffff007224 */ /* 0x000fe200078e000a */
[----:B------:R-:W-:Y:S01]  /*1270*/  ISETP.GT.U32.AND P4, PT, R2, R11, PT ;  /* 0x0000000b0200720c */ /* 0x000fe20003f84070 */
[----:B------:R-:W-:Y:S01]  /*1280*/  VIADD R10, R3, 0x1e8 ;  /* 0x000001e8030a7836 */ /* 0x000fe20000000000 */
[----:B------:R-:W-:Y:S01]  /*1290*/  IABS R15, R12 ;  /* 0x0000000c000f7213 */ /* 0x000fe20000000000 */
[----:B------:R-:W-:Y:S01]  /*12a0*/  @!P3 IMAD.MOV R0, RZ, RZ, -R0 ;  /* 0x000000ffff00b224 */ /* 0x000fe200078e0a00 */
[----:B------:R-:W-:Y:S01]  /*12b0*/  @!P5 LOP3.LUT R0, RZ, R4, RZ, 0x33, !PT ;  /* 0x00000004ff00d212 */ /* 0x000fe200078e33ff */
[----:B------:R-:W-:Y:S01]  /*12c0*/  @!P0 IMAD.IADD R208, R208, 0x1, -R2 ;  /* 0x00000001d0d08824 */ /* 0x000fe200078e0a02 */
[----:B------:R-:W-:Y:S01]  /*12d0*/  ISETP.GE.AND P5, PT, R14, RZ, PT ;  /* 0x000000ff0e00720c */ /* 0x000fe20003fa6270 */
[----:B------:R-:W-:Y:S01]  /*12e0*/  IMAD.HI.U32 R4, R6, R13, RZ ;  /* 0x0000000d06047227 */ /* 0x000fe200078e00ff */
[----:B------:R-:W-:-:S02]  /*12f0*/  ISETP.GE.AND P3, PT, R16, RZ, PT ;  /* 0x000000ff1000720c */ /* 0x000fc40003f66270 */
[----:B------:R-:W-:Y:S01]  /*1300*/  ISETP.GE.AND P0, PT, R17, RZ, PT ;  /* 0x000000ff1100720c */ /* 0x000fe20003f06270 */
[--C-:B------:R-:W-:Y:S01]  /*1310*/  @!P1 IMAD.IADD R32, R32, 0x1, -R2.reuse ;  /* 0x0000000120209824 */ /* 0x100fe200078e0a02 */
[----:B------:R-:W-:Y:S01]  /*1320*/  ISETP.GT.U32.AND P1, PT, R2, R208, PT ;  /* 0x000000d00200720c */ /* 0x000fe20003f24070 */
[----:B------:R-:W-:Y:S02]  /*1330*/  @!P6 IMAD.IADD R34, R34, 0x1, -R2 ;  /* 0x000000012222e824 */ /* 0x000fe400078e0a02 */
[----:B------:R-:W-:-:S03]  /*1340*/  IMAD.HI.U32 R8, R6, R15, RZ ;  /* 0x0000000f06087227 */ /* 0x000fc600078e00ff */
[C---:B------:R-:W-:Y:S01]  /*1350*/  ISETP.GT.U32.AND P6, PT, R2.reuse, R34, PT ;  /* 0x000000220200720c */ /* 0x040fe20003fc4070 */
[----:B------:R-:W-:Y:S02]  /*1360*/  IMAD.MOV R4, RZ, RZ, -R4 ;  /* 0x000000ffff047224 */ /* 0x000fe400078e0a04 */
[----:B------:R-:W-:Y:S02]  /*1370*/  IMAD.MOV R8, RZ, RZ, -R8 ;  /* 0x000000ffff087224 */ /* 0x000fe400078e0a08 */
[C---:B------:R-:W-:Y:S01]  /*1380*/  IMAD R96, R2.reuse, R4, R13 ;  /* 0x0000000402607224 */ /* 0x040fe200078e020d */
[----:B------:R-:W-:Y:S01]  /*1390*/  IABS R13, R10 ;  /* 0x0000000a000d7213 */ /* 0x000fe20000000000 */
[--C-:B------:R-:W-:Y:S01]  /*13a0*/  @!P4 IMAD.IADD R11, R11, 0x1, -R2.reuse ;  /* 0x000000010b0bc824 */ /* 0x100fe200078e0a02 */
[C---:B------:R-:W-:Y:S01]  /*13b0*/  ISETP.GT.U32.AND P4, PT, R2.reuse, R32, PT ;  /* 0x000000200200720c */ /* 0x040fe20003f84070 */
[----:B------:R-:W-:Y:S02]  /*13c0*/  IMAD R210, R2, R8, R15 ;  /* 0x0000000802d27224 */ /* 0x000fe400078e020f */
[--C-:B------:R-:W-:Y:S01]  /*13d0*/  @!P1 IMAD.IADD R208, R208, 0x1, -R2.reuse ;  /* 0x00000001d0d09824 */ /* 0x100fe200078e0a02 */
[----:B------:R-:W-:Y:S01]  /*13e0*/  ISETP.GT.U32.AND P1, PT, R2, R96, PT ;  /* 0x000000600200720c */ /* 0x000fe20003f24070 */
[----:B------:R-:W-:Y:S01]  /*13f0*/  @!P6 IMAD.IADD R34, R34, 0x1, -R2 ;  /* 0x000000012222e824 */ /* 0x000fe200078e0a02 */
[----:B------:R-:W-:Y:S01]  /*1400*/  ISETP.GT.U32.AND P6, PT, R2, R210, PT ;  /* 0x000000d20200720c */ /* 0x000fe20003fc4070 */
[----:B------:R-:W-:-:S02]  /*1410*/  VIADD R14, R3, 0x1e4 ;  /* 0x000001e4030e7836 */ /* 0x000fc40000000000 */
[C---:B------:R-:W-:Y:S02]  /*1420*/  VIADD R16, R3.reuse, 0x1e0 ;  /* 0x000001e003107836 */ /* 0x040fe40000000000 */
[----:B------:R-:W-:Y:S01]  /*1430*/  IMAD.HI.U32 R4, R6, R13, RZ ;  /* 0x0000000d06047227 */ /* 0x000fe200078e00ff */
[----:B------:R-:W-:Y:S02]  /*1440*/  IABS R15, R14 ;  /* 0x0000000e000f7213 */ /* 0x000fe40000000000 */
[----:B------:R-:W-:Y:S01]  /*1450*/  IABS R17, R16 ;  /* 0x0000001000117213 */ /* 0x000fe20000000000 */
[--C-:B------:R-:W-:Y:S01]  /*1460*/  @!P4 IMAD.IADD R32, R32, 0x1, -R2.reuse ;  /* 0x000000012020c824 */ /* 0x100fe200078e0a02 */
[----:B------:R-:W-:Y:S01]  /*1470*/  ISETP.GE.AND P4, PT, R3, RZ, PT ;  /* 0x000000ff0300720c */ /* 0x000fe20003f86270 */
[----:B------:R-:W-:Y:S01]  /*1480*/  @!P1 IMAD.IADD R96, R96, 0x1, -R2 ;  /* 0x0000000160609824 */ /* 0x000fe200078e0a02 */
[----:B------:R-:W-:Y:S01]  /*1490*/  ISETP.GE.AND P1, PT, R12, RZ, PT ;  /* 0x000000ff0c00720c */ /* 0x000fe20003f26270 */
[----:B------:R-:W-:-:S04]  /*14a0*/  IMAD.HI.U32 R8, R6, R15, RZ ;  /* 0x0000000f06087227 */ /* 0x000fc800078e00ff */
[----:B------:R-:W-:Y:S01]  /*14b0*/  @!P6 IMAD.IADD R210, R210, 0x1, -R2 ;  /* 0x00000001d2d2e824 */ /* 0x000fe200078e0a02 */
[----:B------:R-:W-:Y:S01]  /*14c0*/  ISETP.GT.U32.AND P6, PT, R2, R96, PT ;  /* 0x000000600200720c */ /* 0x000fe20003fc4070 */
[----:B------:R-:W-:Y:S02]  /*14d0*/  IMAD.MOV R8, RZ, RZ, -R8 ;  /* 0x000000ffff087224 */ /* 0x000fe400078e0a08 */
[----:B------:R-:W-:-:S04]  /*14e0*/  IMAD.HI.U32 R9, R6, R17, RZ ;  /* 0x0000001106097227 */ /* 0x000fc800078e00ff */
[----:B------:R-:W-:Y:S02]  /*14f0*/  IMAD.MOV R4, RZ, RZ, -R4 ;  /* 0x000000ffff047224 */ /* 0x000fe400078e0a04 */
[C---:B------:R-:W-:Y:S02]  /*1500*/  IMAD R38, R2.reuse, R8, R15 ;  /* 0x0000000802267224 */ /* 0x040fe400078e020f */
[----:B------:R-:W-:Y:S02]  /*1510*/  IMAD.MOV R9, RZ, RZ, -R9 ;  /* 0x000000ffff097224 */ /* 0x000fe400078e0a09 */
[----:B------:R-:W-:Y:S02]  /*1520*/  IMAD R36, R2, R4, R13 ;  /* 0x0000000402247224 */ /* 0x000fe400078e020d */
[----:B------:R-:W-:Y:S02]  /*1530*/  IMAD.MOV.U32 R8, RZ, RZ, R11 ;  /* 0x000000ffff087224 */ /* 0x000fe400078e000b */
[----:B------:R-:W-:-:S02]  /*1540*/  VIADD R12, R3, 0x1dc ;  /* 0x000001dc030c7836 */ /* 0x000fc40000000000 */
[C---:B------:R-:W-:Y:S02]  /*1550*/  IMAD R94, R2.reuse, R9, R17 ;  /* 0x00000009025e7224 */ /* 0x040fe400078e0211 */
[----:B------:R-:W-:Y:S01]  /*1560*/  @!P4 IMAD.MOV R8, RZ, RZ, -R8 ;  /* 0x000000ffff08c224 */ /* 0x000fe200078e0a08 */
[C---:B------:R-:W-:Y:S01]  /*1570*/  ISETP.GT.U32.AND P4, PT, R2.reuse, R36, PT ;  /* 0x000000240200720c */ /* 0x040fe20003f84070 */
[----:B------:R-:W-:Y:S01]  /*1580*/  @!P3 IMAD.MOV R32, RZ, RZ, -R32 ;  /* 0x000000ffff20b224 */ /* 0x000fe200078e0a20 */
[----:B------:R-:W-:Y:S01]  /*1590*/  ISETP.GT.U32.AND P3, PT, R2, R38, PT ;  /* 0x000000260200720c */ /* 0x000fe20003f64070 */
[----:B------:R-:W-:Y:S01]  /*15a0*/  @!P2 IMAD.MOV R208, RZ, RZ, -R208 ;  /* 0x000000ffffd0a224 */ /* 0x000fe200078e0ad0 */
[----:B------:R-:W-:Y:S01]  /*15b0*/  IABS R9, R12 ;  /* 0x0000000c00097213 */ /* 0x000fe20000000000 */
[----:B------:R-:W-:Y:S01]  /*15c0*/  @!P6 IMAD.IADD R96, R96, 0x1, -R2 ;  /* 0x000000016060e824 */ /* 0x000fe200078e0a02 */
[C---:B------:R-:W-:Y:S01]  /*15d0*/  ISETP.GT.U32.AND P2, PT, R2.reuse, R210, PT ;  /* 0x000000d20200720c */ /* 0x040fe20003f44070 */
[----:B------:R-:W-:Y:S01]  /*15e0*/  VIADD R15, R3, 0x1d8 ;  /* 0x000001d8030f7836 */ /* 0x000fe20000000000 */
[----:B------:R-:W-:Y:S01]  /*15f0*/  ISETP.GT.U32.AND P6, PT, R2, R94, PT ;  /* 0x0000005e0200720c */ /* 0x000fe20003fc4070 */
[----:B------:R-:W-:-:S03]  /*1600*/  IMAD.HI.U32 R4, R6, R9, RZ ;  /* 0x0000000906047227 */ /* 0x000fc600078e00ff */
[----:B------:R-:W-:Y:S01]  /*1610*/  IABS R11, R15 ;  /* 0x0000000f000b7213 */ /* 0x000fe20000000000 */
[----:B------:R-:W-:Y:S02]  /*1620*/  IMAD.MOV R212, RZ, RZ, -R4 ;  /* 0x000000ffffd47224 */ /* 0x000fe400078e0a04 */
[--C-:B------:R-:W-:Y:S01]  /*1630*/  @!P4 IMAD.IADD R36, R36, 0x1, -R2.reuse ;  /* 0x000000012424c824 */ /* 0x100fe200078e0a02 */
[----:B------:R-:W-:Y:S01]  /*1640*/  ISETP.GE.AND P4, PT, R16, RZ, PT ;  /* 0x000000ff1000720c */ /* 0x000fe20003f86270 */
[--C-:B------:R-:W-:Y:S02]  /*1650*/  @!P3 IMAD.IADD R38, R38, 0x1, -R2.reuse ;  /* 0x000000012626b824 */ /* 0x100fe400078e0a02 */
[--C-:B------:R-:W-:Y:S01]  /*1660*/  @!P2 IMAD.IADD R210, R210, 0x1, -R2.reuse ;  /* 0x00000001d2d2a824 */ /* 0x100fe200078e0a02 */
[C---:B------:R-:W-:Y:S01]  /*1670*/  ISETP.GT.U32.AND P3, PT, R2.reuse, R36, PT ;  /* 0x000000240200720c */ /* 0x040fe20003f64070 */
[----:B------:R-:W-:Y:S01]  /*1680*/  IMAD R212, R2, R212, R9 ;  /* 0x000000d402d47224 */ /* 0x000fe200078e0209 */
[----:B------:R-:W-:Y:S01]  /*1690*/  ISETP.GE.AND P2, PT, R14, RZ, PT ;  /* 0x000000ff0e00720c */ /* 0x000fe20003f46270 */
[----:B------:R-:W-:Y:S01]  /*16a0*/  @!P6 IMAD.IADD R94, R94, 0x1, -R2 ;  /* 0x000000015e5ee824 */ /* 0x000fe200078e0a02 */
[----:B------:R-:W-:Y:S01]  /*16b0*/  ISETP.GT.U32.AND P6, PT, R2, R38, PT ;  /* 0x000000260200720c */ /* 0x000fe20003fc4070 */
[----:B------:R-:W-:-:S04]  /*16c0*/  IMAD.HI.U32 R4, R6, R11, RZ ;  /* 0x0000000b06047227 */ /* 0x000fc800078e00ff */
[----:B------:R-:W-:Y:S01]  /*16d0*/  @!P1 IMAD.MOV R210, RZ, RZ, -R210 ;  /* 0x000000ffffd29224 */ /* 0x000fe200078e0ad2 */
[----:B------:R-:W-:Y:S01]  /*16e0*/  ISETP.GT.U32.AND P1, PT, R2, R212, PT ;  /* 0x000000d40200720c */ /* 0x000fe20003f24070 */
[----:B------:R-:W-:Y:S01]  /*16f0*/  @!P5 IMAD.MOV R34, RZ, RZ, -R34 ;  /* 0x000000ffff22d224 */ /* 0x000fe200078e0a22 */
[----:B------:R-:W-:Y:S01]  /*1700*/  ISETP.GE.AND P5, PT, R10, RZ, PT ;  /* 0x000000ff0a00720c */ /* 0x000fe20003fa6270 */
[----:B------:R-:W-:Y:S01]  /*1710*/  @!P0 IMAD.MOV R96, RZ, RZ, -R96 ;  /* 0x000000ffff608224 */ /* 0x000fe200078e0a60 */
[C---:B------:R-:W-:Y:S01]  /*1720*/  ISETP.GT.U32.AND P0, PT, R2.reuse, R94, PT ;  /* 0x0000005e0200720c */ /* 0x040fe20003f04070 */
[----:B------:R-:W-:Y:S02]  /*1730*/  IMAD.MOV R4, RZ, RZ, -R4 ;  /* 0x000000ffff047224 */ /* 0x000fe400078e0a04 */
[----:B------:R-:W-:Y:S02]  /*1740*/  VIADD R10, R3, 0x1d4 ;  /* 0x000001d4030a7836 */ /* 0x000fe40000000000 */
[----:B------:R-:W-:-:S02]  /*1750*/  IMAD R40, R2, R4, R11 ;  /* 0x0000000402287224 */ /* 0x000fc400078e020b */
[--C-:B------:R-:W-:Y:S01]  /*1760*/  @!P3 IMAD.IADD R36, R36, 0x1, -R2.reuse ;  /* 0x000000012424b824 */ /* 0x100fe200078e0a02 */
[----:B------:R-:W-:Y:S01]  /*1770*/  IABS R11, R10 ;  /* 0x0000000a000b7213 */ /* 0x000fe20000000000 */
[--C-:B------:R-:W-:Y:S01]  /*1780*/  @!P6 IMAD.IADD R38, R38, 0x1, -R2.reuse ;  /* 0x000000012626e824 */ /* 0x100fe200078e0a02 */
[----:B------:R-:W-:Y:S01]  /*1790*/  ISETP.GE.AND P3, PT, R12, RZ, PT ;  /* 0x000000ff0c00720c */ /* 0x000fe20003f66270 */
[----:B------:R-:W-:Y:S01]  /*17a0*/  VIADD R12, R3, 0x1cc ;  /* 0x000001cc030c7836 */ /* 0x000fe20000000000 */
[----:B------:R-:W-:Y:S01]  /*17b0*/  ISETP.GT.U32.AND P6, PT, R2, R40, PT ;  /* 0x000000280200720c */ /* 0x000fe20003fc4070 */
[----:B------:R-:W-:Y:S01]  /*17c0*/  @!P1 IMAD.IADD R212, R212, 0x1, -R2 ;  /* 0x00000001d4d49824 */ /* 0x000fe200078e0a02 */
[----:B------:R-:W-:Y:S01]  /*17d0*/  ISETP.GE.AND P1, PT, R10, RZ, PT ;  /* 0x000000ff0a00720c */ /* 0x000fe20003f26270 */
[----:B------:R-:W-:-:S04]  /*17e0*/  IMAD.HI.U32 R4, R6, R11, RZ ;  /* 0x0000000b06047227 */ /* 0x000fc800078e00ff */
[----:B------:R-:W-:Y:S01]  /*17f0*/  @!P0 IMAD.IADD R94, R94, 0x1, -R2 ;  /* 0x000000015e5e8824 */ /* 0x000fe200078e0a02 */
[----:B------:R-:W-:Y:S01]  /*1800*/  ISETP.GE.AND P0, PT, R15, RZ, PT ;  /* 0x000000ff0f00720c */ /* 0x000fe20003f06270 */
[----:B------:R-:W-:Y:S01]  /*1810*/  @!P5 IMAD.MOV R36, RZ, RZ, -R36 ;  /* 0x000000ffff24d224 */ /* 0x000fe200078e0a24 */
[----:B------:R-:W-:Y:S01]  /*1820*/  IABS R15, R12 ;  /* 0x0000000c000f7213 */ /* 0x000fe20000000000 */
[----:B------:R-:W-:Y:S01]  /*1830*/  IMAD.MOV R4, RZ, RZ, -R4 ;  /* 0x000000ffff047224 */ /* 0x000fe200078e0a04 */
[----:B------:R-:W-:Y:S01]  /*1840*/  ISETP.GT.U32.AND P5, PT, R2, R212, PT ;  /* 0x000000d40200720c */ /* 0x000fe20003fa4070 */
[----:B------:R-:W-:Y:S02]  /*1850*/  @!P6 IMAD.IADD R40, R40, 0x1, -R2 ;  /* 0x000000012828e824 */ /* 0x000fe400078e0a02 */
[----:B------:R-:W-:Y:S02]  /*1860*/  IMAD R42, R2, R4, R11 ;  /* 0x00000004022a7224 */ /* 0x000fe400078e020b */
[----:B------:R-:W-:Y:S01]  /*1870*/  IMAD.HI.U32 R4, R6, R15, RZ ;  /* 0x0000000f06047227 */ /* 0x000fe200078e00ff */
[----:B------:R-:W-:-:S03]  /*1880*/  ISETP.GT.U32.AND P6, PT, R2, R40, PT ;  /* 0x000000280200720c */ /* 0x000fc60003fc4070 */
[----:B------:R-:W-:Y:S02]  /*1890*/  VIADD R14, R3, 0x1d0 ;  /* 0x000001d0030e7836 */ /* 0x000fe40000000000 */
[----:B------:R-:W-:Y:S02]  /*18a0*/  IMAD.MOV R4, RZ, RZ, -R4 ;  /* 0x000000ffff047224 */ /* 0x000fe400078e0a04 */
[----:B------:R-:W-:Y:S01]  /*18b0*/  @!P5 IMAD.IADD R212, R212, 0x1, -R2 ;  /* 0x00000001d4d4d824 */ /* 0x000fe200078e0a02 */
[----:B------:R-:W-:Y:S01]  /*18c0*/  IABS R13, R14 ;  /* 0x0000000e000d7213 */ /* 0x000fe20000000000 */
[----:B------:R-:W-:Y:S02]  /*18d0*/  IMAD R214, R2, R4, R15 ;  /* 0x0000000402d67224 */ /* 0x000fe400078e020f */
[----:B------:R-:W-:Y:S02]  /*18e0*/  @!P3 IMAD.MOV R212, RZ, RZ, -R212 ;  /* 0x000000ffffd4b224 */ /* 0x000fe400078e0ad4 */
[----:B------:R-:W-:Y:S01]  /*18f0*/  IMAD.HI.U32 R9, R6, R13, RZ ;  /* 0x0000000d06097227 */ /* 0x000fe200078e00ff */
[----:B------:R-:W-:-:S03]  /*1900*/  ISETP.GT.U32.AND P3, PT, R2, R214, PT ;  /* 0x000000d60200720c */ /* 0x000fc60003f64070 */
[----:B------:R-:W-:Y:S02]  /*1910*/  IMAD.MOV R9, RZ, RZ, -R9 ;  /* 0x000000ffff097224 */ /* 0x000fe400078e0a09 */
[----:B------:R-:W-:Y:S01]  /*1920*/  @!P2 IMAD.MOV R38, RZ, RZ, -R38 ;  /* 0x000000ffff26a224 */ /* 0x000fe200078e0a26 */
[----:B------:R-:W-:Y:S01]  /*1930*/  ISETP.GT.U32.AND P2, PT, R2, R42, PT ;  /* 0x0000002a0200720c */ /* 0x000fe20003f44070 */
[--C-:B------:R-:W-:Y:S01]  /*1940*/  @!P6 IMAD.IADD R40, R40, 0x1, -R2.reuse ;  /* 0x000000012828e824 */ /* 0x100fe200078e0a02 */
[----:B------:R-:W-:Y:S01]  /*1950*/  ISETP.GE.AND P6, PT, R12, RZ, PT ;  /* 0x000000ff0c00720c */ /* 0x000fe20003fc6270 */
[C---:B------:R-:W-:Y:S02]  /*1960*/  IMAD R92, R2.reuse, R9, R13 ;  /* 0x00000009025c7224 */ /* 0x040fe400078e020d */
[C---:B------:R-:W-:Y:S02]  /*1970*/  VIADD R12, R3.reuse, 0x1c4 ;  /* 0x000001c4030c7836 */ /* 0x040fe40000000000 */
[----:B------:R-:W-:Y:S01]  /*1980*/  VIADD R9, R3, 0x1c8 ;  /* 0x000001c803097836 */ /* 0x000fe20000000000 */
[----:B------:R-:W-:Y:S01]  /*1990*/  ISETP.GT.U32.AND P5, PT, R2, R92, PT ;  /* 0x0000005c0200720c */ /* 0x000fe20003fa4070 */
[----:B------:R-:W-:Y:S01]  /*19a0*/  @!P3 IMAD.IADD R214, R214, 0x1, -R2 ;  /* 0x00000001d6d6b824 */ /* 0x000fe200078e0a02 */
[----:B------:R-:W-:Y:S01]  /*19b0*/  IABS R13, R12 ;  /* 0x0000000c000d7213 */ /* 0x000fe20000000000 */
[----:B------:R-:W-:Y:S01]  /*19c0*/  @!P0 IMAD.MOV R40, RZ, RZ, -R40 ;  /* 0x000000ffff288224 */ /* 0x000fe200078e0a28 */
[----:B------:R-:W-:Y:S01]  /*19d0*/  IABS R11, R9 ;  /* 0x00000009000b7213 */ /* 0x000fe20000000000 */
[----:B------:R-:W-:Y:S01]  /*19e0*/  @!P2 IMAD.IADD R42, R42, 0x1, -R2 ;  /* 0x000000012a2aa824 */ /* 0x000fe200078e0a02 */
[----:B------:R-:W-:Y:S01]  /*19f0*/  ISETP.GE.AND P0, PT, R9, RZ, PT ;  /* 0x000000ff0900720c */ /* 0x000fe20003f06270 */
[----:B------:R-:W-:Y:S01]  /*1a00*/  IMAD.HI.U32 R9, R6, R13, RZ ;  /* 0x0000000d06097227 */ /* 0x000fe200078e00ff */
[----:B------:R-:W-:-:S02]  /*1a10*/  ISETP.GT.U32.AND P3, PT, R2, R214, PT ;  /* 0x000000d60200720c */ /* 0x000fc40003f64070 */
[----:B------:R-:W-:Y:S01]  /*1a20*/  ISETP.GT.U32.AND P2, PT, R2, R42, PT ;  /* 0x0000002a0200720c */ /* 0x000fe20003f44070 */
[----:B------:R-:W-:Y:S02]  /*1a30*/  IMAD.MOV R9, RZ, RZ, -R9 ;  /* 0x000000ffff097224 */ /* 0x000fe400078e0a09 */
[----:B------:R-:W-:Y:S02]  /*1a40*/  @!P5 IMAD.IADD R92, R92, 0x1, -R2 ;  /* 0x000000015c5cd824 */ /* 0x000fe400078e0a02 */
[----:B------:R-:W-:Y:S02]  /*1a50*/  IMAD R46, R2, R9, R13 ;  /* 0x00000009022e7224 */ /* 0x000fe400078e020d */
[----:B------:R-:W-:Y:S01]  /*1a60*/  @!P4 IMAD.MOV R94, RZ, RZ, -R94 ;  /* 0x000000ffff5ec224 */ /* 0x000fe200078e0a5e */
[----:B------:R-:W-:Y:S01]  /*1a70*/  ISETP.GE.AND P4, PT, R14, RZ, PT ;  /* 0x000000ff0e00720c */ /* 0x000fe20003f86270 */
[----:B------:R-:W-:Y:S01]  /*1a80*/  VIADD R14, R3, 0x1c0 ;  /* 0x000001c0030e7836 */ /* 0x000fe20000000000 */
[----:B------:R-:W-:Y:S01]  /*1a90*/  ISETP.GT.U32.AND P5, PT, R2, R92, PT ;  /* 0x0000005c0200720c */ /* 0x000fe20003fa4070 */
[----:B------:R-:W-:-:S03]  /*1aa0*/  IMAD.HI.U32 R4, R6, R11, RZ ;  /* 0x0000000b06047227 */ /* 0x000fc600078e00ff */
[----:B------:R-:W-:Y:S01]  /*1ab0*/  IABS R15, R14 ;  /* 0x0000000e000f7213 */ /* 0x000fe20000000000 */
[----:B------:R-:W-:Y:S01]  /*1ac0*/  @!P3 IMAD.IADD R214, R214, 0x1, -R2 ;  /* 0x00000001d6d6b824 */ /* 0x000fe200078e0a02 */
[----:B------:R-:W-:Y:S01]  /*1ad0*/  ISETP.GT.U32.AND P3, PT, R2, R46, PT ;  /* 0x0000002e0200720c */ /* 0x000fe20003f64070 */
[----:B------:R-:W-:Y:S02]  /*1ae0*/  IMAD.MOV R4, RZ, RZ, -R4 ;  /* 0x000000ffff047224 */ /* 0x000fe400078e0a04 */
[----:B------:R-:W-:Y:S01]  /*1af0*/  @!P2 IMAD.IADD R42, R42, 0x1, -R2 ;  /* 0x000000012a2aa824 */ /* 0x000fe200078e0a02 */
[----:B------:R-:W-:Y:S01]  /*1b00*/  ISETP.GE.AND P2, PT, R12, RZ, PT ;  /* 0x000000ff0c00720c */ /* 0x000fe20003f46270 */
[----:B------:R-:W-:Y:S02]  /*1b10*/  IMAD R44, R2, R4, R11 ;  /* 0x00000004022c7224 */ /* 0x000fe400078e020b */
[----:B------:R-:W-:-:S04]  /*1b20*/  IMAD.HI.U32 R10, R6, R15, RZ ;  /* 0x0000000f060a7227 */ /* 0x000fc800078e00ff */
[C---:B------:R-:W-:Y:S02]  /*1b30*/  VIADD R4, R3.reuse, 0x1bc ;  /* 0x000001bc03047836 */ /* 0x040fe40000000000 */
[----:B------:R-:W-:Y:S01]  /*1b40*/  @!P1 IMAD.MOV R42, RZ, RZ, -R42 ;  /* 0x000000ffff2a9224 */ /* 0x000fe200078e0a2a */
[----:B------:R-:W-:Y:S01]  /*1b50*/  ISETP.GT.U32.AND P1, PT, R2, R44, PT ;  /* 0x0000002c0200720c */ /* 0x000fe20003f24070 */
[----:B------:R-:W-:Y:S01]  /*1b60*/  IMAD.MOV R10, RZ, RZ, -R10 ;  /* 0x000000ffff0a7224 */ /* 0x000fe200078e0a0a */
[----:B------:R-:W-:Y:S01]  /*1b70*/  IABS R13, R4 ;  /* 0x00000004000d7213 */ /* 0x000fe20000000000 */
[--C-:B------:R-:W-:Y:S01]  /*1b80*/  @!P5 IMAD.IADD R92, R92, 0x1, -R2.reuse ;  /* 0x000000015c5cd824 */ /* 0x100fe200078e0a02 */
[----:B------:R-:W-:Y:S01]  /*1b90*/  ISETP.GE.AND P5, PT, R14, RZ, PT ;  /* 0x000000ff0e00720c */ /* 0x000fe20003fa6270 */
[----:B------:R-:W-:Y:S02]  /*1ba0*/  VIADD R12, R3, 0x1b8 ;  /* 0x000001b8030c7836 */ /* 0x000fe40000000000 */
[----:B------:R-:W-:-:S02]  /*1bb0*/  @!P3 IMAD.IADD R46, R46, 0x1, -R2 ;  /* 0x000000012e2eb824 */ /* 0x000fc400078e0a02 */
[----:B------:R-:W-:Y:S01]  /*1bc0*/  IMAD R90, R2, R10, R15 ;  /* 0x0000000a025a7224 */ /* 0x000fe200078e020f */
[----:B------:R-:W-:Y:S01]  /*1bd0*/  IABS R15, R12 ;  /* 0x0000000c000f7213 */ /* 0x000fe20000000000 */
[----:B------:R-:W-:Y:S01]  /*1be0*/  @!P4 IMAD.MOV R92, RZ, RZ, -R92 ;  /* 0x000000ffff5cc224 */ /* 0x000fe200078e0a5c */
[----:B------:R-:W-:Y:S01]  /*1bf0*/  ISETP.GE.AND P4, PT, R4, RZ, PT ;  /* 0x000000ff0400720c */ /* 0x000fe20003f86270 */
[----:B------:R-:W-:Y:S01]  /*1c00*/  IMAD.HI.U32 R4, R6, R13, RZ ;  /* 0x0000000d06047227 */ /* 0x000fe200078e00ff */
[----:B------:R-:W-:-:S03]  /*1c10*/  ISETP.GT.U32.AND P3, PT, R2, R46, PT ;  /* 0x0000002e0200720c */ /* 0x000fc60003f64070 */
[----:B------:R-:W-:Y:S01]  /*1c20*/  @!P6 IMAD.MOV R214, RZ, RZ, -R214 ;  /* 0x000000ffffd6e224 */ /* 0x000fe200078e0ad6 */
[----:B------:R-:W-:Y:S01]  /*1c30*/  ISETP.GT.U32.AND P6, PT, R2, R90, PT ;  /* 0x0000005a0200720c */ /* 0x000fe20003fc4070 */
[----:B------:R-:W-:Y:S02]  /*1c40*/  VIADD R14, R3, 0x1b4 ;  /* 0x000001b4030e7836 */ /* 0x000fe40000000000 */
[----:B------:R-:W-:-:S03]  /*1c50*/  IMAD.HI.U32 R9, R6, R15, RZ ;  /* 0x0000000f06097227 */ /* 0x000fc600078e00ff */
[----:B------:R-:W-:Y:S01]  /*1c60*/  IABS R17, R14 ;  /* 0x0000000e00117213 */ /* 0x000fe20000000000 */
[----:B------:R-:W-:Y:S02]  /*1c70*/  IMAD.MOV R4, RZ, RZ, -R4 ;  /* 0x000000ffff047224 */ /* 0x000fe400078e0a04 */
[----:B------:R-:W-:Y:S02]  /*1c80*/  @!P1 IMAD.IADD R44, R44, 0x1, -R2 ;  /* 0x000000012c2c9824 */ /* 0x000fe400078e0a02 */
[----:B------:R-:W-:Y:S02]  /*1c90*/  VIADD R16, R3, 0x1b0 ;  /* 0x000001b003107836 */ /* 0x000fe40000000000 */
[----:B------:R-:W-:Y:S01]  /*1ca0*/  IMAD.MOV R9, RZ, RZ, -R9 ;  /* 0x000000ffff097224 */ /* 0x000fe200078e0a09 */
[C---:B------:R-:W-:Y:S01]  /*1cb0*/  ISETP.GT.U32.AND P1, PT, R2.reuse, R44, PT ;  /* 0x0000002c0200720c */ /* 0x040fe20003f24070 */
[C---:B------:R-:W-:Y:S01]  /*1cc0*/  IMAD R216, R2.reuse, R4, R13 ;  /* 0x0000000402d87224 */ /* 0x040fe200078e020d */
[----:B------:R-:W-:Y:S01]  /*1cd0*/  IABS R19, R16 ;  /* 0x0000001000137213 */ /* 0x000fe20000000000 */
[----:B------:R-:W-:-:S02]  /*1ce0*/  IMAD R54, R2, R9, R15 ;  /* 0x0000000902367224 */ /* 0x000fc400078e020f */
[----:B------:R-:W-:Y:S01]  /*1cf0*/  @!P3 IMAD.IADD R46, R46, 0x1, -R2 ;  /* 0x000000012e2eb824 */ /* 0x000fe200078e0a02 */
[----:B------:R-:W-:Y:S01]  /*1d00*/  ISETP.GT.U32.AND P3, PT, R2, R216, PT ;  /* 0x000000d80200720c */ /* 0x000fe20003f64070 */
[----:B------:R-:W-:-:S04]  /*1d10*/  IMAD.HI.U32 R10, R6, R17, RZ ;  /* 0x00000011060a7227 */ /* 0x000fc800078e00ff */
[----:B------:R-:W-:Y:S01]  /*1d20*/  @!P6 IMAD.IADD R90, R90, 0x1, -R2 ;  /* 0x000000015a5ae824 */ /* 0x000fe200078e0a02 */
[----:B------:R-:W-:Y:S01]  /*1d30*/  ISETP.GT.U32.AND P6, PT, R2, R54, PT ;  /* 0x000000360200720c */ /* 0x000fe20003fc4070 */
[----:B------:R-:W-:Y:S02]  /*1d40*/  IMAD.MOV R10, RZ, RZ, -R10 ;  /* 0x000000ffff0a7224 */ /* 0x000fe400078e0a0a */
[----:B------:R-:W-:-:S04]  /*1d50*/  IMAD.HI.U32 R11, R6, R19, RZ ;  /* 0x00000013060b7227 */ /* 0x000fc800078e00ff */
[----:B------:R-:W-:Y:S02]  /*1d60*/  IMAD R62, R2, R10, R17 ;  /* 0x0000000a023e7224 */ /* 0x000fe400078e0211 */
[----:B------:R-:W-:Y:S02]  /*1d70*/  IMAD.MOV R11, RZ, RZ, -R11 ;  /* 0x000000ffff0b7224 */ /* 0x000fe400078e0a0b */
[C---:B------:R-:W-:Y:S02]  /*1d80*/  VIADD R10, R3.reuse, 0x1ac ;  /* 0x000001ac030a7836 */ /* 0x040fe40000000000 */
[----:B------:R-:W-:Y:S01]  /*1d90*/  @!P1 IMAD.IADD R44, R44, 0x1, -R2 ;  /* 0x000000012c2c9824 */ /* 0x000fe200078e0a02 */
[----:B------:R-:W-:Y:S01]  /*1da0*/  ISETP.GE.AND P1, PT, R12, RZ, PT ;  /* 0x000000ff0c00720c */ /* 0x000fe20003f26270 */
[----:B------:R-:W-:Y:S01]  /*1db0*/  IMAD R218, R2, R11, R19 ;  /* 0x0000000b02da7224 */ /* 0x000fe200078e0213 */
[----:B------:R-:W-:Y:S01]  /*1dc0*/  IABS R11, R10 ;  /* 0x0000000a000b7213 */ /* 0x000fe20000000000 */
[----:B------:R-:W-:-:S02]  /*1dd0*/  VIADD R12, R3, 0x1a8 ;  /* 0x000001a8030c7836 */ /* 0x000fc40000000000 */
[--C-:B------:R-:W-:Y:S01]  /*1de0*/  @!P3 IMAD.IADD R216, R216, 0x1, -R2.reuse ;  /* 0x00000001d8d8b824 */ /* 0x100fe200078e0a02 */
[----:B------:R-:W-:Y:S01]  /*1df0*/  ISETP.GT.U32.AND P3, PT, R2, R90, PT ;  /* 0x0000005a0200720c */ /* 0x000fe20003f64070 */
[----:B------:R-:W-:Y:S01]  /*1e00*/  @!P6 IMAD.IADD R54, R54, 0x1, -R2 ;  /* 0x000000013636e824 */ /* 0x000fe200078e0a02 */
[----:B------:R-:W-:Y:S01]  /*1e10*/  IABS R13, R12 ;  /* 0x0000000c000d7213 */ /* 0x000fe20000000000 */
[----:B------:R-:W-:Y:S01]  /*1e20*/  @!P0 IMAD.MOV R44, RZ, RZ, -R44 ;  /* 0x000000ffff2c8224 */ /* 0x000fe200078e0a2c */
[----:B------:R-:W-:Y:S01]  /*1e30*/  ISETP.GT.U32.AND P0, PT, R2, R216, PT ;  /* 0x000000d80200720c */ /* 0x000fe20003f04070 */
[----:B------:R-:W-:Y:S01]  /*1e40*/  IMAD.HI.U32 R4, R6, R11, RZ ;  /* 0x0000000b06047227 */ /* 0x000fe200078e00ff */
[----:B------:R-:W-:-:S03]  /*1e50*/  ISETP.GT.U32.AND P6, PT, R2, R54, PT ;  /* 0x000000360200720c */ /* 0x000fc60003fc4070 */
[----:B------:R-:W-:-:S04]  /*1e60*/  IMAD.HI.U32 R9, R6, R13, RZ ;  /* 0x0000000d06097227 */ /* 0x000fc800078e00ff */
[----:B------:R-:W-:Y:S02]  /*1e70*/  IMAD.MOV R4, RZ, RZ, -R4 ;  /* 0x000000ffff047224 */ /* 0x000fe400078e0a04 */
[----:B------:R-:W-:Y:S02]  /*1e80*/  IMAD.MOV R88, RZ, RZ, -R9 ;  /* 0x000000ffff587224 */ /* 0x000fe400078e0a09 */
[----:B------:R-:W-:Y:S01]  /*1e90*/  @!P2 IMAD.MOV R46, RZ, RZ, -R46 ;  /* 0x000000ffff2ea224 */ /* 0x000fe200078e0a2e */
[----:B------:R-:W-:Y:S01]  /*1ea0*/  ISETP.GT.U32.AND P2, PT, R2, R62, PT ;  /* 0x0000003e0200720c */ /* 0x000fe20003f44070 */
[----:B------:R-:W-:Y:S01]  /*1eb0*/  @!P3 IMAD.IADD R90, R90, 0x1, -R2 ;  /* 0x000000015a5ab824 */ /* 0x000fe200078e0a02 */
[C---:B------:R-:W-:Y:S01]  /*1ec0*/  ISETP.GT.U32.AND P3, PT, R2.reuse, R218, PT ;  /* 0x000000da0200720c */ /* 0x040fe20003f64070 */
[C---:B------:R-:W-:Y:S02]  /*1ed0*/  IMAD R70, R2.reuse, R4, R11 ;  /* 0x0000000402467224 */ /* 0x040fe400078e020b */
[----:B------:R-:W-:-:S02]  /*1ee0*/  IMAD R88, R2, R88, R13 ;  /* 0x0000005802587224 */ /* 0x000fc400078e020d */
[--C-:B------:R-:W-:Y:S01]  /*1ef0*/  @!P0 IMAD.IADD R216, R216, 0x1, -R2.reuse ;  /* 0x00000001d8d88824 */ /* 0x100fe200078e0a02 */
[----:B------:R-:W-:Y:S01]  /*1f00*/  ISETP.GT.U32.AND P0, PT, R2, R70, PT ;  /* 0x000000460200720c */ /* 0x000fe20003f04070 */
[--C-:B------:R-:W-:Y:S01]  /*1f10*/  @!P6 IMAD.IADD R54, R54, 0x1, -R2.reuse ;  /* 0x000000013636e824 */ /* 0x100fe200078e0a02 */
[----:B------:R-:W-:Y:S01]  /*1f20*/  ISETP.GT.U32.AND P6, PT, R2, R88, PT ;  /* 0x000000580200720c */ /* 0x000fe20003fc4070 */
[C---:B------:R-:W-:Y:S02]  /*1f30*/  VIADD R18, R3.reuse, 0x1a4 ;  /* 0x000001a403127836 */ /* 0x040fe40000000000 */
[----:B------:R-:W-:Y:S02]  /*1f40*/  VIADD R19, R3, 0x1a0 ;  /* 0x000001a003137836 */ /* 0x000fe40000000000 */
[--C-:B------:R-:W-:Y:S01]  /*1f50*/  @!P2 IMAD.IADD R62, R62, 0x1, -R2.reuse ;  /* 0x000000013e3ea824 */ /* 0x100fe200078e0a02 */
[----:B------:R-:W-:Y:S01]  /*1f60*/  IABS R15, R18 ;  /* 0x00000012000f7213 */ /* 0x000fe20000000000 */
[----:B------:R-:W-:Y:S01]  /*1f70*/  @!P3 IMAD.IADD R218, R218, 0x1, -R2 ;  /* 0x00000001dadab824 */ /* 0x000fe200078e0a02 */
[----:B------:R-:W-:Y:S01]  /*1f80*/  IABS R17, R19 ;  /* 0x0000001300117213 */ /* 0x000fe20000000000 */
[----:B------:R-:W-:Y:S01]  /*1f90*/  @!P5 IMAD.MOV R90, RZ, RZ, -R90 ;  /* 0x000000ffff5ad224 */ /* 0x000fe200078e0a5a */
[----:B------:R-:W-:Y:S01]  /*1fa0*/  ISETP.GE.AND P2, PT, R14, RZ, PT ;  /* 0x000000ff0e00720c */ /* 0x000fe20003f46270 */
[----:B------:R-:W-:Y:S01]  /*1fb0*/  @!P0 IMAD.IADD R70, R70, 0x1, -R2 ;  /* 0x0000000146468824 */ /* 0x000fe200078e0a02 */
[----:B------:R-:W-:Y:S01]  /*1fc0*/  ISETP.GT.U32.AND P0, PT, R2, R62, PT ;  /* 0x0000003e0200720c */ /* 0x000fe20003f04070 */
[----:B------:R-:W-:Y:S01]  /*1fd0*/  IMAD.HI.U32 R4, R6, R15, RZ ;  /* 0x0000000f06047227 */ /* 0x000fe200078e00ff */
[----:B------:R-:W-:-:S02]  /*1fe0*/  ISETP.GT.U32.AND P5, PT, R2, R218, PT ;  /* 0x000000da0200720c */ /* 0x000fc40003fa4070 */
[----:B------:R-:W-:Y:S01]  /*1ff0*/  ISETP.GE.AND P3, PT, R16, RZ, PT ;  /* 0x000000ff1000720c */ /* 0x000fe20003f66270 */
[----:B------:R-:W-:-:S04]  /*2000*/  IMAD.HI.U32 R9, R6, R17, RZ ;  /* 0x0000001106097227 */ /* 0x000fc800078e00ff */
[----:B------:R-:W-:Y:S01]  /*2010*/  @!P6 IMAD.IADD R88, R88, 0x1, -R2 ;  /* 0x000000015858e824 */ /* 0x000fe200078e0a02 */
[C---:B------:R-:W-:Y:S01]  /*2020*/  ISETP.GT.U32.AND P6, PT, R2.reuse, R70, PT ;  /* 0x000000460200720c */ /* 0x040fe20003fc4070 */
[----:B------:R-:W-:Y:S02]  /*2030*/  IMAD.MOV R4, RZ, RZ, -R4 ;  /* 0x000000ffff047224 */ /* 0x000fe400078e0a04 */
[----:B------:R-:W-:Y:S02]  /*2040*/  IMAD.MOV R9, RZ, RZ, -R9 ;  /* 0x000000ffff097224 */ /* 0x000fe400078e0a09 */
[C---:B------:R-:W-:Y:S02]  /*2050*/  VIADD R14, R3.reuse, 0x19c ;  /* 0x0000019c030e7836 */ /* 0x040fe40000000000 */
[C---:B------:R-:W-:Y:S02]  /*2060*/  IMAD R220, R2.reuse, R4, R15 ;  /* 0x0000000402dc7224 */ /* 0x040fe400078e020f */
[----:B------:R-:W-:Y:S01]  /*2070*/  IMAD R76, R2, R9, R17 ;  /* 0x00000009024c7224 */ /* 0x000fe200078e0211 */
[----:B------:R-:W-:Y:S01]  /*2080*/  IABS R11, R14 ;  /* 0x0000000e000b7213 */ /* 0x000fe20000000000 */
[----:B------:R-:W-:-:S02]  /*2090*/  VIADD R15, R3, 0x198 ;  /* 0x00000198030f7836 */ /* 0x000fc40000000000 */
[----:B------:R-:W-:Y:S01]  /*20a0*/  @!P4 IMAD.MOV R216, RZ, RZ, -R216 ;  /* 0x000000ffffd8c224 */ /* 0x000fe200078e0ad8 */
[----:B------:R-:W-:Y:S01]  /*20b0*/  ISETP.GT.U32.AND P4, PT, R2, R88, PT ;  /* 0x000000580200720c */ /* 0x000fe20003f84070 */
[--C-:B------:R-:W-:Y:S01]  /*20c0*/  @!P0 IMAD.IADD R62, R62, 0x1, -R2.reuse ;  /* 0x000000013e3e8824 */ /* 0x100fe200078e0a02 */
[----:B------:R-:W-:Y:S01]  /*20d0*/  IABS R13, R15 ;  /* 0x0000000f000d7213 */ /* 0x000fe20000000000 */
[----:B------:R-:W-:Y:S01]  /*20e0*/  @!P5 IMAD.IADD R218, R218, 0x1, -R2 ;  /* 0x00000001dadad824 */ /* 0x000fe200078e0a02 */
[----:B------:R-:W-:Y:S01]  /*20f0*/  ISETP.GE.AND P0, PT, R10, RZ, PT ;  /* 0x000000ff0a00720c */ /* 0x000fe20003f06270 */
[----:B------:R-:W-:Y:S01]  /*2100*/  IMAD.HI.U32 R4, R6, R11, RZ ;  /* 0x0000000b06047227 */ /* 0x000fe200078e00ff */
[----:B------:R-:W-:-:S03]  /*2110*/  ISETP.GT.U32.AND P5, PT, R2, R76, PT ;  /* 0x0000004c0200720c */ /* 0x000fc60003fa4070 */
[----:B------:R-:W-:Y:S01]  /*2120*/  @!P6 IMAD.IADD R70, R70, 0x1, -R2 ;  /* 0x000000014646e824 */ /* 0x000fe200078e0a02 */
[----:B------:R-:W-:Y:S01]  /*2130*/  ISETP.GE.AND P6, PT, R12, RZ, PT ;  /* 0x000000ff0c00720c */ /* 0x000fe20003fc6270 */
[----:B------:R-:W-:-:S04]  /*2140*/  IMAD.HI.U32 R9, R6, R13, RZ ;  /* 0x0000000d06097227 */ /* 0x000fc800078e00ff */
[----:B------:R-:W-:Y:S02]  /*2150*/  IMAD.MOV R4, RZ, RZ, -R4 ;  /* 0x000000ffff047224 */ /* 0x000fe400078e0a04 */
[----:B------:R-:W-:Y:S01]  /*2160*/  @!P1 IMAD.MOV R54, RZ, RZ, -R54 ;  /* 0x000000ffff369224 */ /* 0x000fe200078e0a36 */
[C---:B------:R-:W-:Y:S01]  /*2170*/  ISETP.GT.U32.AND P1, PT, R2.reuse, R220, PT ;  /* 0x000000dc0200720c */ /* 0x040fe20003f24070 */
[----:B------:R-:W-:Y:S02]  /*2180*/  IMAD.MOV R9, RZ, RZ, -R9 ;  /* 0x000000ffff097224 */ /* 0x000fe400078e0a09 */
[----:B------:R-:W-:Y:S02]  /*2190*/  IMAD R82, R2, R4, R11 ;  /* 0x0000000402527224 */ /* 0x000fe400078e020b */
[--C-:B------:R-:W-:Y:S01]  /*21a0*/  @!P4 IMAD.IADD R88, R88, 0x1, -R2.reuse ;  /* 0x000000015858c824 */ /* 0x100fe200078e0a02 */
[----:B------:R-:W-:Y:S01]  /*21b0*/  ISETP.GE.AND P4, PT, R18, RZ, PT ;  /* 0x000000ff1200720c */ /* 0x000fe20003f86270 */
[----:B------:R-:W-:Y:S01]  /*21c0*/  @!P5 IMAD.IADD R76, R76, 0x1, -R2 ;  /* 0x000000014c4cd824 */ /* 0x000fe200078e0a02 */
[----:B------:R-:W-:Y:S01]  /*21d0*/  ISETP.GE.AND P5, PT, R14, RZ, PT ;  /* 0x000000ff0e00720c */ /* 0x000fe20003fa6270 */
[----:B------:R-:W-:-:S02]  /*21e0*/  IMAD R86, R2, R9, R13 ;  /* 0x0000000902567224 */ /* 0x000fc400078e020d */
[----:B------:R-:W-:Y:S01]  /*21f0*/  @!P0 IMAD.MOV R70, RZ, RZ, -R70 ;  /* 0x000000ffff468224 */ /* 0x000fe200078e0a46 */
[C---:B------:R-:W-:Y:S01]  /*2200*/  ISETP.GT.U32.AND P0, PT, R2.reuse, R82, PT ;  /* 0x000000520200720c */ /* 0x040fe20003f04070 */
[----:B------:R-:W-:Y:S01]  /*2210*/  @!P3 IMAD.MOV R218, RZ, RZ, -R218 ;  /* 0x000000ffffdab224 */ /* 0x000fe200078e0ada */
[C---:B------:R-:W-:Y:S01]  /*2220*/  ISETP.GT.U32.AND P3, PT, R2.reuse, R76, PT ;  /* 0x0000004c0200720c */ /* 0x040fe20003f64070 */
[----:B------:R-:W-:Y:S01]  /*2230*/  @!P6 IMAD.MOV R88, RZ, RZ, -R88 ;  /* 0x000000ffff58e224 */ /* 0x000fe200078e0a58 */
[----:B------:R-:W-:Y:S01]  /*2240*/  ISETP.GT.U32.AND P6, PT, R2, R86, PT ;  /* 0x000000560200720c */ /* 0x000fe20003fc4070 */
[----:B------:R-:W-:Y:S01]  /*2250*/  @!P1 IMAD.IADD R220, R220, 0x1, -R2 ;  /* 0x00000001dcdc9824 */ /* 0x000fe200078e0a02 */
[----:B------:R-:W-:Y:S01]  /*2260*/  ISETP.GE.AND P1, PT, R19, RZ, PT ;  /* 0x000000ff1300720c */ /* 0x000fe20003f26270 */
[C---:B------:R-:W-:Y:S02]  /*2270*/  VIADD R4, R3.reuse, 0x194 ;  /* 0x0000019403047836 */ /* 0x040fe40000000000 */
[----:B------:R-:W-:Y:S01]  /*2280*/  @!P2 IMAD.MOV R62, RZ, RZ, -R62 ;  /* 0x000000ffff3ea224 */ /* 0x000fe200078e0a3e */
[----:B------:R-:W-:Y:S01]  /*2290*/  ISETP.GT.U32.AND P2, PT, R2, R220, PT ;  /* 0x000000dc0200720c */ /* 0x000fe20003f44070 */
[----:B------:R-:W-:Y:S01]  /*22a0*/  VIADD R9, R3, 0x190 ;  /* 0x0000019003097836 */ /* 0x000fe20000000000 */
[----:B------:R-:W-:Y:S01]  /*22b0*/  IABS R11, R4 ;  /* 0x00000004000b7213 */ /* 0x000fe20000000000 */
[----:B------:R-:W-:-:S02]  /*22c0*/  @!P0 IMAD.IADD R82, R82, 0x1, -R2 ;  /* 0x0000000152528824 */ /* 0x000fc400078e0a02 */
[--C-:B------:R-:W-:Y:S01]  /*22d0*/  @!P3 IMAD.IADD R76, R76, 0x1, -R2.reuse ;  /* 0x000000014c4cb824 */ /* 0x100fe200078e0a02 */
[----:B------:R-:W-:Y:S01]  /*22e0*/  ISETP.GE.AND P3, PT, R4, RZ, PT ;  /* 0x000000ff0400720c */ /* 0x000fe20003f66270 */
[----:B------:R-:W-:Y:S01]  /*22f0*/  @!P6 IMAD.IADD R86, R86, 0x1, -R2 ;  /* 0x000000015656e824 */ /* 0x000fe200078e0a02 */
[----:B------:R-:W-:Y:S01]  /*2300*/  ISETP.GT.U32.AND P6, PT, R2, R82, PT ;  /* 0x000000520200720c */ /* 0x000fe20003fc4070 */
[----:B------:R-:W-:Y:S01]  /*2310*/  IMAD.HI.U32 R4, R6, R11, RZ ;  /* 0x0000000b06047227 */ /* 0x000fe200078e00ff */
[----:B------:R-:W-:Y:S02]  /*2320*/  IABS R13, R9 ;  /* 0x00000009000d7213 */ /* 0x000fe40000000000 */
[----:B------:R-:W-:Y:S01]  /*2330*/  ISETP.GE.AND P0, PT, R9, RZ, PT ;  /* 0x000000ff0900720c */ /* 0x000fe20003f06270 */
[----:B------:R-:W-:Y:S02]  /*2340*/  IMAD.MOV R4, RZ, RZ, -R4 ;  /* 0x000000ffff047224 */ /* 0x000fe400078e0a04 */
[----:B------:R-:W-:Y:S01]  /*2350*/  @!P2 IMAD.IADD R220, R220, 0x1, -R2 ;  /* 0x00000001dcdca824 */ /* 0x000fe200078e0a02 */
[----:B------:R-:W-:Y:S01]  /*2360*/  ISETP.GE.AND P2, PT, R15, RZ, PT ;  /* 0x000000ff0f00720c */ /* 0x000fe20003f46270 */
[----:B------:R-:W-:-:S02]  /*2370*/  IMAD R222, R2, R4, R11 ;  /* 0x0000000402de7224 */ /* 0x000fc400078e020b */
[----:B------:R-:W-:-:S04]  /*2380*/  IMAD.HI.U32 R9, R6, R13, RZ ;  /* 0x0000000d06097227 */ /* 0x000fc800078e00ff */
[----:B------:R-:W-:Y:S01]  /*2390*/  @!P4 IMAD.MOV R220, RZ, RZ, -R220 ;  /* 0x000000ffffdcc224 */ /* 0x000fe200078e0adc */
[----:B------:R-:W-:Y:S01]  /*23a0*/  ISETP.GT.U32.AND P4, PT, R2, R86, PT ;  /* 0x000000560200720c */ /* 0x000fe20003f84070 */
[----:B------:R-:W-:Y:S01]  /*23b0*/  @!P6 IMAD.IADD R82, R82, 0x1, -R2 ;  /* 0x000000015252e824 */ /* 0x000fe200078e0a02 */
[----:B------:R-:W-:Y:S01]  /*23c0*/  ISETP.GT.U32.AND P6, PT, R2, R222, PT ;  /* 0x000000de0200720c */ /* 0x000fe20003fc4070 */
[C---:B------:R-:W-:Y:S02]  /*23d0*/  VIADD R10, R3.reuse, 0x18c ;  /* 0x0000018c030a7836 */ /* 0x040fe40000000000 */
[----:B------:R-:W-:Y:S02]  /*23e0*/  IMAD.MOV R9, RZ, RZ, -R9 ;  /* 0x000000ffff097224 */ /* 0x000fe400078e0a09 */
[----:B------:R-:W-:Y:S01]  /*23f0*/  @!P1 IMAD.MOV R76, RZ, RZ, -R76 ;  /* 0x000000ffff4c9224 */ /* 0x000fe200078e0a4c */
[----:B------:R-:W-:Y:S01]  /*2400*/  ISETP.GE.AND P1, PT, R10, RZ, PT ;  /* 0x000000ff0a00720c */ /* 0x000fe20003f26270 */
[----:B------:R-:W-:Y:S01]  /*2410*/  IMAD R84, R2, R9, R13 ;  /* 0x0000000902547224 */ /* 0x000fe200078e020d */
[----:B------:R-:W-:Y:S01]  /*2420*/  IABS R10, R10 ;  /* 0x0000000a000a7213 */ /* 0x000fe20000000000 */
[----:B------:R-:W-:-:S02]  /*2430*/  VIADD R4, R3, 0x188 ;  /* 0x0000018803047836 */ /* 0x000fc40000000000 */
[----:B------:R-:W-:Y:S01]  /*2440*/  @!P5 IMAD.MOV R82, RZ, RZ, -R82 ;  /* 0x000000ffff52d224 */ /* 0x000fe200078e0a52 */
[----:B------:R-:W-:Y:S01]  /*2450*/  ISETP.GT.U32.AND P5, PT, R2, R84, PT ;  /* 0x000000540200720c */ /* 0x000fe20003fa4070 */
[----:B------:R-:W-:Y:S01]  /*2460*/  IMAD.MOV.U32 R11, RZ, RZ, R10 ;  /* 0x000000ffff0b7224 */ /* 0x000fe200078e000a */
[----:B------:R-:W-:Y:S01]  /*2470*/  IABS R13, R4 ;  /* 0x00000004000d7213 */ /* 0x000fe20000000000 */
[--C-:B------:R-:W-:Y:S01]  /*2480*/  @!P4 IMAD.IADD R86, R86, 0x1, -R2.reuse ;  /* 0x000000015656c824 */ /* 0x100fe200078e0a02 */
[----:B------:R-:W-:Y:S01]  /*2490*/  ISETP.GE.AND P4, PT, R4, RZ, PT ;  /* 0x000000ff0400720c */ /* 0x000fe20003f86270 */
[----:B------:R-:W-:Y:S02]  /*24a0*/  @!P6 IMAD.IADD R222, R222, 0x1, -R2 ;  /* 0x00000001dedee824 */ /* 0x000fe400078e0a02 */
[----:B------:R-:W-:Y:S02]  /*24b0*/  VIADD R9, R3, 0x184 ;  /* 0x0000018403097836 */ /* 0x000fe40000000000 */
[----:B------:R-:W-:Y:S01]  /*24c0*/  IMAD.HI.U32 R4, R6, R11, RZ ;  /* 0x0000000b06047227 */ /* 0x000fe200078e00ff */
[----:B------:R-:W-:-:S03]  /*24d0*/  ISETP.GT.U32.AND P6, PT, R2, R222, PT ;  /* 0x000000de0200720c */ /* 0x000fc60003fc4070 */
[----:B------:R-:W-:Y:S01]  /*24e0*/  @!P2 IMAD.MOV R86, RZ, RZ, -R86 ;  /* 0x000000ffff56a224 */ /* 0x000fe200078e0a56 */
[----:B------:R-:W-:Y:S01]  /*24f0*/  ISETP.GE.AND P2, PT, R9, RZ, PT ;  /* 0x000000ff0900720c */ /* 0x000fe20003f46270 */
[----:B------:R-:W-:Y:S01]  /*2500*/  IMAD.MOV R144, RZ, RZ, -R4 ;  /* 0x000000ffff907224 */ /* 0x000fe200078e0a04 */
[----:B------:R-:W-:Y:S01]  /*2510*/  IABS R9, R9 ;  /* 0x0000000900097213 */ /* 0x000fe20000000000 */
[----:B------:R-:W-:-:S04]  /*2520*/  IMAD.HI.U32 R4, R6, R13, RZ ;  /* 0x0000000d06047227 */ /* 0x000fc800078e00ff */
[----:B------:R-:W-:Y:S02]  /*2530*/  VIADD R10, R3, 0x180 ;  /* 0x00000180030a7836 */ /* 0x000fe40000000000 */
[----:B------:R-:W-:Y:S02]  /*2540*/  @!P5 IMAD.IADD R84, R84, 0x1, -R2 ;  /* 0x000000015454d824 */ /* 0x000fe400078e0a02 */
[C---:B------:R-:W-:Y:S01]  /*2550*/  IMAD R144, R2.reuse, R144, R11 ;  /* 0x0000009002907224 */ /* 0x040fe200078e020b */
[----:B------:R-:W-:Y:S01]  /*2560*/  IABS R15, R10 ;  /* 0x0000000a000f7213 */ /* 0x000fe20000000000 */
[----:B------:R-:W-:Y:S01]  /*2570*/  IMAD.MOV R4, RZ, RZ, -R4 ;  /* 0x000000ffff047224 */ /* 0x000fe200078e0a04 */
[C---:B------:R-:W-:Y:S01]  /*2580*/  ISETP.GT.U32.AND P5, PT, R2.reuse, R84, PT ;  /* 0x000000540200720c */ /* 0x040fe20003fa4070 */
[----:B------:R-:W-:Y:S02]  /*2590*/  IMAD.MOV.U32 R11, RZ, RZ, R9 ;  /* 0x000000ffff0b7224 */ /* 0x000fe400078e0009 */
[----:B------:R-:W-:-:S02]  /*25a0*/  IMAD R146, R2, R4, R13 ;  /* 0x0000000402927224 */ /* 0x000fc400078e020d */
[----:B------:R-:W-:-:S04]  /*25b0*/  IMAD.HI.U32 R4, R6, R11, RZ ;  /* 0x0000000b06047227 */ /* 0x000fc800078e00ff */
[----:B------:R-:W-:Y:S01]  /*25c0*/  @!P6 IMAD.IADD R222, R222, 0x1, -R2 ;  /* 0x00000001dedee824 */ /* 0x000fe200078e0a02 */
[----:B------:R-:W-:Y:S01]  /*25d0*/  ISETP.GT.U32.AND P6, PT, R2, R144, PT ;  /* 0x000000900200720c */ /* 0x000fe20003fc4070 */
[----:B------:R-:W-:-:S04]  /*25e0*/  IMAD.HI.U32 R9, R6, R15, RZ ;  /* 0x0000000f06097227 */ /* 0x000fc800078e00ff */
[----:B------:R-:W-:Y:S02]  /*25f0*/  IMAD.MOV R4, RZ, RZ, -R4 ;  /* 0x000000ffff047224 */ /* 0x000fe400078e0a04 */
[----:B------:R-:W-:Y:S02]  /*2600*/  IMAD.MOV R9, RZ, RZ, -R9 ;  /* 0x000000ffff097224 */ /* 0x000fe400078e0a09 */
[C---:B------:R-:W-:Y:S02]  /*2610*/  IMAD R224, R2.reuse, R4, R11 ;  /* 0x0000000402e07224 */ /* 0x040fe400078e020b */
[----:B------:R-:W-:Y:S02]  /*2620*/  IMAD R148, R2, R9, R15 ;  /* 0x0000000902947224 */ /* 0x000fe400078e020f */
[----:B------:R-:W-:Y:S01]  /*2630*/  @!P5 IMAD.IADD R84, R84, 0x1, -R2 ;  /* 0x000000015454d824 */ /* 0x000fe200078e0a02 */
[----:B------:R-:W-:Y:S01]  /*2640*/  ISETP.GT.U32.AND P5, PT, R2, R224, PT ;  /* 0x000000e00200720c */ /* 0x000fe20003fa4070 */
[----:B------:R-:W-:-:S02]  /*2650*/  VIADD R12, R3, 0x17c ;  /* 0x0000017c030c7836 */ /* 0x000fc40000000000 */
[----:B------:R-:W-:Y:S01]  /*2660*/  @!P6 IMAD.IADD R144, R144, 0x1, -R2 ;  /* 0x000000019090e824 */ /* 0x000fe200078e0a02 */
[C---:B------:R-:W-:Y:S01]  /*2670*/  ISETP.GT.U32.AND P6, PT, R2.reuse, R148, PT ;  /* 0x000000940200720c */ /* 0x040fe20003fc4070 */
[----:B------:R-:W-:Y:S01]  /*2680*/  @!P3 IMAD.MOV R222, RZ, RZ, -R222 ;  /* 0x000000ffffdeb224 */ /* 0x000fe200078e0ade */
[----:B------:R-:W-:Y:S01]  /*2690*/  IABS R13, R12 ;  /* 0x0000000c000d7213 */ /* 0x000fe20000000000 */
[C---:B------:R-:W-:Y:S01]  /*26a0*/  VIADD R14, R3.reuse, 0x178 ;  /* 0x00000178030e7836 */ /* 0x040fe20000000000 */
[----:B------:R-:W-:Y:S01]  /*26b0*/  ISETP.GT.U32.AND P3, PT, R2, R146, PT ;  /* 0x000000920200720c */ /* 0x000fe20003f64070 */
[----:B------:R-:W-:Y:S02]  /*26c0*/  VIADD R16, R3, 0x174 ;  /* 0x0000017403107836 */ /* 0x000fe40000000000 */
[----:B------:R-:W-:Y:S01]  /*26d0*/  IMAD.HI.U32 R4, R6, R13, RZ ;  /* 0x0000000d06047227 */ /* 0x000fe200078e00ff */
[----:B------:R-:W-:Y:S02]  /*26e0*/  IABS R9, R14 ;  /* 0x0000000e00097213 */ /* 0x000fe40000000000 */
[----:B------:R-:W-:Y:S01]  /*26f0*/  IABS R11, R16 ;  /* 0x00000010000b7213 */ /* 0x000fe20000000000 */
[----:B------:R-:W-:-:S02]  /*2700*/  @!P5 IMAD.IADD R224, R224, 0x1, -R2 ;  /* 0x00000001e0e0d824 */ /* 0x000fc400078e0a02 */
[----:B------:R-:W-:Y:S02]  /*2710*/  IMAD.MOV R4, RZ, RZ, -R4 ;  /* 0x000000ffff047224 */ /* 0x000fe400078e0a04 */
[----:B------:R-:W-:Y:S01]  /*2720*/  @!P6 IMAD.IADD R148, R148, 0x1, -R2 ;  /* 0x000000019494e824 */ /* 0x000fe200078e0a02 */
[C---:B------:R-:W-:Y:S01]  /*2730*/  ISETP.GT.U32.AND P6, PT, R2.reuse, R224, PT ;  /* 0x000000e00200720c */ /* 0x040fe20003fc4070 */
[----:B------:R-:W-:Y:S02]  /*2740*/  IMAD R150, R2, R4, R13 ;  /* 0x0000000402967224 */ /* 0x000fe400078e020d */
[----:B------:R-:W-:-:S04]  /*2750*/  IMAD.HI.U32 R4, R6, R9, RZ ;  /* 0x0000000906047227 */ /* 0x000fc800078e00ff */
[----:B------:R-:W-:Y:S01]  /*2760*/  @!P3 IMAD.IADD R146, R146, 0x1, -R2 ;  /* 0x000000019292b824 */ /* 0x000fe200078e0a02 */
[C---:B------:R-:W-:Y:S01]  /*2770*/  ISETP.GT.U32.AND P3, PT, R2.reuse, R144, PT ;  /* 0x000000900200720c */ /* 0x040fe20003f64070 */
[----:B------:R-:W-:Y:S02]  /*2780*/  IMAD.MOV R4, RZ, RZ, -R4 ;  /* 0x000000ffff047224 */ /* 0x000fe400078e0a04 */
[----:B------:R-:W-:Y:S01]  /*2790*/  VIADD R17, R3, 0x170 ;  /* 0x0000017003117836 */ /* 0x000fe20000000000 */
[C---:B------:R-:W-:Y:S01]  /*27a0*/  ISETP.GT.U32.AND P5, PT, R2.reuse, R146, PT ;  /* 0x000000920200720c */ /* 0x040fe20003fa4070 */
[----:B------:R-:W-:Y:S02]  /*27b0*/  IMAD R152, R2, R4, R9 ;  /* 0x0000000402987224 */ /* 0x000fe400078e0209 */
[----:B------:R-:W-:Y:S01]  /*27c0*/  @!P6 IMAD.IADD R224, R224, 0x1, -R2 ;  /* 0x00000001e0e0e824 */ /* 0x000fe200078e0a02 */
[----:B------:R-:W-:Y:S01]  /*27d0*/  IABS R13, R17 ;  /* 0x00000011000d7213 */ /* 0x000fe20000000000 */
[----:B------:R-:W-:Y:S01]  /*27e0*/  IMAD.HI.U32 R4, R6, R11, RZ ;  /* 0x0000000b06047227 */ /* 0x000fe200078e00ff */
[----:B------:R-:W-:-:S03]  /*27f0*/  ISETP.GT.U32.AND P6, PT, R2, R152, PT ;  /* 0x000000980200720c */ /* 0x000fc60003fc4070 */
[----:B------:R-:W-:Y:S02]  /*2800*/  IMAD.MOV R4, RZ, RZ, -R4 ;  /* 0x000000ffff047224 */ /* 0x000fe400078e0a04 */
[----:B------:R-:W-:Y:S01]  /*2810*/  @!P0 IMAD.MOV R84, RZ, RZ, -R84 ;  /* 0x000000ffff548224 */ /* 0x000fe200078e0a54 */
[----:B------:R-:W-:Y:S01]  /*2820*/  ISETP.GT.U32.AND P0, PT, R2, R148, PT ;  /* 0x000000940200720c */ /* 0x000fe20003f04070 */
[----:B------:R-:W-:Y:S01]  /*2830*/  @!P5 IMAD.IADD R146, R146, 0x1, -R2 ;  /* 0x000000019292d824 */ /* 0x000fe200078e0a02 */
[----:B------:R-:W-:Y:S01]  /*2840*/  ISETP.GE.AND P5, PT, R10, RZ, PT ;  /* 0x000000ff0a00720c */ /* 0x000fe20003fa6270 */
[----:B------:R-:W-:Y:S02]  /*2850*/  VIADD R10, R3, 0x16c ;  /* 0x0000016c030a7836 */ /* 0x000fe40000000000 */
[----:B------:R-:W-:Y:S02]  /*2860*/  @!P4 IMAD.MOV R146, RZ, RZ, -R146 ;  /* 0x000000ffff92c224 */ /* 0x000fe400078e0a92 */
[----:B------:R-:W-:Y:S01]  /*2870*/  @!P6 IMAD.IADD R152, R152, 0x1, -R2 ;  /* 0x000000019898e824 */ /* 0x000fe200078e0a02 */
[----:B------:R-:W-:Y:S01]  /*2880*/  IABS R15, R10 ;  /* 0x0000000a000f7213 */ /* 0x000fe20000000000 */
[----:B------:R-:W-:-:S02]  /*2890*/  IMAD R226, R2, R4, R11 ;  /* 0x0000000402e27224 */ /* 0x000fc400078e020b */
[----:B------:R-:W-:Y:S01]  /*28a0*/  @!P3 IMAD.IADD R144, R144, 0x1, -R2 ;  /* 0x000000019090b824 */ /* 0x000fe200078e0a02 */
[----:B------:R-:W-:Y:S01]  /*28b0*/  ISETP.GT.U32.AND P4, PT, R2, R152, PT ;  /* 0x000000980200720c */ /* 0x000fe20003f84070 */
[----:B------:R-:W-:Y:S01]  /*28c0*/  IMAD.HI.U32 R4, R6, R15, RZ ;  /* 0x0000000f06047227 */ /* 0x000fe200078e00ff */
[C---:B------:R-:W-:Y:S02]  /*28d0*/  ISETP.GT.U32.AND P3, PT, R2.reuse, R150, PT ;  /* 0x000000960200720c */ /* 0x040fe40003f64070 */
[----:B------:R-:W-:Y:S01]  /*28e0*/  ISETP.GT.U32.AND P6, PT, R2, R226, PT ;  /* 0x000000e20200720c */ /* 0x000fe20003fc4070 */
[----:B------:R-:W-:Y:S02]  /*28f0*/  IMAD.MOV R4, RZ, RZ, -R4 ;  /* 0x000000ffff047224 */ /* 0x000fe400078e0a04 */
[----:B------:R-:W-:-:S04]  /*2900*/  IMAD.HI.U32 R9, R6, R13, RZ ;  /* 0x0000000d06097227 */ /* 0x000fc800078e00ff */
[----:B------:R-:W-:Y:S02]  /*2910*/  IMAD R156, R2, R4, R15 ;  /* 0x00000004029c7224 */ /* 0x000fe400078e020f */
[----:B------:R-:W-:Y:S02]  /*2920*/  IMAD.MOV R9, RZ, RZ, -R9 ;  /* 0x000000ffff097224 */ /* 0x000fe400078e0a09 */
[--C-:B------:R-:W-:Y:S01]  /*2930*/  @!P4 IMAD.IADD R152, R152, 0x1, -R2.reuse ;  /* 0x000000019898c824 */ /* 0x100fe200078e0a02 */
[----:B------:R-:W-:Y:S01]  /*2940*/  ISETP.GT.U32.AND P4, PT, R2, R156, PT ;  /* 0x0000009c0200720c */ /* 0x000fe20003f84070 */
[--C-:B------:R-:W-:Y:S01]  /*2950*/  @!P0 IMAD.IADD R148, R148, 0x1, -R2.reuse ;  /* 0x0000000194948824 */ /* 0x100fe200078e0a02 */
[----:B------:R-:W-:Y:S01]  /*2960*/  ISETP.GE.AND P0, PT, R12, RZ, PT ;  /* 0x000000ff0c00720c */ /* 0x000fe20003f06270 */
[----:B------:R-:W-:Y:S01]  /*2970*/  @!P3 IMAD.IADD R150, R150, 0x1, -R2 ;  /* 0x000000019696b824 */ /* 0x000fe200078e0a02 */
[----:B------:R-:W-:Y:S01]  /*2980*/  ISETP.GE.AND P3, PT, R14, RZ, PT ;  /* 0x000000ff0e00720c */ /* 0x000fe20003f66270 */
[----:B------:R-:W-:-:S02]  /*2990*/  IMAD R154, R2, R9, R13 ;  /* 0x00000009029a7224 */ /* 0x000fc400078e020d */
[C---:B------:R-:W-:Y:S02]  /*29a0*/  VIADD R12, R3.reuse, 0x168 ;  /* 0x00000168030c7836 */ /* 0x040fe40000000000 */
[----:B------:R-:W-:Y:S01]  /*29b0*/  @!P1 IMAD.MOV R144, RZ, RZ, -R144 ;  /* 0x000000ffff909224 */ /* 0x000fe200078e0a90 */
[C---:B------:R-:W-:Y:S01]  /*29c0*/  ISETP.GT.U32.AND P1, PT, R2.reuse, R150, PT ;  /* 0x000000960200720c */ /* 0x040fe20003f24070 */
[----:B------:R-:W-:Y:S01]  /*29d0*/  @!P5 IMAD.MOV R148, RZ, RZ, -R148 ;  /* 0x000000ffff94d224 */ /* 0x000fe200078e0a94 */
[----:B------:R-:W-:Y:S01]  /*29e0*/  ISETP.GT.U32.AND P5, PT, R2, R154, PT ;  /* 0x0000009a0200720c */ /* 0x000fe20003fa4070 */
[----:B------:R-:W-:Y:S01]  /*29f0*/  VIADD R14, R3, 0x164 ;  /* 0x00000164030e7836 */ /* 0x000fe20000000000 */
[----:B------:R-:W-:Y:S01]  /*2a00*/  IABS R9, R12 ;  /* 0x0000000c00097213 */ /* 0x000fe20000000000 */
[--C-:B------:R-:W-:Y:S02]  /*2a10*/  @!P4 IMAD.IADD R156, R156, 0x1, -R2.reuse ;  /* 0x000000019c9cc824 */ /* 0x100fe400078e0a02 */
[----:B------:R-:W-:Y:S01]  /*2a20*/  @!P6 IMAD.IADD R226, R226, 0x1, -R2 ;  /* 0x00000001e2e2e824 */ /* 0x000fe200078e0a02 */
[----:B------:R-:W-:Y:S01]  /*2a30*/  IABS R11, R14 ;  /* 0x0000000e000b7213 */ /* 0x000fe20000000000 */
[----:B------:R-:W-:Y:S01]  /*2a40*/  IMAD.HI.U32 R4, R6, R9, RZ ;  /* 0x0000000906047227 */ /* 0x000fe200078e00ff */
[----:B------:R-:W-:-:S02]  /*2a50*/  ISETP.GT.U32.AND P4, PT, R2, R156, PT ;  /* 0x0000009c0200720c */ /* 0x000fc40003f84070 */
[----:B------:R-:W-:Y:S01]  /*2a60*/  ISETP.GE.AND P6, PT, R10, RZ, PT ;  /* 0x000000ff0a00720c */ /* 0x000fe20003fc6270 */
[----:B------:R-:W-:Y:S02]  /*2a70*/  IMAD.MOV R158, RZ, RZ, -R4 ;  /* 0x000000ffff9e7224 */ /* 0x000fe400078e0a04 */
[----:B------:R-:W-:-:S04]  /*2a80*/  IMAD.HI.U32 R4, R6, R11, RZ ;  /* 0x0000000b06047227 */ /* 0x000fc800078e00ff */
[--C-:B------:R-:W-:Y:S01]  /*2a90*/  @!P1 IMAD.IADD R150, R150, 0x1, -R2.reuse ;  /* 0x0000000196969824 */ /* 0x100fe200078e0a02 */
[----:B------:R-:W-:Y:S01]  /*2aa0*/  ISETP.GE.AND P1, PT, R17, RZ, PT ;  /* 0x000000ff1100720c */ /* 0x000fe20003f26270 */
[----:B------:R-:W-:Y:S01]  /*2ab0*/  @!P5 IMAD.IADD R154, R154, 0x1, -R2 ;  /* 0x000000019a9ad824 */ /* 0x000fe200078e0a02 */
[C---:B------:R-:W-:Y:S01]  /*2ac0*/  ISETP.GT.U32.AND P5, PT, R2.reuse, R226, PT ;  /* 0x000000e20200720c */ /* 0x040fe20003fa4070 */
[----:B------:R-:W-:Y:S02]  /*2ad0*/  IMAD.MOV R4, RZ, RZ, -R4 ;  /* 0x000000ffff047224 */ /* 0x000fe400078e0a04 */
[----:B------:R-:W-:Y:S01]  /*2ae0*/  @!P0 IMAD.MOV R150, RZ, RZ, -R150 ;  /* 0x000000ffff968224 */ /* 0x000fe200078e0a96 */
[C---:B------:R-:W-:Y:S01]  /*2af0*/  ISETP.GT.U32.AND P0, PT, R2.reuse, R154, PT ;  /* 0x0000009a0200720c */ /* 0x040fe20003f04070 */
[----:B------:R-:W-:Y:S02]  /*2b00*/  IMAD R228, R2, R4, R11 ;  /* 0x0000000402e47224 */ /* 0x000fe400078e020b */
[----:B------:R-:W-:-:S02]  /*2b10*/  @!P4 IMAD.IADD R156, R156, 0x1, -R2 ;  /* 0x000000019c9cc824 */ /* 0x000fc400078e0a02 */
[C---:B------:R-:W-:Y:S01]  /*2b20*/  VIADD R10, R3.reuse, 0x160 ;  /* 0x00000160030a7836 */ /* 0x040fe20000000000 */
[C---:B------:R-:W-:Y:S01]  /*2b30*/  ISETP.GT.U32.AND P4, PT, R2.reuse, R228, PT ;  /* 0x000000e40200720c */ /* 0x040fe20003f84070 */
[----:B------:R-:W-:Y:S02]  /*2b40*/  IMAD R158, R2, R158, R9 ;  /* 0x0000009e029e7224 */ /* 0x000fe400078e0209 */
[----:B------:R-:W-:Y:S01]  /*2b50*/  @!P2 IMAD.MOV R224, RZ, RZ, -R224 ;  /* 0x000000ffffe0a224 */ /* 0x000fe200078e0ae0 */
[----:B------:R-:W-:Y:S01]  /*2b60*/  IABS R13, R10 ;  /* 0x0000000a000d7213 */ /* 0x000fe20000000000 */
[--C-:B------:R-:W-:Y:S01]  /*2b70*/  @!P5 IMAD.IADD R226, R226, 0x1, -R2.reuse ;  /* 0x00000001e2e2d824 */ /* 0x100fe200078e0a02 */
[----:B------:R-:W-:Y:S01]  /*2b80*/  ISETP.GE.AND P2, PT, R16, RZ, PT ;  /* 0x000000ff1000720c */ /* 0x000fe20003f46270 */
[----:B------:R-:W-:Y:S01]  /*2b90*/  @!P0 IMAD.IADD R154, R154, 0x1, -R2 ;  /* 0x000000019a9a8824 */ /* 0x000fe200078e0a02 */
[----:B------:R-:W-:Y:S01]  /*2ba0*/  ISETP.GE.AND P0, PT, R12, RZ, PT ;  /* 0x000000ff0c00720c */ /* 0x000fe20003f06270 */
[----:B------:R-:W-:Y:S01]  /*2bb0*/  VIADD R12, R3, 0x158 ;  /* 0x00000158030c7836 */ /* 0x000fe20000000000 */
[----:B------:R-:W-:Y:S01]  /*2bc0*/  ISETP.GT.U32.AND P5, PT, R2, R158, PT ;  /* 0x0000009e0200720c */ /* 0x000fe20003fa4070 */
[----:B------:R-:W-:-:S03]  /*2bd0*/  IMAD.HI.U32 R4, R6, R13, RZ ;  /* 0x0000000d06047227 */ /* 0x000fc600078e00ff */
[----:B------:R-:W-:Y:S01]  /*2be0*/  IABS R11, R12 ;  /* 0x0000000c000b7213 */ /* 0x000fe20000000000 */
[----:B------:R-:W-:Y:S02]  /*2bf0*/  @!P4 IMAD.IADD R228, R228, 0x1, -R2 ;  /* 0x00000001e4e4c824 */ /* 0x000fe400078e0a02 */
[----:B------:R-:W-:Y:S02]  /*2c00*/  IMAD.MOV R4, RZ, RZ, -R4 ;  /* 0x000000ffff047224 */ /* 0x000fe400078e0a04 */
[----:B------:R-:W-:Y:S01]  /*2c10*/  VIADD R16, R3, 0x15c ;  /* 0x0000015c03107836 */ /* 0x000fe20000000000 */
[C---:B------:R-:W-:Y:S01]  /*2c20*/  ISETP.GT.U32.AND P4, PT, R2.reuse, R228, PT ;  /* 0x000000e40200720c */ /* 0x040fe20003f84070 */
[----:B------:R-:W-:Y:S02]  /*2c30*/  IMAD R160, R2, R4, R13 ;  /* 0x0000000402a07224 */ /* 0x000fe400078e020d */
[----:B------:R-:W-:Y:S01]  /*2c40*/  IMAD.HI.U32 R4, R6, R11, RZ ;  /* 0x0000000b06047227 */ /* 0x000fe200078e00ff */
[----:B------:R-:W-:-:S03]  /*2c50*/  IABS R15, R16 ;  /* 0x00000010000f7213 */ /* 0x000fc60000000000 */
[----:B------:R-:W-:Y:S02]  /*2c60*/  IMAD.MOV R4, RZ, RZ, -R4 ;  /* 0x000000ffff047224 */ /* 0x000fe400078e0a04 */
[----:B------:R-:W-:-:S04]  /*2c70*/  IMAD.HI.U32 R9, R6, R15, RZ ;  /* 0x0000000f06097227 */ /* 0x000fc800078e00ff */
[----:B------:R-:W-:Y:S02]  /*2c80*/  IMAD R164, R2, R4, R11 ;  /* 0x0000000402a47224 */ /* 0x000fe400078e020b */
[----:B------:R-:W-:Y:S02]  /*2c90*/  IMAD.MOV R9, RZ, RZ, -R9 ;  /* 0x000000ffff097224 */ /* 0x000fe400078e0a09 */
[--C-:B------:R-:W-:Y:S01]  /*2ca0*/  @!P5 IMAD.IADD R158, R158, 0x1, -R2.reuse ;  /* 0x000000019e9ed824 */ /* 0x100fe200078e0a02 */
[----:B------:R-:W-:Y:S01]  /*2cb0*/  ISETP.GE.AND P5, PT, R14, RZ, PT ;  /* 0x000000ff0e00720c */ /* 0x000fe20003fa6270 */
[----:B------:R-:W-:Y:S01]  /*2cc0*/  @!P4 IMAD.IADD R228, R228, 0x1, -R2 ;  /* 0x00000001e4e4c824 */ /* 0x000fe200078e0a02 */
[C---:B------:R-:W-:Y:S01]  /*2cd0*/  ISETP.GT.U32.AND P4, PT, R2.reuse, R164, PT ;  /* 0x000000a40200720c */ /* 0x040fe20003f84070 */
[----:B------:R-:W-:Y:S02]  /*2ce0*/  VIADD R14, R3, 0x154 ;  /* 0x00000154030e7836 */ /* 0x000fe40000000000 */
[----:B------:R-:W-:-:S02]  /*2cf0*/  IMAD R162, R2, R9, R15 ;  /* 0x0000000902a27224 */ /* 0x000fc400078e020f */
[----:B------:R-:W-:Y:S01]  /*2d00*/  @!P2 IMAD.MOV R226, RZ, RZ, -R226 ;  /* 0x000000ffffe2a224 */ /* 0x000fe200078e0ae2 */
[C---:B------:R-:W-:Y:S01]  /*2d10*/  ISETP.GT.U32.AND P2, PT, R2.reuse, R160, PT ;  /* 0x000000a00200720c */ /* 0x040fe20003f44070 */
[----:B------:R-:W-:Y:S01]  /*2d20*/  @!P6 IMAD.MOV R156, RZ, RZ, -R156 ;  /* 0x000000ffff9ce224 */ /* 0x000fe200078e0a9c */
[----:B------:R-:W-:Y:S01]  /*2d30*/  IABS R9, R14 ;  /* 0x0000000e00097213 */ /* 0x000fe20000000000 */
[----:B------:R-:W-:Y:S01]  /*2d40*/  @!P3 IMAD.MOV R152, RZ, RZ, -R152 ;  /* 0x000000ffff98b224 */ /* 0x000fe200078e0a98 */
[C---:B------:R-:W-:Y:S01]  /*2d50*/  ISETP.GT.U32.AND P6, PT, R2.reuse, R162, PT ;  /* 0x000000a20200720c */ /* 0x040fe20003fc4070 */
[----:B------:R-:W-:Y:S01]  /*2d60*/  @!P1 IMAD.MOV R154, RZ, RZ, -R154 ;  /* 0x000000ffff9a9224 */ /* 0x000fe200078e0a9a */
[----:B------:R-:W-:Y:S01]  /*2d70*/  ISETP.GT.U32.AND P3, PT, R2, R158, PT ;  /* 0x0000009e0200720c */ /* 0x000fe20003f64070 */
[----:B------:R-:W-:Y:S01]  /*2d80*/  IMAD.HI.U32 R4, R6, R9, RZ ;  /* 0x0000000906047227 */ /* 0x000fe200078e00ff */
[----:B------:R-:W-:-:S03]  /*2d90*/  ISETP.GE.AND P1, PT, R10, RZ, PT ;  /* 0x000000ff0a00720c */ /* 0x000fc60003f26270 */
[----:B------:R-:W-:Y:S02]  /*2da0*/  VIADD R10, R3, 0x150 ;  /* 0x00000150030a7836 */ /* 0x000fe40000000000 */
[----:B------:R-:W-:Y:S02]  /*2db0*/  @!P4 IMAD.IADD R164, R164, 0x1, -R2 ;  /* 0x00000001a4a4c824 */ /* 0x000fe400078e0a02 */
[----:B------:R-:W-:Y:S01]  /*2dc0*/  IMAD.MOV R4, RZ, RZ, -R4 ;  /* 0x000000ffff047224 */ /* 0x000fe200078e0a04 */
[----:B------:R-:W-:Y:S01]  /*2dd0*/  IABS R11, R10 ;  /* 0x0000000a000b7213 */ /* 0x000fe20000000000 */
[----:B------:R-:W-:Y:S01]  /*2de0*/  @!P2 IMAD.IADD R160, R160, 0x1, -R2 ;  /* 0x00000001a0a0a824 */ /* 0x000fe200078e0a02 */
[C---:B------:R-:W-:Y:S01]  /*2df0*/  ISETP.GT.U32.AND P4, PT, R2.reuse, R164, PT ;  /* 0x000000a40200720c */ /* 0x040fe20003f84070 */
[----:B------:R-:W-:Y:S01]  /*2e00*/  IMAD R230, R2, R4, R9 ;  /* 0x0000000402e67224 */ /* 0x000fe200078e0209 */
[----:B------:R-:W-:Y:S01]  /*2e10*/  ISETP.GE.AND P2, PT, R12, RZ, PT ;  /* 0x000000ff0c00720c */ /* 0x000fe20003f46270 */
[----:B------:R-:W-:-:S04]  /*2e20*/  IMAD.HI.U32 R4, R6, R11, RZ ;  /* 0x0000000b06047227 */ /* 0x000fc800078e00ff */
[--C-:B------:R-:W-:Y:S01]  /*2e30*/  @!P6 IMAD.IADD R162, R162, 0x1, -R2.reuse ;  /* 0x00000001a2a2e824 */ /* 0x100fe200078e0a02 */
[----:B------:R-:W-:Y:S01]  /*2e40*/  ISETP.GT.U32.AND P6, PT, R2, R160, PT ;  /* 0x000000a00200720c */ /* 0x000fe20003fc4070 */
[----:B------:R-:W-:Y:S01]  /*2e50*/  @!P3 IMAD.IADD R158, R158, 0x1, -R2 ;  /* 0x000000019e9eb824 */ /* 0x000fe200078e0a02 */
[----:B------:R-:W-:Y:S01]  /*2e60*/  ISETP.GE.AND P3, PT, R16, RZ, PT ;  /* 0x000000ff1000720c */ /* 0x000fe20003f66270 */
[----:B------:R-:W-:Y:S02]  /*2e70*/  IMAD.MOV R4, RZ, RZ, -R4 ;  /* 0x000000ffff047224 */ /* 0x000fe400078e0a04 */
[----:B------:R-:W-:Y:S01]  /*2e80*/  @!P0 IMAD.MOV R158, RZ, RZ, -R158 ;  /* 0x000000ffff9e8224 */ /* 0x000fe200078e0a9e */
[C---:B------:R-:W-:Y:S01]  /*2e90*/  ISETP.GT.U32.AND P0, PT, R2.reuse, R162, PT ;  /* 0x000000a20200720c */ /* 0x040fe20003f04070 */
[----:B------:R-:W-:Y:S02]  /*2ea0*/  IMAD R166, R2, R4, R11 ;  /* 0x0000000402a67224 */ /* 0x000fe400078e020b */
[----:B------:R-:W-:-:S02]  /*2eb0*/  @!P4 IMAD.IADD R164, R164, 0x1, -R2 ;  /* 0x00000001a4a4c824 */ /* 0x000fc400078e0a02 */
[C---:B------:R-:W-:Y:S01]  /*2ec0*/  VIADD R12, R3.reuse, 0x14c ;  /* 0x0000014c030c7836 */ /* 0x040fe20000000000 */
[----:B------:R-:W-:Y:S01]  /*2ed0*/  ISETP.GT.U32.AND P4, PT, R2, R166, PT ;  /* 0x000000a60200720c */ /* 0x000fe20003f84070 */
[----:B------:R-:W-:Y:S01]  /*2ee0*/  @!P6 IMAD.IADD R160, R160, 0x1, -R2 ;  /* 0x00000001a0a0e824 */ /* 0x000fe200078e0a02 */
[----:B------:R-:W-:Y:S01]  /*2ef0*/  ISETP.GT.U32.AND P6, PT, R2, R230, PT ;  /* 0x000000e60200720c */ /* 0x000fe20003fc4070 */
[----:B------:R-:W-:Y:S01]  /*2f00*/  @!P5 IMAD.MOV R228, RZ, RZ, -R228 ;  /* 0x000000ffffe4d224 */ /* 0x000fe200078e0ae4 */
[----:B------:R-:W-:Y:S01]  /*2f10*/  IABS R9, R12 ;  /* 0x0000000c00097213 */ /* 0x000fe20000000000 */
[----:B------:R-:W-:Y:S01]  /*2f20*/  @!P1 IMAD.MOV R160, RZ, RZ, -R160 ;  /* 0x000000ffffa09224 */ /* 0x000fe200078e0aa0 */
[----:B------:R-:W-:Y:S01]  /*2f30*/  ISETP.GE.AND P5, PT, R14, RZ, PT ;  /* 0x000000ff0e00720c */ /* 0x000fe20003fa6270 */
[----:B------:R-:W-:Y:S01]  /*2f40*/  @!P0 IMAD.IADD R162, R162, 0x1, -R2 ;  /* 0x00000001a2a28824 */ /* 0x000fe200078e0a02 */
[----:B------:R-:W-:Y:S01]  /*2f50*/  ISETP.GE.AND P0, PT, R10, RZ, PT ;  /* 0x000000ff0a00720c */ /* 0x000fe20003f06270 */
[----:B------:R-:W-:-:S02]  /*2f60*/  VIADD R10, R3, 0x148 ;  /* 0x00000148030a7836 */ /* 0x000fc40000000000 */
[----:B------:R-:W-:-:S03]  /*2f70*/  IMAD.HI.U32 R4, R6, R9, RZ ;  /* 0x0000000906047227 */ /* 0x000fc600078e00ff */
[----:B------:R-:W-:Y:S01]  /*2f80*/  IABS R11, R10 ;  /* 0x0000000a000b7213 */ /* 0x000fe20000000000 */
[----:B------:R-:W-:Y:S02]  /*2f90*/  @!P4 IMAD.IADD R166, R166, 0x1, -R2 ;  /* 0x00000001a6a6c824 */ /* 0x000fe400078e0a02 */
[----:B------:R-:W-:Y:S02]  /*2fa0*/  IMAD.MOV R4, RZ, RZ, -R4 ;  /* 0x000000ffff047224 */ /* 0x000fe400078e0a04 */
[----:B------:R-:W-:Y:S01]  /*2fb0*/  VIADD R14, R3, 0x144 ;  /* 0x00000144030e7836 */ /* 0x000fe20000000000 */
[----:B------:R-:W-:Y:S01]  /*2fc0*/  ISETP.GT.U32.AND P4, PT, R2, R166, PT ;  /* 0x000000a60200720c */ /* 0x000fe20003f84070 */
[----:B------:R-:W-:Y:S01]  /*2fd0*/  @!P6 IMAD.IADD R230, R230, 0x1, -R2 ;  /* 0x00000001e6e6e824 */ /* 0x000fe200078e0a02 */
[----:B------:R-:W-:Y:S01]  /*2fe0*/  ISETP.GE.AND P6, PT, R12, RZ, PT ;  /* 0x000000ff0c00720c */ /* 0x000fe20003fc6270 */
[----:B------:R-:W-:Y:S01]  /*2ff0*/  IMAD R168, R2, R4, R9 ;  /* 0x0000000402a87224 */ /* 0x000fe200078e0209 */
[----:B------:R-:W-:Y:S01]  /*3000*/  IABS R13, R14 ;  /* 0x0000000e000d7213 */ /* 0x000fe20000000000 */
[----:B------:R-:W-:Y:S01]  /*3010*/  IMAD.HI.U32 R4, R6, R11, RZ ;  /* 0x0000000b06047227 */ /* 0x000fe200078e00ff */
[----:B------:R-:W-:-:S03]  /*3020*/  ISETP.GT.U32.AND P1, PT, R2, R230, PT ;  /* 0x000000e60200720c */ /* 0x000fc60003f24070 */
[----:B------:R-:W-:Y:S02]  /*3030*/  IMAD.MOV R4, RZ, RZ, -R4 ;  /* 0x000000ffff047224 */ /* 0x000fe400078e0a04 */
[----:B------:R-:W-:-:S04]  /*3040*/  IMAD.HI.U32 R9, R6, R13, RZ ;  /* 0x0000000d06097227 */ /* 0x000fc800078e00ff */
[C---:B------:R-:W-:Y:S02]  /*3050*/  IMAD R170, R2.reuse, R4, R11 ;  /* 0x0000000402aa7224 */ /* 0x040fe400078e020b */
[----:B------:R-:W-:Y:S01]  /*3060*/  @!P3 IMAD.MOV R162, RZ, RZ, -R162 ;  /* 0x000000ffffa2b224 */ /* 0x000fe200078e0aa2 */
[----:B------:R-:W-:Y:S01]  /*3070*/  ISETP.GT.U32.AND P3, PT, R2, R168, PT ;  /* 0x000000a80200720c */ /* 0x000fe20003f64070 */
[----:B------:R-:W-:Y:S02]  /*3080*/  IMAD.MOV R9, RZ, RZ, -R9 ;  /* 0x000000ffff097224 */ /* 0x000fe400078e0a09 */
[--C-:B------:R-:W-:Y:S01]  /*3090*/  @!P4 IMAD.IADD R166, R166, 0x1, -R2.reuse ;  /* 0x00000001a6a6c824 */ /* 0x100fe200078e0a02 */
[----:B------:R-:W-:Y:S01]  /*30a0*/  ISETP.GT.U32.AND P4, PT, R2, R170, PT ;  /* 0x000000aa0200720c */ /* 0x000fe20003f84070 */
[----:B------:R-:W-:Y:S01]  /*30b0*/  @!P1 IMAD.IADD R230, R230, 0x1, -R2 ;  /* 0x00000001e6e69824 */ /* 0x000fe200078e0a02 */
[----:B------:R-:W-:Y:S01]  /*30c0*/  ISETP.GE.AND P1, PT, R14, RZ, PT ;  /* 0x000000ff0e00720c */ /* 0x000fe20003f26270 */
[----:B------:R-:W-:-:S02]  /*30d0*/  IMAD R232, R2, R9, R13 ;  /* 0x0000000902e87224 */ /* 0x000fc400078e020d */
[----:B------:R-:W-:Y:S02]  /*30e0*/  @!P5 IMAD.MOV R230, RZ, RZ, -R230 ;  /* 0x000000ffffe6d224 */ /* 0x000fe400078e0ae6 */
[----:B------:R-:W-:Y:S01]  /*30f0*/  @!P2 IMAD.MOV R164, RZ, RZ, -R164 ;  /* 0x000000ffffa4a224 */ /* 0x000fe200078e0aa4 */
[----:B------:R-:W-:Y:S01]  /*3100*/  ISETP.GT.U32.AND P5, PT, R2, R232, PT ;  /* 0x000000e80200720c */ /* 0x000fe20003fa4070 */
[--C-:B------:R-:W-:Y:S01]  /*3110*/  @!P3 IMAD.IADD R168, R168, 0x1, -R2.reuse ;  /* 0x00000001a8a8b824 */ /* 0x100fe200078e0a02 */
[----:B------:R-:W-:Y:S01]  /*3120*/  ISETP.GE.AND P2, PT, R10, RZ, PT ;  /* 0x000000ff0a00720c */ /* 0x000fe20003f46270 */
[C---:B------:R-:W-:Y:S02]  /*3130*/  VIADD R10, R3.reuse, 0x140 ;  /* 0x00000140030a7836 */ /* 0x040fe40000000000 */
[----:B------:R-:W-:Y:S01]  /*3140*/  @!P4 IMAD.IADD R170, R170, 0x1, -R2 ;  /* 0x00000001aaaac824 */ /* 0x000fe200078e0a02 */
[C---:B------:R-:W-:Y:S01]  /*3150*/  ISETP.GT.U32.AND P3, PT, R2.reuse, R168, PT ;  /* 0x000000a80200720c */ /* 0x040fe20003f64070 */
[C---:B------:R-:W-:Y:S01]  /*3160*/  VIADD R12, R3.reuse, 0x138 ;  /* 0x00000138030c7836 */ /* 0x040fe20000000000 */
[----:B------:R-:W-:Y:S01]  /*3170*/  IABS R11, R10 ;  /* 0x0000000a000b7213 */ /* 0x000fe20000000000 */
[----:B------:R-:W-:Y:S01]  /*3180*/  VIADD R9, R3, 0x13c ;  /* 0x0000013c03097836 */ /* 0x000fe20000000000 */
[----:B------:R-:W-:Y:S01]  /*3190*/  ISETP.GT.U32.AND P4, PT, R2, R170, PT ;  /* 0x000000aa0200720c */ /* 0x000fe20003f84070 */
[----:B------:R-:W-:Y:S01]  /*31a0*/  @!P0 IMAD.MOV R166, RZ, RZ, -R166 ;  /* 0x000000ffffa68224 */ /* 0x000fe200078e0aa6 */
[----:B------:R-:W-:Y:S01]  /*31b0*/  IABS R15, R12 ;  /* 0x0000000c000f7213 */ /* 0x000fe20000000000 */
[----:B------:R-:W-:Y:S01]  /*31c0*/  IMAD.HI.U32 R4, R6, R11, RZ ;  /* 0x0000000b06047227 */ /* 0x000fe200078e00ff */
[----:B------:R-:W-:-:S02]  /*31d0*/  IABS R13, R9 ;  /* 0x00000009000d7213 */ /* 0x000fc40000000000 */
[----:B------:R-:W-:Y:S01]  /*31e0*/  ISETP.GE.AND P0, PT, R10, RZ, PT ;  /* 0x000000ff0a00720c */ /* 0x000fe20003f06270 */
[----:B------:R-:W-:Y:S02]  /*31f0*/  @!P5 IMAD.IADD R232, R232, 0x1, -R2 ;  /* 0x00000001e8e8d824 */ /* 0x000fe400078e0a02 */
[----:B------:R-:W-:Y:S02]  /*3200*/  IMAD.MOV R172, RZ, RZ, -R4 ;  /* 0x000000ffffac7224 */ /* 0x000fe400078e0a04 */
[----:B------:R-:W-:Y:S01]  /*3210*/  @!P3 IMAD.IADD R168, R168, 0x1, -R2 ;  /* 0x00000001a8a8b824 */ /* 0x000fe200078e0a02 */
[C---:B------:R-:W-:Y:S01]  /*3220*/  ISETP.GT.U32.AND P5, PT, R2.reuse, R232, PT ;  /* 0x000000e80200720c */ /* 0x040fe20003fa4070 */
[----:B------:R-:W-:Y:S01]  /*3230*/  IMAD R172, R2, R172, R11 ;  /* 0x000000ac02ac7224 */ /* 0x000fe200078e020b */
[----:B------:R-:W-:Y:S01]  /*3240*/  ISETP.GE.AND P3, PT, R9, RZ, PT ;  /* 0x000000ff0900720c */ /* 0x000fe20003f66270 */
[----:B------:R-:W-:-:S04]  /*3250*/  IMAD.HI.U32 R9, R6, R15, RZ ;  /* 0x0000000f06097227 */ /* 0x000fc800078e00ff */
[----:B------:R-:W-:Y:S01]  /*3260*/  @!P4 IMAD.IADD R170, R170, 0x1, -R2 ;  /* 0x00000001aaaac824 */ /* 0x000fe200078e0a02 */
[----:B------:R-:W-:Y:S01]  /*3270*/  ISETP.GT.U32.AND P4, PT, R2, R172, PT ;  /* 0x000000ac0200720c */ /* 0x000fe20003f84070 */
[----:B------:R-:W-:Y:S02]  /*3280*/  IMAD.MOV R9, RZ, RZ, -R9 ;  /* 0x000000ffff097224 */ /* 0x000fe400078e0a09 */
[----:B------:R-:W-:-:S04]  /*3290*/  IMAD.HI.U32 R4, R6, R13, RZ ;  /* 0x0000000d06047227 */ /* 0x000fc800078e00ff */
[----:B------:R-:W-:Y:S02]  /*32a0*/  IMAD R176, R2, R9, R15 ;  /* 0x0000000902b07224 */ /* 0x000fe400078e020f */
[----:B------:R-:W-:Y:S02]  /*32b0*/  @!P5 IMAD.IADD R232, R232, 0x1, -R2 ;  /* 0x00000001e8e8d824 */ /* 0x000fe400078e0a02 */
[----:B------:R-:W-:Y:S02]  /*32c0*/  IMAD.MOV R4, RZ, RZ, -R4 ;  /* 0x000000ffff047224 */ /* 0x000fe400078e0a04 */
[----:B------:R-:W-:Y:S01]  /*32d0*/  @!P1 IMAD.MOV R232, RZ, RZ, -R232 ;  /* 0x000000ffffe89224 */ /* 0x000fe200078e0ae8 */
[----:B------:R-:W-:Y:S01]  /*32e0*/  ISETP.GT.U32.AND P1, PT, R2, R176, PT ;  /* 0x000000b00200720c */ /* 0x000fe20003f24070 */
[----:B------:R-:W-:Y:S02]  /*32f0*/  VIADD R10, R3, 0x130 ;  /* 0x00000130030a7836 */ /* 0x000fe40000000000 */
[----:B------:R-:W-:-:S02]  /*3300*/  @!P4 IMAD.IADD R172, R172, 0x1, -R2 ;  /* 0x00000001acacc824 */ /* 0x000fc400078e0a02 */
[C---:B------:R-:W-:Y:S01]  /*3310*/  IMAD R174, R2.reuse, R4, R13 ;  /* 0x0000000402ae7224 */ /* 0x040fe200078e020d */
[----:B------:R-:W-:Y:S01]  /*3320*/  IABS R13, R10 ;  /* 0x0000000a000d7213 */ /* 0x000fe20000000000 */
[----:B------:R-:W-:Y:S01]  /*3330*/  @!P2 IMAD.MOV R170, RZ, RZ, -R170 ;  /* 0x000000ffffaaa224 */ /* 0x000fe200078e0aaa */
[C---:B------:R-:W-:Y:S01]  /*3340*/  ISETP.GT.U32.AND P4, PT, R2.reuse, R172, PT ;  /* 0x000000ac0200720c */ /* 0x040fe20003f84070 */
[----:B------:R-:W-:Y:S01]  /*3350*/  VIADD R14, R3, 0x128 ;  /* 0x00000128030e7836 */ /* 0x000fe20000000000 */
[----:B------:R-:W-:Y:S01]  /*3360*/  ISETP.GT.U32.AND P2, PT, R2, R174, PT ;  /* 0x000000ae0200720c */ /* 0x000fe20003f44070 */
[----:B------:R-:W-:-:S03]  /*3370*/  IMAD.HI.U32 R9, R6, R13, RZ ;  /* 0x0000000d06097227 */ /* 0x000fc600078e00ff */
[----:B------:R-:W-:Y:S01]  /*3380*/  IABS R17, R14 ;  /* 0x0000000e00117213 */ /* 0x000fe20000000000 */
[--C-:B------:R-:W-:Y:S02]  /*3390*/  @!P1 IMAD.IADD R176, R176, 0x1, -R2.reuse ;  /* 0x00000001b0b09824 */ /* 0x100fe400078e0a02 */
[----:B------:R-:W-:Y:S02]  /*33a0*/  IMAD.MOV R9, RZ, RZ, -R9 ;  /* 0x000000ffff097224 */ /* 0x000fe400078e0a09 */
[----:B------:R-:W-:Y:S01]  /*33b0*/  VIADD R4, R3, 0x134 ;  /* 0x0000013403047836 */ /* 0x000fe20000000000 */
[----:B------:R-:W-:Y:S01]  /*33c0*/  ISETP.GT.U32.AND P1, PT, R2, R176, PT ;  /* 0x000000b00200720c */ /* 0x000fe20003f24070 */
[----:B------:R-:W-:Y:S01]  /*33d0*/  @!P4 IMAD.IADD R172, R172, 0x1, -R2 ;  /* 0x00000001acacc824 */ /* 0x000fe200078e0a02 */
[----:B------:R-:W-:Y:S01]  /*33e0*/  ISETP.GE.AND P4, PT, R10, RZ, PT ;  /* 0x000000ff0a00720c */ /* 0x000fe20003f86270 */
[----:B------:R-:W-:Y:S01]  /*33f0*/  IMAD R178, R2, R9, R13 ;  /* 0x0000000902b27224 */ /* 0x000fe200078e020d */
[----:B------:R-:W-:Y:S01]  /*3400*/  IABS R11, R4 ;  /* 0x00000004000b7213 */ /* 0x000fe20000000000 */
[----:B------:R-:W-:Y:S01]  /*3410*/  @!P6 IMAD.MOV R168, RZ, RZ, -R168 ;  /* 0x000000ffffa8e224 */ /* 0x000fe200078e0aa8 */
[----:B------:R-:W-:Y:S01]  /*3420*/  ISETP.GE.AND P6, PT, R12, RZ, PT ;  /* 0x000000ff0c00720c */ /* 0x000fe20003fc6270 */
[----:B------:R-:W-:Y:S01]  /*3430*/  @!P2 IMAD.IADD R174, R174, 0x1, -R2 ;  /* 0x00000001aeaea824 */ /* 0x000fe200078e0a02 */
[----:B------:R-:W-:Y:S01]  /*3440*/  ISETP.GE.AND P5, PT, R4, RZ, PT ;  /* 0x000000ff0400720c */ /* 0x000fe20003fa6270 */
[----:B------:R-:W-:-:S03]  /*3450*/  IMAD.HI.U32 R9, R6, R17, RZ ;  /* 0x0000001106097227 */ /* 0x000fc600078e00ff */
[C---:B------:R-:W-:Y:S01]  /*3460*/  ISETP.GT.U32.AND P2, PT, R2.reuse, R174, PT ;  /* 0x000000ae0200720c */ /* 0x040fe20003f44070 */
[----:B------:R-:W-:Y:S01]  /*3470*/  @!P0 IMAD.MOV R172, RZ, RZ, -R172 ;  /* 0x000000ffffac8224 */ /* 0x000fe200078e0aac */
[----:B------:R-:W-:Y:S01]  /*3480*/  ISETP.GT.U32.AND P0, PT, R2, R178, PT ;  /* 0x000000b20200720c */ /* 0x000fe20003f04070 */
[----:B------:R-:W-:Y:S02]  /*3490*/  VIADD R12, R3, 0x12c ;  /* 0x0000012c030c7836 */ /* 0x000fe40000000000 */
[----:B------:R-:W-:Y:S02]  /*34a0*/  IMAD.MOV R9, RZ, RZ, -R9 ;  /* 0x000000ffff097224 */ /* 0x000fe400078e0a09 */
[----:B------:R-:W-:Y:S01]  /*34b0*/  IMAD.HI.U32 R4, R6, R11, RZ ;  /* 0x0000000b06047227 */ /* 0x000fe200078e00ff */
[----:B------:R-:W-:-:S03]  /*34c0*/  IABS R15, R12 ;  /* 0x0000000c000f7213 */ /* 0x000fc60000000000 */
[----:B------:R-:W-:Y:S02]  /*34d0*/  IMAD R182, R2, R9, R17 ;  /* 0x0000000902b67224 */ /* 0x000fe400078e0211 */
[----:B------:R-:W-:Y:S02]  /*34e0*/  @!P1 IMAD.IADD R176, R176, 0x1, -R2 ;  /* 0x00000001b0b09824 */ /* 0x000fe400078e0a02 */
[----:B------:R-:W-:Y:S02]  /*34f0*/  IMAD.MOV R234, RZ, RZ, -R4 ;  /* 0x000000ffffea7224 */ /* 0x000fe400078e0a04 */
[----:B------:R-:W-:Y:S02]  /*3500*/  VIADD R10, R3, 0x124 ;  /* 0x00000124030a7836 */ /* 0x000fe40000000000 */
[----:B------:R-:W-:-:S03]  /*3510*/  IMAD.HI.U32 R4, R6, R15, RZ ;  /* 0x0000000f06047227 */ /* 0x000fc600078e00ff */
[----:B------:R-:W-:Y:S01]  /*3520*/  IABS R9, R10 ;  /* 0x0000000a00097213 */ /* 0x000fe20000000000 */
[----:B------:R-:W-:Y:S01]  /*3530*/  @!P6 IMAD.MOV R176, RZ, RZ, -R176 ;  /* 0x000000ffffb0e224 */ /* 0x000fe200078e0ab0 */
[----:B------:R-:W-:Y:S01]  /*3540*/  ISETP.GT.U32.AND P6, PT, R2, R182, PT ;  /* 0x000000b60200720c */ /* 0x000fe20003fc4070 */
[----:B------:R-:W-:Y:S02]  /*3550*/  @!P0 IMAD.IADD R178, R178, 0x1, -R2 ;  /* 0x00000001b2b28824 */ /* 0x000fe400078e0a02 */
[C---:B------:R-:W-:Y:S02]  /*3560*/  IMAD R234, R2.reuse, R234, R11 ;  /* 0x000000ea02ea7224 */ /* 0x040fe400078e020b */
[----:B------:R-:W-:Y:S01]  /*3570*/  IMAD.MOV R4, RZ, RZ, -R4 ;  /* 0x000000ffff047224 */ /* 0x000fe200078e0a04 */
[----:B------:R-:W-:Y:S01]  /*3580*/  ISETP.GT.U32.AND P0, PT, R2, R178, PT ;  /* 0x000000b20200720c */ /* 0x000fe20003f04070 */
[----:B------:R-:W-:Y:S01]  /*3590*/  @!P2 IMAD.IADD R174, R174, 0x1, -R2 ;  /* 0x00000001aeaea824 */ /* 0x000fe200078e0a02 */
[C---:B------:R-:W-:Y:S01]  /*35a0*/  ISETP.GT.U32.AND P2, PT, R2.reuse, R234, PT ;  /* 0x000000ea0200720c */ /* 0x040fe20003f44070 */
[----:B------:R-:W-:-:S02]  /*35b0*/  IMAD R180, R2, R4, R15 ;  /* 0x0000000402b47224 */ /* 0x000fc400078e020f */
[----:B------:R-:W-:Y:S01]  /*35c0*/  @!P3 IMAD.MOV R174, RZ, RZ, -R174 ;  /* 0x000000ffffaeb224 */ /* 0x000fe200078e0aae */
[----:B------:R-:W-:Y:S01]  /*35d0*/  ISETP.GE.AND P3, PT, R12, RZ, PT ;  /* 0x000000ff0c00720c */ /* 0x000fe20003f66270 */
[----:B------:R-:W-:Y:S01]  /*35e0*/  IMAD.HI.U32 R4, R6, R9, RZ ;  /* 0x0000000906047227 */ /* 0x000fe200078e00ff */
[----:B------:R-:W-:-:S03]  /*35f0*/  ISETP.GT.U32.AND P1, PT, R2, R180, PT ;  /* 0x000000b40200720c */ /* 0x000fc60003f24070 */
[----:B------:R-:W-:Y:S02]  /*3600*/  VIADD R12, R3, 0x120 ;  /* 0x00000120030c7836 */ /* 0x000fe40000000000 */
[----:B------:R-:W-:Y:S02]  /*3610*/  IMAD.MOV R4, RZ, RZ, -R4 ;  /* 0x000000ffff047224 */ /* 0x000fe400078e0a04 */
[--C-:B------:R-:W-:Y:S01]  /*3620*/  @!P6 IMAD.IADD R182, R182, 0x1, -R2.reuse ;  /* 0x00000001b6b6e824 */ /* 0x100fe200078e0a02 */
[----:B------:R-:W-:Y:S01]  /*3630*/  IABS R11, R12 ;  /* 0x0000000c000b7213 */ /* 0x000fe20000000000 */
[----:B------:R-:W-:Y:S02]  /*3640*/  IMAD R236, R2, R4, R9 ;  /* 0x0000000402ec7224 */ /* 0x000fe400078e0209 */
[----:B------:R-:W-:Y:S01]  /*3650*/  @!P0 IMAD.IADD R178, R178, 0x1, -R2 ;  /* 0x00000001b2b28824 */ /* 0x000fe200078e0a02 */
[----:B------:R-:W-:Y:S01]  /*3660*/  ISETP.GT.U32.AND P6, PT, R2, R182, PT ;  /* 0x000000b60200720c */ /* 0x000fe20003fc4070 */
[----:B------:R-:W-:Y:S01]  /*3670*/  IMAD.HI.U32 R4, R6, R11, RZ ;  /* 0x0000000b06047227 */ /* 0x000fe200078e00ff */
[----:B------:R-:W-:-:S03]  /*3680*/  ISETP.GT.U32.AND P0, PT, R2, R236, PT ;  /* 0x000000ec0200720c */ /* 0x000fc60003f04070 */
[----:B------:R-:W-:Y:S02]  /*3690*/  @!P2 IMAD.IADD R234, R234, 0x1, -R2 ;  /* 0x00000001eaeaa824 */ /* 0x000fe400078e0a02 */
[----:B------:R-:W-:Y:S02]  /*36a0*/  IMAD.MOV R4, RZ, RZ, -R4 ;  /* 0x000000ffff047224 */ /* 0x000fe400078e0a04 */
[----:B------:R-:W-:Y:S01]  /*36b0*/  VIADD R15, R3, 0x11c ;  /* 0x0000011c030f7836 */ /* 0x000fe20000000000 */
[----:B------:R-:W-:Y:S01]  /*36c0*/  ISETP.GT.U32.AND P2, PT, R2, R234, PT ;  /* 0x000000ea0200720c */ /* 0x000fe20003f44070 */
[--C-:B------:R-:W-:Y:S02]  /*36d0*/  @!P1 IMAD.IADD R180, R180, 0x1, -R2.reuse ;  /* 0x00000001b4b49824 */ /* 0x100fe400078e0a02 */
[----:B------:R-:W-:Y:S01]  /*36e0*/  IMAD R184, R2, R4, R11 ;  /* 0x0000000402b87224 */ /* 0x000fe200078e020b */
[----:B------:R-:W-:Y:S01]  /*36f0*/  IABS R13, R15 ;  /* 0x0000000f000d7213 */ /* 0x000fe20000000000 */
[--C-:B------:R-:W-:Y:S01]  /*3700*/  @!P6 IMAD.IADD R182, R182, 0x1, -R2.reuse ;  /* 0x00000001b6b6e824 */ /* 0x100fe200078e0a02 */
[----:B------:R-:W-:Y:S01]  /*3710*/  ISETP.GT.U32.AND P1, PT, R2, R180, PT ;  /* 0x000000b40200720c */ /* 0x000fe20003f24070 */
[----:B------:R-:W-:Y:S01]  /*3720*/  @!P0 IMAD.IADD R236, R236, 0x1, -R2 ;  /* 0x00000001ecec8824 */ /* 0x000fe200078e0a02 */
[----:B------:R-:W-:Y:S01]  /*3730*/  ISETP.GT.U32.AND P6, PT, R2, R184, PT ;  /* 0x000000b80200720c */ /* 0x000fe20003fc4070 */
[----:B------:R-:W-:-:S03]  /*3740*/  IMAD.HI.U32 R9, R6, R13, RZ ;  /* 0x0000000d06097227 */ /* 0x000fc600078e00ff */
[----:B------:R-:W-:Y:S01]  /*3750*/  ISETP.GT.U32.AND P0, PT, R2, R236, PT ;  /* 0x000000ec0200720c */ /* 0x000fe20003f04070 */
[--C-:B------:R-:W-:Y:S01]  /*3760*/  @!P2 IMAD.IADD R234, R234, 0x1, -R2.reuse ;  /* 0x00000001eaeaa824 */ /* 0x100fe200078e0a02 */
[----:B------:R-:W-:Y:S01]  /*3770*/  ISETP.GE.AND P2, PT, R14, RZ, PT ;  /* 0x000000ff0e00720c */ /* 0x000fe20003f46270 */
[----:B------:R-:W-:Y:S02]  /*3780*/  IMAD.MOV R9, RZ, RZ, -R9 ;  /* 0x000000ffff097224 */ /* 0x000fe400078e0a09 */
[C---:B------:R-:W-:Y:S02]  /*3790*/  VIADD R4, R3.reuse, 0x118 ;  /* 0x0000011803047836 */ /* 0x040fe40000000000 */
[----:B------:R-:W-:Y:S02]  /*37a0*/  IMAD R186, R2, R9, R13 ;  /* 0x0000000902ba7224 */ /* 0x000fe400078e020d */
[--C-:B------:R-:W-:Y:S01]  /*37b0*/  @!P1 IMAD.IADD R180, R180, 0x1, -R2.reuse ;  /* 0x00000001b4b49824 */ /* 0x100fe200078e0a02 */
[----:B------:R-:W-:Y:S01]  /*37c0*/  IABS R11, R4 ;  /* 0x00000004000b7213 */ /* 0x000fe20000000000 */
[----:B------:R-:W-:Y:S01]  /*37d0*/  VIADD R9, R3, 0x114 ;  /* 0x0000011403097836 */ /* 0x000fe20000000000 */
[----:B------:R-:W-:Y:S01]  /*37e0*/  ISETP.GE.AND P1, PT, R15, RZ, PT ;  /* 0x000000ff0f00720c */ /* 0x000fe20003f26270 */
[----:B------:R-:W-:-:S02]  /*37f0*/  @!P6 IMAD.IADD R184, R184, 0x1, -R2 ;  /* 0x00000001b8b8e824 */ /* 0x000fc400078e0a02 */
[----:B------:R-:W-:Y:S01]  /*3800*/  @!P3 IMAD.MOV R180, RZ, RZ, -R180 ;  /* 0x000000ffffb4b224 */ /* 0x000fe200078e0ab4 */
[----:B------:R-:W-:Y:S01]  /*3810*/  ISETP.GE.AND P3, PT, R4, RZ, PT ;  /* 0x000000ff0400720c */ /* 0x000fe20003f66270 */
[----:B------:R-:W-:Y:S01]  /*3820*/  IMAD.HI.U32 R4, R6, R11, RZ ;  /* 0x0000000b06047227 */ /* 0x000fe200078e00ff */
[----:B------:R-:W-:Y:S02]  /*3830*/  IABS R13, R9 ;  /* 0x00000009000d7213 */ /* 0x000fe40000000000 */
[----:B------:R-:W-:Y:S01]  /*3840*/  ISETP.GT.U32.AND P6, PT, R2, R184, PT ;  /* 0x000000b80200720c */ /* 0x000fe20003fc4070 */
[----:B------:R-:W-:Y:S01]  /*3850*/  @!P0 IMAD.IADD R236, R236, 0x1, -R2 ;  /* 0x00000001ecec8824 */ /* 0x000fe200078e0a02 */
[----:B------:R-:W-:Y:S01]  /*3860*/  ISETP.GT.U32.AND P0, PT, R2, R186, PT ;  /* 0x000000ba0200720c */ /* 0x000fe20003f04070 */
[----:B------:R-:W-:Y:S01]  /*3870*/  @!P5 IMAD.MOV R234, RZ, RZ, -R234 ;  /* 0x000000ffffead224 */ /* 0x000fe200078e0aea */
[----:B------:R-:W-:Y:S01]  /*3880*/  ISETP.GE.AND P5, PT, R10, RZ, PT ;  /* 0x000000ff0a00720c */ /* 0x000fe20003fa6270 */
[----:B------:R-:W-:Y:S01]  /*3890*/  @!P2 IMAD.MOV R182, RZ, RZ, -R182 ;  /* 0x000000ffffb6a224 */ /* 0x000fe200078e0ab6 */
[----:B------:R-:W-:Y:S01]  /*38a0*/  ISETP.GE.AND P2, PT, R9, RZ, PT ;  /* 0x000000ff0900720c */ /* 0x000fe20003f46270 */
[----:B------:R-:W-:-:S04]  /*38b0*/  IMAD.HI.U32 R9, R6, R13, RZ ;  /* 0x0000000d06097227 */ /* 0x000fc800078e00ff */
[----:B------:R-:W-:Y:S02]  /*38c0*/  IMAD.MOV R4, RZ, RZ, -R4 ;  /* 0x000000ffff047224 */ /* 0x000fe400078e0a04 */
[----:B------:R-:W-:Y:S02]  /*38d0*/  IMAD.MOV R9, RZ, RZ, -R9 ;  /* 0x000000ffff097224 */ /* 0x000fe400078e0a09 */
[C---:B------:R-:W-:Y:S02]  /*38e0*/  IMAD R188, R2.reuse, R4, R11 ;  /* 0x0000000402bc7224 */ /* 0x040fe400078e020b */
[----:B------:R-:W-:Y:S02]  /*38f0*/  IMAD R238, R2, R9, R13 ;  /* 0x0000000902ee7224 */ /* 0x000fe400078e020d */
[--C-:B------:R-:W-:Y:S01]  /*3900*/  @!P6 IMAD.IADD R184, R184, 0x1, -R2.reuse ;  /* 0x00000001b8b8e824 */ /* 0x100fe200078e0a02 */
[----:B------:R-:W-:Y:S01]  /*3910*/  ISETP.GT.U32.AND P6, PT, R2, R188, PT ;  /* 0x000000bc0200720c */ /* 0x000fe20003fc4070 */
[----:B------:R-:W-:-:S02]  /*3920*/  @!P0 IMAD.IADD R186, R186, 0x1, -R2 ;  /* 0x00000001baba8824 */ /* 0x000fc400078e0a02 */
[----:B------:R-:W-:Y:S01]  /*3930*/  @!P5 IMAD.MOV R236, RZ, RZ, -R236 ;  /* 0x000000ffffecd224 */ /* 0x000fe200078e0aec */
[C---:B------:R-:W-:Y:S01]  /*3940*/  ISETP.GT.U32.AND P5, PT, R2.reuse, R238, PT ;  /* 0x000000ee0200720c */ /* 0x040fe20003fa4070 */
[C---:B------:R-:W-:Y:S01]  /*3950*/  VIADD R10, R3.reuse, 0x110 ;  /* 0x00000110030a7836 */ /* 0x040fe20000000000 */
[----:B------:R-:W-:Y:S01]  /*3960*/  ISETP.GT.U32.AND P0, PT, R2, R186, PT ;  /* 0x000000ba0200720c */ /* 0x000fe20003f04070 */
[----:B------:R-:W-:Y:S01]  /*3970*/  @!P4 IMAD.MOV R178, RZ, RZ, -R178 ;  /* 0x000000ffffb2c224 */ /* 0x000fe200078e0ab2 */
[----:B------:R-:W-:Y:S01]  /*3980*/  ISETP.GE.AND P4, PT, R12, RZ, PT ;  /* 0x000000ff0c00720c */ /* 0x000fe20003f86270 */
[C---:B------:R-:W-:Y:S01]  /*3990*/  VIADD R12, R3.reuse, 0x10c ;  /* 0x0000010c030c7836 */ /* 0x040fe20000000000 */
[----:B------:R-:W-:Y:S01]  /*39a0*/  IABS R15, R10 ;  /* 0x0000000a000f7213 */ /* 0x000fe20000000000 */
[----:B------:R-:W-:Y:S02]  /*39b0*/  VIADD R14, R3, 0x104 ;  /* 0x00000104030e7836 */ /* 0x000fe40000000000 */
[----:B------:R-:W-:Y:S01]  /*39c0*/  @!P6 IMAD.IADD R188, R188, 0x1, -R2 ;  /* 0x00000001bcbce824 */ /* 0x000fe200078e0a02 */
[----:B------:R-:W-:Y:S01]  /*39d0*/  IABS R17, R12 ;  /* 0x0000000c00117213 */ /* 0x000fe20000000000 */
[----:B------:R-:W-:Y:S01]  /*39e0*/  IMAD.HI.U32 R4, R6, R15, RZ ;  /* 0x0000000f06047227 */ /* 0x000fe200078e00ff */
[----:B------:R-:W-:-:S02]  /*39f0*/  IABS R13, R14 ;  /* 0x0000000e000d7213 */ /* 0x000fc40000000000 */
[----:B------:R-:W-:Y:S01]  /*3a00*/  ISETP.GT.U32.AND P6, PT, R2, R188, PT ;  /* 0x000000bc0200720c */ /* 0x000fe20003fc4070 */
[--C-:B------:R-:W-:Y:S02]  /*3a10*/  @!P5 IMAD.IADD R238, R238, 0x1, -R2.reuse ;  /* 0x00000001eeeed824 */ /* 0x100fe400078e0a02 */
[----:B------:R-:W-:Y:S01]  /*3a20*/  @!P0 IMAD.IADD R186, R186, 0x1, -R2 ;  /* 0x00000001baba8824 */ /* 0x000fe200078e0a02 */
[----:B------:R-:W-:Y:S01]  /*3a30*/  ISETP.GE.AND P0, PT, R12, RZ, PT ;  /* 0x000000ff0c00720c */ /* 0x000fe20003f06270 */
[----:B------:R-:W-:Y:S01]  /*3a40*/  VIADD R12, R3, 0x108 ;  /* 0x00000108030c7836 */ /* 0x000fe20000000000 */
[----:B------:R-:W-:Y:S01]  /*3a50*/  ISETP.GT.U32.AND P5, PT, R2, R238, PT ;  /* 0x000000ee0200720c */ /* 0x000fe20003fa4070 */
[----:B------:R-:W-:-:S03]  /*3a60*/  IMAD.HI.U32 R9, R6, R17, RZ ;  /* 0x0000001106097227 */ /* 0x000fc600078e00ff */
[----:B------:R-:W-:Y:S01]  /*3a70*/  IABS R11, R12 ;  /* 0x0000000c000b7213 */ /* 0x000fe20000000000 */
[----:B------:R-:W-:Y:S02]  /*3a80*/  IMAD.MOV R4, RZ, RZ, -R4 ;  /* 0x000000ffff047224 */ /* 0x000fe400078e0a04 */
[----:B------:R-:W-:Y:S02]  /*3a90*/  IMAD.MOV R9, RZ, RZ, -R9 ;  /* 0x000000ffff097224 */ /* 0x000fe400078e0a09 */
[C---:B------:R-:W-:Y:S02]  /*3aa0*/  IMAD R190, R2.reuse, R4, R15 ;  /* 0x0000000402be7224 */ /* 0x040fe400078e020f */
[----:B------:R-:W-:Y:S02]  /*3ab0*/  IMAD R192, R2, R9, R17 ;  /* 0x0000000902c07224 */ /* 0x000fe400078e0211 */
        /* <DEDUP_REMOVED lines=9> */
[--C-:B------:R-:W-:Y:S01]  /*3b50*/  @!P6 IMAD.IADD R190, R190, 0x1, -R2.reuse ;  /* 0x00000001bebee824 */ /* 0x100fe200078e0a02 */
[C---:B------:R-:W-:Y:S01]  /*3b60*/  ISETP.GT.U32.AND P6, PT, R2.reuse, R194, PT ;  /* 0x000000c20200720c */ /* 0x040fe20003fc4070 */
[----:B------:R-:W-:Y:S02]  /*3b70*/  IMAD R240, R2, R240, R13 ;  /* 0x000000f002f07224 */ /* 0x000fe400078e020d */
[----:B------:R-:W-:Y:S02]  /*3b80*/  @!P5 IMAD.IADD R192, R192, 0x1, -R2 ;  /* 0x00000001c0c0d824 */ /* 0x000fe400078e0a02 */
[C---:B------:R-:W-:Y:S01]  /*3b90*/  VIADD R16, R3.reuse, 0x100 ;  /* 0x0000010003107836 */ /* 0x040fe20000000000 */
[----:B------:R-:W-:Y:S01]  /*3ba0*/  ISETP.GT.U32.AND P5, PT, R2, R240, PT ;  /* 0x000000f00200720c */ /* 0x000fe20003fa4070 */
[----:B------:R-:W-:-:S02]  /*3bb0*/  VIADD R20, R3, 0xf8 ;  /* 0x000000f803147836 */ /* 0x000fc40000000000 */
[----:B------:R-:W-:Y:S01]  /*3bc0*/  VIADD R18, R3, 0xfc ;  /* 0x000000fc03127836 */ /* 0x000fe20000000000 */
[----:B------:R-:W-:Y:S01]  /*3bd0*/  IABS R15, R16 ;  /* 0x00000010000f7213 */ /* 0x000fe20000000000 */
[----:B------:R-:W-:Y:S01]  /*3be0*/  @!P4 IMAD.MOV R184, RZ, RZ, -R184 ;  /* 0x000000ffffb8c224 */ /* 0x000fe200078e0ab8 */
[----:B------:R-:W-:Y:S01]  /*3bf0*/  IABS R19, R20 ;  /* 0x0000001400137213 */ /* 0x000fe20000000000 */
[--C-:B------:R-:W-:Y:S01]  /*3c00*/  @!P6 IMAD.IADD R194, R194, 0x1, -R2.reuse ;  /* 0x00000001c2c2e824 */ /* 0x100fe200078e0a02 */
[----:B------:R-:W-:Y:S01]  /*3c10*/  IABS R17, R18 ;  /* 0x0000001200117213 */ /* 0x000fe20000000000 */
[----:B------:R-:W-:Y:S01]  /*3c20*/  IMAD.HI.U32 R9, R6, R15, RZ ;  /* 0x0000000f06097227 */ /* 0x000fe200078e00ff */
[----:B------:R-:W-:Y:S02]  /*3c30*/  ISETP.GE.AND P4, PT, R10, RZ, PT ;  /* 0x000000ff0a00720c */ /* 0x000fe40003f86270 */
[----:B------:R-:W-:Y:S01]  /*3c40*/  ISETP.GT.U32.AND P6, PT, R2, R192, PT ;  /* 0x000000c00200720c */ /* 0x000fe20003fc4070 */
[----:B------:R-:W-:Y:S01]  /*3c50*/  @!P5 IMAD.IADD R240, R240, 0x1, -R2 ;  /* 0x00000001f0f0d824 */ /* 0x000fe200078e0a02 */
[----:B------:R-:W-:Y:S01]  /*3c60*/  ISETP.GT.U32.AND P5, PT, R2, R194, PT ;  /* 0x000000c20200720c */ /* 0x000fe20003fa4070 */
[----:B------:R-:W-:-:S04]  /*3c70*/  IMAD.HI.U32 R4, R6, R19, RZ ;  /* 0x0000001306047227 */ /* 0x000fc800078e00ff */
[----:B------:R-:W-:Y:S02]  /*3c80*/  IMAD.MOV R9, RZ, RZ, -R9 ;  /* 0x000000ffff097224 */ /* 0x000fe400078e0a09 */
[----:B------:R-:W-:-:S04]  /*3c90*/  IMAD.HI.U32 R10, R6, R17, RZ ;  /* 0x00000011060a7227 */ /* 0x000fc800078e00ff */
[----:B------:R-:W-:Y:S02]  /*3ca0*/  IMAD.MOV R4, RZ, RZ, -R4 ;  /* 0x000000ffff047224 */ /* 0x000fe400078e0a04 */
[C---:B------:R-:W-:Y:S02]  /*3cb0*/  IMAD R196, R2.reuse, R9, R15 ;  /* 0x0000000902c47224 */ /* 0x040fe400078e020f */
[----:B------:R-:W-:Y:S01]  /*3cc0*/  @!P3 IMAD.MOV R188, RZ, RZ, -R188 ;  /* 0x000000ffffbcb224 */ /* 0x000fe200078e0abc */
[C---:B------:R-:W-:Y:S01]  /*3cd0*/  ISETP.GT.U32.AND P3, PT, R2.reuse, R240, PT ;  /* 0x000000f00200720c */ /* 0x040fe20003f64070 */
[----:B------:R-:W-:Y:S02]  /*3ce0*/  IMAD.MOV R10, RZ, RZ, -R10 ;  /* 0x000000ffff0a7224 */ /* 0x000fe400078e0a0a */
[----:B------:R-:W-:Y:S02]  /*3cf0*/  VIADD R15, R3, 0xf0 ;  /* 0x000000f0030f7836 */ /* 0x000fe40000000000 */
[----:B------:R-:W-:-:S02]  /*3d00*/  IMAD R198, R2, R4, R19 ;  /* 0x0000000402c67224 */ /* 0x000fc400078e0213 */
[----:B------:R-:W-:Y:S01]  /*3d10*/  IMAD R242, R2, R10, R17 ;  /* 0x0000000a02f27224 */ /* 0x000fe200078e0211 */
[----:B------:R-:W-:Y:S01]  /*3d20*/  IABS R13, R15 ;  /* 0x0000000f000d7213 */ /* 0x000fe20000000000 */
[----:B------:R-:W-:Y:S02]  /*3d30*/  VIADD R10, R3, 0xf4 ;  /* 0x000000f4030a7836 */ /* 0x000fe40000000000 */
[----:B------:R-:W-:Y:S01]  /*3d40*/  @!P5 IMAD.IADD R194, R194, 0x1, -R2 ;  /* 0x00000001c2c2d824 */ /* 0x000fe200078e0a02 */
[C---:B------:R-:W-:Y:S01]  /*3d50*/  ISETP.GT.U32.AND P5, PT, R2.reuse, R198, PT ;  /* 0x000000c60200720c */ /* 0x040fe20003fa4070 */
[----:B------:R-:W-:Y:S01]  /*3d60*/  @!P1 IMAD.MOV R186, RZ, RZ, -R186 ;  /* 0x000000ffffba9224 */ /* 0x000fe200078e0aba */
[----:B------:R-:W-:Y:S01]  /*3d70*/  IABS R11, R10 ;  /* 0x0000000a000b7213 */ /* 0x000fe20000000000 */
[----:B------:R-:W-:Y:S01]  /*3d80*/  @!P2 IMAD.MOV R238, RZ, RZ, -R238 ;  /* 0x000000ffffeea224 */ /* 0x000fe200078e0aee */
[----:B------:R-:W-:Y:S01]  /*3d90*/  ISETP.GT.U32.AND P1, PT, R2, R190, PT ;  /* 0x000000be0200720c */ /* 0x000fe20003f24070 */
[----:B------:R-:W-:Y:S01]  /*3da0*/  IMAD.HI.U32 R9, R6, R13, RZ ;  /* 0x0000000d06097227 */ /* 0x000fe200078e00ff */
[----:B------:R-:W-:-:S03]  /*3db0*/  ISETP.GT.U32.AND P2, PT, R2, R196, PT ;  /* 0x000000c40200720c */ /* 0x000fc60003f44070 */
[--C-:B------:R-:W-:Y:S01]  /*3dc0*/  @!P6 IMAD.IADD R192, R192, 0x1, -R2.reuse ;  /* 0x00000001c0c0e824 */ /* 0x100fe200078e0a02 */
[----:B------:R-:W-:Y:S01]  /*3dd0*/  ISETP.GE.AND P6, PT, R12, RZ, PT ;  /* 0x000000ff0c00720c */ /* 0x000fe20003fc6270 */
[----:B------:R-:W-:Y:S01]  /*3de0*/  @!P3 IMAD.IADD R240, R240, 0x1, -R2 ;  /* 0x00000001f0f0b824 */ /* 0x000fe200078e0a02 */
[----:B------:R-:W-:Y:S01]  /*3df0*/  ISETP.GE.AND P3, PT, R14, RZ, PT ;  /* 0x000000ff0e00720c */ /* 0x000fe20003f66270 */
[----:B------:R-:W-:Y:S02]  /*3e00*/  IMAD.MOV R9, RZ, RZ, -R9 ;  /* 0x000000ffff097224 */ /* 0x000fe400078e0a09 */
[----:B------:R-:W-:-:S04]  /*3e10*/  IMAD.HI.U32 R4, R6, R11, RZ ;  /* 0x0000000b06047227 */ /* 0x000fc800078e00ff */
[----:B------:R-:W-:Y:S02]  /*3e20*/  IMAD R202, R2, R9, R13 ;  /* 0x0000000902ca7224 */ /* 0x000fe400078e020d */
[----:B------:R-:W-:Y:S02]  /*3e30*/  IMAD.MOV R4, RZ, RZ, -R4 ;  /* 0x000000ffff047224 */ /* 0x000fe400078e0a04 */
[----:B------:R-:W-:Y:S02]  /*3e40*/  VIADD R9, R3, 0xec ;  /* 0x000000ec03097836 */ /* 0x000fe40000000000 */
[--C-:B------:R-:W-:Y:S02]  /*3e50*/  @!P5 IMAD.IADD R198, R198, 0x1, -R2.reuse ;  /* 0x00000001c6c6d824 */ /* 0x100fe400078e0a02 */
[--C-:B------:R-:W-:Y:S01]  /*3e60*/  @!P1 IMAD.IADD R190, R190, 0x1, -R2.reuse ;  /* 0x00000001bebe9824 */ /* 0x100fe200078e0a02 */
[----:B------:R-:W-:Y:S01]  /*3e70*/  ISETP.GT.U32.AND P1, PT, R2, R242, PT ;  /* 0x000000f20200720c */ /* 0x000fe20003f24070 */
[----:B------:R-:W-:Y:S01]  /*3e80*/  @!P2 IMAD.IADD R196, R196, 0x1, -R2 ;  /* 0x00000001c4c4a824 */ /* 0x000fe200078e0a02 */
[C---:B------:R-:W-:Y:S01]  /*3e90*/  ISETP.GT.U32.AND P5, PT, R2.reuse, R198, PT ;  /* 0x000000c60200720c */ /* 0x040fe20003fa4070 */
[C---:B------:R-:W-:Y:S01]  /*3ea0*/  IMAD R200, R2.reuse, R4, R11 ;  /* 0x0000000402c87224 */ /* 0x040fe200078e020b */
[----:B------:R-:W-:Y:S01]  /*3eb0*/  IABS R11, R9 ;  /* 0x00000009000b7213 */ /* 0x000fe20000000000 */
[----:B------:R-:W-:Y:S01]  /*3ec0*/  @!P4 IMAD.MOV R190, RZ, RZ, -R190 ;  /* 0x000000ffffbec224 */ /* 0x000fe200078e0abe */
[C---:B------:R-:W-:Y:S01]  /*3ed0*/  ISETP.GT.U32.AND P4, PT, R2.reuse, R196, PT ;  /* 0x000000c40200720c */ /* 0x040fe20003f84070 */
[----:B------:R-:W-:Y:S01]  /*3ee0*/  @!P6 IMAD.MOV R194, RZ, RZ, -R194 ;  /* 0x000000ffffc2e224 */ /* 0x000fe200078e0ac2 */
[----:B------:R-:W-:Y:S01]  /*3ef0*/  ISETP.GT.U32.AND P6, PT, R2, R200, PT ;  /* 0x000000c80200720c */ /* 0x000fe20003fc4070 */
[----:B------:R-:W-:Y:S01]  /*3f00*/  @!P3 IMAD.MOV R240, RZ, RZ, -R240 ;  /* 0x000000fffff0b224 */ /* 0x000fe200078e0af0 */
[----:B------:R-:W-:Y:S01]  /*3f10*/  ISETP.GE.AND P3, PT, R20, RZ, PT ;  /* 0x000000ff1400720c */ /* 0x000fe20003f66270 */
[----:B------:R-:W-:Y:S01]  /*3f20*/  IMAD.HI.U32 R4, R6, R11, RZ ;  /* 0x0000000b06047227 */ /* 0x000fe200078e00ff */
[----:B------:R-:W-:-:S03]  /*3f30*/  ISETP.GE.AND P2, PT, R16, RZ, PT ;  /* 0x000000ff1000720c */ /* 0x000fc60003f46270 */
[----:B------:R-:W-:Y:S02]  /*3f40*/  IMAD.MOV R4, RZ, RZ, -R4 ;  /* 0x000000ffff047224 */ /* 0x000fe400078e0a04 */
[--C-:B------:R-:W-:Y:S01]  /*3f50*/  @!P5 IMAD.IADD R198, R198, 0x1, -R2.reuse ;  /* 0x00000001c6c6d824 */ /* 0x100fe200078e0a02 */
[----:B------:R-:W-:Y:S01]  /*3f60*/  ISETP.GE.AND P5, PT, R15, RZ, PT ;  /* 0x000000ff0f00720c */ /* 0x000fe20003fa6270 */
[----:B------:R-:W-:Y:S02]  /*3f70*/  IMAD R244, R2, R4, R11 ;  /* 0x0000000402f47224 */ /* 0x000fe400078e020b */
[--C-:B------:R-:W-:Y:S01]  /*3f80*/  @!P1 IMAD.IADD R242, R242, 0x1, -R2.reuse ;  /* 0x00000001f2f29824 */ /* 0x100fe200078e0a02 */
[----:B------:R-:W-:Y:S01]  /*3f90*/  ISETP.GE.AND P1, PT, R18, RZ, PT ;  /* 0x000000ff1200720c */ /* 0x000fe20003f26270 */
[--C-:B------:R-:W-:Y:S01]  /*3fa0*/  @!P4 IMAD.IADD R196, R196, 0x1, -R2.reuse ;  /* 0x00000001c4c4c824 */ /* 0x100fe200078e0a02 */
[----:B------:R-:W-:Y:S01]  /*3fb0*/  ISETP.GT.U32.AND P4, PT, R2, R202, PT ;  /* 0x000000ca0200720c */ /* 0x000fe20003f84070 */
[----:B------:R-:W-:Y:S01]  /*3fc0*/  @!P6 IMAD.IADD R200, R200, 0x1, -R2 ;  /* 0x00000001c8c8e824 */ /* 0x000fe200078e0a02 */
[----:B------:R-:W-:Y:S01]  /*3fd0*/  ISETP.GE.AND P6, PT, R9, RZ, PT ;  /* 0x000000ff0900720c */ /* 0x000fe20003fc6270 */
[----:B------:R-:W-:Y:S01]  /*3fe0*/  @!P3 IMAD.MOV R198, RZ, RZ, -R198 ;  /* 0x000000ffffc6b224 */ /* 0x000fe200078e0ac6 */
[C---:B------:R-:W-:Y:S01]  /*3ff0*/  ISETP.GT.U32.AND P3, PT, R2.reuse, R244, PT ;  /* 0x000000f40200720c */ /* 0x040fe20003f64070 */
[----:B------:R-:W-:Y:S01]  /*4000*/  @!P0 IMAD.MOV R192, RZ, RZ, -R192 ;  /* 0x000000ffffc08224 */ /* 0x000fe200078e0ac0 */
[C---:B------:R-:W-:Y:S01]  /*4010*/  ISETP.GT.U32.AND P0, PT, R2.reuse, R242, PT ;  /* 0x000000f20200720c */ /* 0x040fe20003f04070 */
[----:B------:R-:W-:Y:S01]  /*4020*/  @!P2 IMAD.MOV R196, RZ, RZ, -R196 ;  /* 0x000000ffffc4a224 */ /* 0x000fe200078e0ac4 */
[----:B------:R-:W-:Y:S01]  /*4030*/  ISETP.GT.U32.AND P2, PT, R2, R200, PT ;  /* 0x000000c80200720c */ /* 0x000fe20003f44070 */
[----:B------:R-:W-:-:S02]  /*4040*/  VIADD R12, R3, 0xe8 ;  /* 0x000000e8030c7836 */ /* 0x000fc40000000000 */
[C---:B------:R-:W-:Y:S02]  /*4050*/  VIADD R4, R3.reuse, 0xe4 ;  /* 0x000000e403047836 */ /* 0x040fe40000000000 */
[--C-:B------:R-:W-:Y:S01]  /*4060*/  @!P4 IMAD.IADD R202, R202, 0x1, -R2.reuse ;  /* 0x00000001cacac824 */ /* 0x100fe200078e0a02 */
[----:B------:R-:W-:Y:S01]  /*4070*/  IABS R13, R12 ;  /* 0x0000000c000d7213 */ /* 0x000fe20000000000 */
[----:B------:R-:W-:Y:S01]  /*4080*/  VIADD R14, R3, 0xd4 ;  /* 0x000000d4030e7836 */ /* 0x000fe20000000000 */
[----:B------:R-:W-:Y:S01]  /*4090*/  IABS R11, R4 ;  /* 0x00000004000b7213 */ /* 0x000fe20000000000 */
[--C-:B------:R-:W-:Y:S01]  /*40a0*/  @!P3 IMAD.IADD R244, R244, 0x1, -R2.reuse ;  /* 0x00000001f4f4b824 */ /* 0x100fe200078e0a02 */
[----:B------:R-:W-:Y:S01]  /*40b0*/  ISETP.GE.AND P4, PT, R12, RZ, PT ;  /* 0x000000ff0c00720c */ /* 0x000fe20003f86270 */
[--C-:B------:R-:W-:Y:S01]  /*40c0*/  @!P0 IMAD.IADD R242, R242, 0x1, -R2.reuse ;  /* 0x00000001f2f28824 */ /* 0x100fe200078e0a02 */
[----:B------:R-:W-:Y:S01]  /*40d0*/  ISETP.GE.AND P0, PT, R10, RZ, PT ;  /* 0x000000ff0a00720c */ /* 0x000fe20003f06270 */
[----:B------:R-:W-:Y:S01]  /*40e0*/  @!P2 IMAD.IADD R200, R200, 0x1, -R2 ;  /* 0x00000001c8c8a824 */ /* 0x000fe200078e0a02 */
[----:B------:R-:W-:Y:S01]  /*40f0*/  ISETP.GE.AND P2, PT, R4, RZ, PT ;  /* 0x000000ff0400720c */ /* 0x000fe20003f46270 */
[----:B------:R-:W-:Y:S01]  /*4100*/  IMAD.HI.U32 R9, R6, R13, RZ ;  /* 0x0000000d06097227 */ /* 0x000fe200078e00ff */
[----:B------:R-:W-:-:S03]  /*4110*/  ISETP.GT.U32.AND P3, PT, R2, R244, PT ;  /* 0x000000f40200720c */ /* 0x000fc60003f64070 */
[----:B------:R-:W-:Y:S01]  /*4120*/  @!P1 IMAD.MOV R242, RZ, RZ, -R242 ;  /* 0x000000fffff29224 */ /* 0x000fe200078e0af2 */
[----:B------:R-:W-:Y:S01]  /*4130*/  ISETP.GT.U32.AND P1, PT, R2, R202, PT ;  /* 0x000000ca0200720c */ /* 0x000fe20003f24070 */
[----:B------:R-:W-:-:S04]  /*4140*/  IMAD.HI.U32 R4, R6, R11, RZ ;  /* 0x0000000b06047227 */ /* 0x000fc800078e00ff */
[----:B------:R-:W-:Y:S02]  /*4150*/  IMAD.MOV R9, RZ, RZ, -R9 ;  /* 0x000000ffff097224 */ /* 0x000fe400078e0a09 */
[----:B------:R-:W-:Y:S02]  /*4160*/  IMAD.MOV R4, RZ, RZ, -R4 ;  /* 0x000000ffff047224 */ /* 0x000fe400078e0a04 */
[C---:B------:R-:W-:Y:S02]  /*4170*/  IMAD R204, R2.reuse, R9, R13 ;  /* 0x0000000902cc7224 */ /* 0x040fe400078e020d */
[C---:B------:R-:W-:Y:S02]  /*4180*/  VIADD R9, R3.reuse, 0xe0 ;  /* 0x000000e003097836 */ /* 0x040fe40000000000 */
[----:B------:R-:W-:Y:S02]  /*4190*/  VIADD R12, R3, 0xdc ;  /* 0x000000dc030c7836 */ /* 0x000fe40000000000 */
[----:B------:R-:W-:Y:S01]  /*41a0*/  IMAD R206, R2, R4, R11 ;  /* 0x0000000402ce7224 */ /* 0x000fe200078e020b */
[----:B------:R-:W-:Y:S01]  /*41b0*/  IABS R13, R9 ;  /* 0x00000009000d7213 */ /* 0x000fe20000000000 */
[--C-:B------:R-:W-:Y:S01]  /*41c0*/  @!P3 IMAD.IADD R244, R244, 0x1, -R2.reuse ;  /* 0x00000001f4f4b824 */ /* 0x100fe200078e0a02 */
[----:B------:R-:W-:Y:S01]  /*41d0*/  IABS R15, R12 ;  /* 0x0000000c000f7213 */ /* 0x000fe20000000000 */
[----:B------:R-:W-:Y:S01]  /*41e0*/  @!P1 IMAD.IADD R202, R202, 0x1, -R2 ;  /* 0x00000001caca9824 */ /* 0x000fe200078e0a02 */
[C---:B------:R-:W-:Y:S01]  /*41f0*/  ISETP.GT.U32.AND P3, PT, R2.reuse, R206, PT ;  /* 0x000000ce0200720c */ /* 0x040fe20003f64070 */
[----:B------:R-:W-:Y:S01]  /*4200*/  @!P0 IMAD.MOV R200, RZ, RZ, -R200 ;  /* 0x000000ffffc88224 */ /* 0x000fe200078e0ac8 */
[----:B------:R-:W-:Y:S01]  /*4210*/  ISETP.GT.U32.AND P1, PT, R2, R204, PT ;  /* 0x000000cc0200720c */ /* 0x000fe20003f24070 */
[----:B------:R-:W-:Y:S01]  /*4220*/  IMAD.HI.U32 R10, R6, R15, RZ ;  /* 0x0000000f060a7227 */ /* 0x000fe200078e00ff */
[----:B------:R-:W-:-:S02]  /*4230*/  ISETP.GE.AND P0, PT, R9, RZ, PT ;  /* 0x000000ff0900720c */ /* 0x000fc40003f06270 */
[----:B------:R-:W-:Y:S01]  /*4240*/  IABS R11, R14 ;  /* 0x0000000e000b7213 */ /* 0x000fe20000000000 */
[----:B------:R-:W-:-:S04]  /*4250*/  IMAD.HI.U32 R9, R6, R13, RZ ;  /* 0x0000000d06097227 */ /* 0x000fc800078e00ff */
[----:B------:R-:W-:Y:S01]  /*4260*/  @!P5 IMAD.MOV R202, RZ, RZ, -R202 ;  /* 0x000000ffffcad224 */ /* 0x000fe200078e0aca */
[----:B------:R-:W-:Y:S01]  /*4270*/  ISETP.GE.AND P5, PT, R12, RZ, PT ;  /* 0x000000ff0c00720c */ /* 0x000fe20003fa6270 */
[----:B------:R-:W-:Y:S02]  /*4280*/  IMAD.MOV R9, RZ, RZ, -R9 ;  /* 0x000000ffff097224 */ /* 0x000fe400078e0a09 */
[----:B------:R-:W-:Y:S02]  /*4290*/  IMAD.MOV R10, RZ, RZ, -R10 ;  /* 0x000000ffff0a7224 */ /* 0x000fe400078e0a0a */
[----:B------:R-:W-:Y:S02]  /*42a0*/  VIADD R12, R3, 0xd8 ;  /* 0x000000d8030c7836 */ /* 0x000fe40000000000 */
[C---:B------:R-:W-:Y:S02]  /*42b0*/  IMAD R246, R2.reuse, R9, R13 ;  /* 0x0000000902f67224 */ /* 0x040fe400078e020d */
[----:B------:R-:W-:Y:S01]  /*42c0*/  IMAD R248, R2, R10, R15 ;  /* 0x0000000a02f87224 */ /* 0x000fe200078e020f */
[----:B------:R-:W-:Y:S01]  /*42d0*/  IABS R9, R12 ;  /* 0x0000000c00097213 */ /* 0x000fe20000000000 */
[----:B------:R-:W-:-:S02]  /*42e0*/  @!P3 IMAD.IADD R206, R206, 0x1, -R2 ;  /* 0x00000001ceceb824 */ /* 0x000fc400078e0a02 */
[----:B------:R-:W-:Y:S02]  /*42f0*/  @!P1 IMAD.IADD R204, R204, 0x1, -R2 ;  /* 0x00000001cccc9824 */ /* 0x000fe400078e0a02 */
[----:B------:R-:W-:Y:S01]  /*4300*/  @!P6 IMAD.MOV R244, RZ, RZ, -R244 ;  /* 0x000000fffff4e224 */ /* 0x000fe200078e0af4 */
[----:B------:R-:W-:Y:S01]  /*4310*/  ISETP.GT.U32.AND P3, PT, R2, R206, PT ;  /* 0x000000ce0200720c */ /* 0x000fe20003f64070 */
[----:B------:R-:W-:Y:S01]  /*4320*/  IMAD.HI.U32 R4, R6, R9, RZ ;  /* 0x0000000906047227 */ /* 0x000fe200078e00ff */
[C---:B------:R-:W-:Y:S02]  /*4330*/  ISETP.GT.U32.AND P6, PT, R2.reuse, R248, PT ;  /* 0x000000f80200720c */ /* 0x040fe40003fc4070 */
[----:B------:R-:W-:Y:S01]  /*4340*/  ISETP.GT.U32.AND P1, PT, R2, R204, PT ;  /* 0x000000cc0200720c */ /* 0x000fe20003f24070 */
[----:B------:R-:W-:Y:S02]  /*4350*/  IMAD.MOV R4, RZ, RZ, -R4 ;  /* 0x000000ffff047224 */ /* 0x000fe400078e0a04 */
[----:B------:R-:W-:-:S02]  /*4360*/  VIADD R17, R3, 0xd0 ;  /* 0x000000d003117836 */ /* 0x000fc40000000000 */
[----:B------:R-:W-:Y:S02]  /*4370*/  IMAD R250, R2, R4, R9 ;  /* 0x0000000402fa7224 */ /* 0x000fe400078e0209 */
[----:B------:R-:W-:Y:S01]  /*4380*/  VIADD R18, R3, 0xcc ;  /* 0x000000cc03127836 */ /* 0x000fe20000000000 */
[----:B------:R-:W-:Y:S01]  /*4390*/  IABS R13, R17 ;  /* 0x00000011000d7213 */ /* 0x000fe20000000000 */
[--C-:B------:R-:W-:Y:S01]  /*43a0*/  @!P3 IMAD.IADD R206, R206, 0x1, -R2.reuse ;  /* 0x00000001ceceb824 */ /* 0x100fe200078e0a02 */
[----:B------:R-:W-:Y:S01]  /*43b0*/  ISETP.GT.U32.AND P3, PT, R2, R250, PT ;  /* 0x000000fa0200720c */ /* 0x000fe20003f64070 */
[--C-:B------:R-:W-:Y:S01]  /*43c0*/  @!P6 IMAD.IADD R248, R248, 0x1, -R2.reuse ;  /* 0x00000001f8f8e824 */ /* 0x100fe200078e0a02 */
[----:B------:R-:W-:Y:S01]  /*43d0*/  IABS R15, R18 ;  /* 0x00000012000f7213 */ /* 0x000fe20000000000 */
[----:B------:R-:W-:Y:S01]  /*43e0*/  @!P1 IMAD.IADD R204, R204, 0x1, -R2 ;  /* 0x00000001cccc9824 */ /* 0x000fe200078e0a02 */
[----:B------:R-:W-:Y:S01]  /*43f0*/  ISETP.GT.U32.AND P1, PT, R2, R246, PT ;  /* 0x000000f60200720c */ /* 0x000fe20003f24070 */
[----:B------:R-:W-:Y:S01]  /*4400*/  IMAD.HI.U32 R4, R6, R11, RZ ;  /* 0x0000000b06047227 */ /* 0x000fe200078e00ff */
[----:B------:R-:W-:-:S03]  /*4410*/  ISETP.GT.U32.AND P6, PT, R2, R248, PT ;  /* 0x000000f80200720c */ /* 0x000fc60003fc4070 */
[----:B------:R-:W-:-:S04]  /*4420*/  IMAD.HI.U32 R9, R6, R13, RZ ;  /* 0x0000000d06097227 */ /* 0x000fc800078e00ff */
[----:B------:R-:W-:Y:S02]  /*4430*/  IMAD.MOV R4, RZ, RZ, -R4 ;  /* 0x000000ffff047224 */ /* 0x000fe400078e0a04 */
[----:B------:R-:W-:-:S04]  /*4440*/  IMAD.HI.U32 R10, R6, R15, RZ ;  /* 0x0000000f060a7227 */ /* 0x000fc800078e00ff */
[----:B------:R-:W-:Y:S02]  /*4450*/  IMAD.MOV R9, RZ, RZ, -R9 ;  /* 0x000000ffff097224 */ /* 0x000fe400078e0a09 */
[C---:B------:R-:W-:Y:S02]  /*4460*/  IMAD R4, R2.reuse, R4, R11 ;  /* 0x0000000402047224 */ /* 0x040fe400078e020b */
[----:B------:R-:W-:Y:S02]  /*4470*/  IMAD.MOV R16, RZ, RZ, -R10 ;  /* 0x000000ffff107224 */ /* 0x000fe400078e0a0a */
[----:B------:R-:W-:Y:S02]  /*4480*/  IMAD R10, R2, R9, R13 ;  /* 0x00000009020a7224 */ /* 0x000fe400078e020d */
[--C-:B------:R-:W-:Y:S01]  /*4490*/  @!P3 IMAD.IADD R250, R250, 0x1, -R2.reuse ;  /* 0x00000001fafab824 */ /* 0x100fe200078e0a02 */
[----:B------:R-:W-:Y:S01]  /*44a0*/  ISETP.GT.U32.AND P3, PT, R2, R4, PT ;  /* 0x000000040200720c */ /* 0x000fe20003f64070 */
[----:B------:R-:W-:-:S02]  /*44b0*/  @!P1 IMAD.IADD R246, R246, 0x1, -R2 ;  /* 0x00000001f6f69824 */ /* 0x000fc400078e0a02 */
[----:B------:R-:W-:Y:S01]  /*44c0*/  @!P4 IMAD.MOV R204, RZ, RZ, -R204 ;  /* 0x000000ffffccc224 */ /* 0x000fe200078e0acc */
[----:B------:R-:W-:Y:S01]  /*44d0*/  ISETP.GE.AND P4, PT, R12, RZ, PT ;  /* 0x000000ff0c00720c */ /* 0x000fe20003f86270 */
[C---:B------:R-:W-:Y:S01]  /*44e0*/  VIADD R12, R3.reuse, 0xc8 ;  /* 0x000000c8030c7836 */ /* 0x040fe20000000000 */
[----:B------:R-:W-:Y:S01]  /*44f0*/  ISETP.GT.U32.AND P1, PT, R2, R246, PT ;  /* 0x000000f60200720c */ /* 0x000fe20003f24070 */
[----:B------:R-:W-:Y:S01]  /*4500*/  @!P6 IMAD.IADD R248, R248, 0x1, -R2 ;  /* 0x00000001f8f8e824 */ /* 0x000fe200078e0a02 */
[C---:B------:R-:W-:Y:S01]  /*4510*/  ISETP.GT.U32.AND P6, PT, R2.reuse, R10, PT ;  /* 0x0000000a0200720c */ /* 0x040fe20003fc4070 */
[C---:B------:R-:W-:Y:S01]  /*4520*/  IMAD R16, R2.reuse, R16, R15 ;  /* 0x0000001002107224 */ /* 0x040fe200078e020f */
[----:B------:R-:W-:Y:S01]  /*4530*/  IABS R11, R12 ;  /* 0x0000000c000b7213 */ /* 0x000fe20000000000 */
[----:B------:R-:W-:Y:S02]  /*4540*/  @!P5 IMAD.MOV R248, RZ, RZ, -R248 ;  /* 0x000000fffff8d224 */ /* 0x000fe400078e0af8 */
[----:B------:R-:W-:Y:S01]  /*4550*/  VIADD R19, R3, 0xc4 ;  /* 0x000000c403137836 */ /* 0x000fe20000000000 */
[----:B------:R-:W-:Y:S01]  /*4560*/  ISETP.GT.U32.AND P5, PT, R2, R16, PT ;  /* 0x000000100200720c */ /* 0x000fe20003fa4070 */
[----:B------:R-:W-:-:S03]  /*4570*/  IMAD.HI.U32 R9, R6, R11, RZ ;  /* 0x0000000b06097227 */ /* 0x000fc600078e00ff */
[----:B------:R-:W-:Y:S01]  /*4580*/  IABS R13, R19 ;  /* 0x00000013000d7213 */ /* 0x000fe20000000000 */
[----:B------:R-:W-:Y:S01]  /*4590*/  @!P2 IMAD.MOV R206, RZ, RZ, -R206 ;  /* 0x000000ffffcea224 */ /* 0x000fe200078e0ace */
[----:B------:R-:W-:Y:S01]  /*45a0*/  ISETP.GT.U32.AND P2, PT, R2, R250, PT ;  /* 0x000000fa0200720c */ /* 0x000fe20003f44070 */
[--C-:B------:R-:W-:Y:S01]  /*45b0*/  @!P3 IMAD.IADD R4, R4, 0x1, -R2.reuse ;  /* 0x000000010404b824 */ /* 0x100fe200078e0a02 */
[----:B------:R-:W-:Y:S01]  /*45c0*/  ISETP.GE.AND P3, PT, R12, RZ, PT ;  /* 0x000000ff0c00720c */ /* 0x000fe20003f66270 */
[----:B------:R-:W-:Y:S02]  /*45d0*/  IMAD.MOV R9, RZ, RZ, -R9 ;  /* 0x000000ffff097224 */ /* 0x000fe400078e0a09 */
[--C-:B------:R-:W-:Y:S01]  /*45e0*/  @!P6 IMAD.IADD R10, R10, 0x1, -R2.reuse ;  /* 0x000000010a0ae824 */ /* 0x100fe200078e0a02 */
[----:B------:R-:W-:Y:S01]  /*45f0*/  ISETP.GT.U32.AND P6, PT, R2, R4, PT ;  /* 0x000000040200720c */ /* 0x000fe20003fc4070 */
[----:B------:R-:W-:Y:S01]  /*4600*/  @!P1 IMAD.IADD R246, R246, 0x1, -R2 ;  /* 0x00000001f6f69824 */ /* 0x000fe200078e0a02 */
[----:B------:R-:W-:Y:S01]  /*4610*/  ISETP.GE.AND P1, PT, R14, RZ, PT ;  /* 0x000000ff0e00720c */ /* 0x000fe20003f26270 */
[----:B------:R-:W-:-:S02]  /*4620*/  IMAD R14, R2, R9, R11 ;  /* 0x00000009020e7224 */ /* 0x000fc400078e020b */
[----:B------:R-:W-:Y:S02]  /*4630*/  VIADD R12, R3, 0xc0 ;  /* 0x000000c0030c7836 */ /* 0x000fe40000000000 */
[----:B------:R-:W-:-:S03]  /*4640*/  IMAD.HI.U32 R9, R6, R13, RZ ;  /* 0x0000000d06097227 */ /* 0x000fc600078e00ff */
[----:B------:R-:W-:Y:S01]  /*4650*/  IABS R11, R12 ;  /* 0x0000000c000b7213 */ /* 0x000fe20000000000 */
[--C-:B------:R-:W-:Y:S01]  /*4660*/  @!P5 IMAD.IADD R16, R16, 0x1, -R2.reuse ;  /* 0x000000011010d824 */ /* 0x100fe200078e0a02 */
[----:B------:R-:W-:Y:S01]  /*4670*/  ISETP.GT.U32.AND P5, PT, R2, R10, PT ;  /* 0x0000000a0200720c */ /* 0x000fe20003fa4070 */
[----:B------:R-:W-:Y:S02]  /*4680*/  IMAD.MOV R9, RZ, RZ, -R9 ;  /* 0x000000ffff097224 */ /* 0x000fe400078e0a09 */
[--C-:B------:R-:W-:Y:S01]  /*4690*/  @!P2 IMAD.IADD R250, R250, 0x1, -R2.reuse ;  /* 0x00000001fafaa824 */ /* 0x100fe200078e0a02 */
[----:B------:R-:W-:Y:S01]  /*46a0*/  ISETP.GE.AND P2, PT, R18, RZ, PT ;  /* 0x000000ff1200720c */ /* 0x000fe20003f46270 */
[----:B------:R-:W-:Y:S02]  /*46b0*/  VIADD R21, R3, 0xbc ;  /* 0x000000bc03157836 */ /* 0x000fe40000000000 */
[----:B------:R-:W-:Y:S02]  /*46c0*/  IMAD R18, R2, R9, R13 ;  /* 0x0000000902127224 */ /* 0x000fe400078e020d */
[----:B------:R-:W-:Y:S01]  /*46d0*/  IMAD.MOV.U32 R13, RZ, RZ, R11 ;  /* 0x000000ffff0d7224 */ /* 0x000fe200078e000b */
[----:B------:R-:W-:Y:S01]  /*46e0*/  IABS R15, R21 ;  /* 0x00000015000f7213 */ /* 0x000fe20000000000 */
[----:B------:R-:W-:Y:S01]  /*46f0*/  @!P6 IMAD.IADD R4, R4, 0x1, -R2 ;  /* 0x000000010404e824 */ /* 0x000fe200078e0a02 */
[C---:B------:R-:W-:Y:S01]  /*4700*/  ISETP.GT.U32.AND P6, PT, R2.reuse, R14, PT ;  /* 0x0000000e0200720c */ /* 0x040fe20003fc4070 */
[----:B------:R-:W-:Y:S01]  /*4710*/  @!P0 IMAD.MOV R246, RZ, RZ, -R246 ;  /* 0x000000fffff68224 */ /* 0x000fe200078e0af6 */
[----:B------:R-:W-:Y:S01]  /*4720*/  ISETP.GE.AND P0, PT, R17, RZ, PT ;  /* 0x000000ff1100720c */ /* 0x000fe20003f06270 */
[----:B------:R-:W-:Y:S01]  /*4730*/  @!P4 IMAD.MOV R250, RZ, RZ, -R250 ;  /* 0x000000fffffac224 */ /* 0x000fe200078e0afa */
[----:B------:R-:W-:Y:S01]  /*4740*/  ISETP.GT.U32.AND P4, PT, R2, R16, PT ;  /* 0x000000100200720c */ /* 0x000fe20003f84070 */
[----:B------:R-:W-:-:S04]  /*4750*/  IMAD.HI.U32 R9, R6, R13, RZ ;  /* 0x0000000d06097227 */ /* 0x000fc800078e00ff */
[----:B------:R-:W-:Y:S02]  /*4760*/  VIADD R23, R3, 0xb8 ;  /* 0x000000b803177836 */ /* 0x000fe40000000000 */
[----:B------:R-:W-:Y:S01]  /*4770*/  @!P5 IMAD.IADD R10, R10, 0x1, -R2 ;  /* 0x000000010a0ad824 */ /* 0x000fe200078e0a02 */
[----:B------:R-:W-:Y:S01]  /*4780*/  ISETP.GT.U32.AND P5, PT, R2, R18, PT ;  /* 0x000000120200720c */ /* 0x000fe20003fa4070 */
[----:B------:R-:W-:Y:S01]  /*4790*/  IMAD.HI.U32 R11, R6, R15, RZ ;  /* 0x0000000f060b7227 */ /* 0x000fe200078e00ff */
[----:B------:R-:W-:-:S03]  /*47a0*/  IABS R17, R23 ;  /* 0x0000001700117213 */ /* 0x000fc60000000000 */
[----:B------:R-:W-:Y:S02]  /*47b0*/  IMAD.MOV R9, RZ, RZ, -R9 ;  /* 0x000000ffff097224 */ /* 0x000fe400078e0a09 */
        /* <DEDUP_REMOVED lines=8> */
[----:B------:R-:W-:Y:S01]  /*4840*/  ISETP.GT.U32.AND P0, PT, R2, R24, PT ;  /* 0x000000180200720c */ /* 0x000fe20003f04070 */
[----:B------:R-:W-:-:S04]  /*4850*/  IMAD.HI.U32 R12, R6, R17, RZ ;  /* 0x00000011060c7227 */ /* 0x000fc800078e00ff */
[----:B------:R-:W-:Y:S01]  /*4860*/  @!P2 IMAD.MOV R16, RZ, RZ, -R16 ;  /* 0x000000ffff10a224 */ /* 0x000fe200078e0a10 */
[----:B------:R-:W-:Y:S01]  /*4870*/  ISETP.GT.U32.AND P2, PT, R2, R22, PT ;  /* 0x000000160200720c */ /* 0x000fe20003f44070 */
[----:B------:R-:W-:Y:S02]  /*4880*/  IMAD.MOV R12, RZ, RZ, -R12 ;  /* 0x000000ffff0c7224 */ /* 0x000fe400078e0a0c */
[--C-:B------:R-:W-:Y:S02]  /*4890*/  @!P5 IMAD.IADD R18, R18, 0x1, -R2.reuse ;  /* 0x000000011212d824 */ /* 0x100fe400078e0a02 */
[C---:B------:R-:W-:Y:S02]  /*48a0*/  IMAD R20, R2.reuse, R12, R17 ;  /* 0x0000000c02147224 */ /* 0x040fe400078e0211 */
[----:B------:R-:W-:Y:S01]  /*48b0*/  VIADD R12, R3, 0xb4 ;  /* 0x000000b4030c7836 */ /* 0x000fe20000000000 */
[----:B------:R-:W-:Y:S01]  /*48c0*/  ISETP.GT.U32.AND P5, PT, R2, R18, PT ;  /* 0x000000120200720c */ /* 0x000fe20003fa4070 */
[----:B------:R-:W-:Y:S01]  /*48d0*/  @!P0 IMAD.IADD R24, R24, 0x1, -R2 ;  /* 0x0000000118188824 */ /* 0x000fe200078e0a02 */
[----:B------:R-:W-:Y:S01]  /*48e0*/  ISETP.GE.AND P0, PT, R23, RZ, PT ;  /* 0x000000ff1700720c */ /* 0x000fe20003f06270 */
        /* <DEDUP_REMOVED lines=8> */
[--C-:B------:R-:W-:Y:S01]  /*4970*/  @!P5 IMAD.IADD R18, R18, 0x1, -R2.reuse ;  /* 0x000000011212d824 */ /* 0x100fe200078e0a02 */
[C---:B------:R-:W-:Y:S01]  /*4980*/  ISETP.GT.U32.AND P5, PT, R2.reuse, R20, PT ;  /* 0x000000140200720c */ /* 0x040fe20003fa4070 */
[----:B------:R-:W-:Y:S02]  /*4990*/  IMAD.MOV R26, RZ, RZ, -R9 ;  /* 0x000000ffff1a7224 */ /* 0x000fe400078e0a09 */
[----:B------:R-:W-:Y:S02]  /*49a0*/  VIADD R17, R3, 0xac ;  /* 0x000000ac03117836 */ /* 0x000fe40000000000 */
[----:B------:R-:W-:Y:S02]  /*49b0*/  IMAD R26, R2, R26, R11 ;  /* 0x0000001a021a7224 */ /* 0x000fe400078e020b */
[--C-:B------:R-:W-:Y:S01]  /*49c0*/  @!P2 IMAD.IADD R24, R24, 0x1, -R2.reuse ;  /* 0x000000011818a824 */ /* 0x100fe200078e0a02 */
[----:B------:R-:W-:Y:S01]  /*49d0*/  IABS R11, R17 ;  /* 0x00000011000b7213 */ /* 0x000fe20000000000 */
[----:B------:R-:W-:Y:S01]  /*49e0*/  @!P1 IMAD.IADD R14, R14, 0x1, -R2 ;  /* 0x000000010e0e9824 */ /* 0x000fe200078e0a02 */
[----:B------:R-:W-:Y:S01]  /*49f0*/  ISETP.GT.U32.AND P2, PT, R2, R26, PT ;  /* 0x0000001a0200720c */ /* 0x000fe20003f44070 */
[----:B------:R-:W-:Y:S01]  /*4a00*/  IMAD.HI.U32 R9, R6, R13, RZ ;  /* 0x0000000d06097227 */ /* 0x000fe200078e00ff */
[----:B------:R-:W-:-:S03]  /*4a10*/  ISETP.GE.AND P1, PT, R21, RZ, PT ;  /* 0x000000ff1500720c */ /* 0x000fc60003f26270 */
[----:B------:R-:W-:Y:S01]  /*4a20*/  @!P5 IMAD.IADD R20, R20, 0x1, -R2 ;  /* 0x000000011414d824 */ /* 0x000fe200078e0a02 */
[C---:B------:R-:W-:Y:S01]  /*4a30*/  ISETP.GT.U32.AND P5, PT, R2.reuse, R22, PT ;  /* 0x000000160200720c */ /* 0x040fe20003fa4070 */
[----:B------:R-:W-:Y:S02]  /*4a40*/  @!P3 IMAD.MOV R14, RZ, RZ, -R14 ;  /* 0x000000ffff0eb224 */ /* 0x000fe400078e0a0e */
[----:B------:R-:W-:Y:S01]  /*4a50*/  IMAD.MOV R9, RZ, RZ, -R9 ;  /* 0x000000ffff097224 */ /* 0x000fe200078e0a09 */
[C---:B------:R-:W-:Y:S01]  /*4a60*/  ISETP.GT.U32.AND P3, PT, R2.reuse, R20, PT ;  /* 0x000000140200720c */ /* 0x040fe20003f64070 */
[----:B------:R-:W-:Y:S02]  /*4a70*/  VIADD R19, R3, 0xa8 ;  /* 0x000000a803137836 */ /* 0x000fe40000000000 */
[----:B------:R-:W-:Y:S02]  /*4a80*/  IMAD R28, R2, R9, R13 ;  /* 0x00000009021c7224 */ /* 0x000fe400078e020d */
[----:B------:R-:W-:Y:S01]  /*4a90*/  @!P2 IMAD.IADD R26, R26, 0x1, -R2 ;  /* 0x000000011a1aa824 */ /* 0x000fe200078e0a02 */
[----:B------:R-:W-:Y:S01]  /*4aa0*/  IABS R13, R19 ;  /* 0x00000013000d7213 */ /* 0x000fe20000000000 */
[----:B------:R-:W-:Y:S01]  /*4ab0*/  IMAD.HI.U32 R9, R6, R11, RZ ;  /* 0x0000000b06097227 */ /* 0x000fe200078e00ff */
[----:B------:R-:W-:-:S03]  /*4ac0*/  ISETP.GE.AND P2, PT, R15, RZ, PT ;  /* 0x000000ff0f00720c */ /* 0x000fc60003f46270 */
[----:B------:R-:W-:Y:S01]  /*4ad0*/  @!P4 IMAD.MOV R18, RZ, RZ, -R18 ;  /* 0x000000ffff12c224 */ /* 0x000fe200078e0a12 */
[----:B------:R-:W-:Y:S01]  /*4ae0*/  ISETP.GT.U32.AND P4, PT, R2, R26, PT ;  /* 0x0000001a0200720c */ /* 0x000fe20003f84070 */
[----:B------:R-:W-:Y:S02]  /*4af0*/  IMAD.MOV R252, RZ, RZ, -R9 ;  /* 0x000000fffffc7224 */ /* 0x000fe400078e0a09 */
[----:B------:R-:W-:Y:S01]  /*4b00*/  @!P5 IMAD.IADD R22, R22, 0x1, -R2 ;  /* 0x000000011616d824 */ /* 0x000fe200078e0a02 */
[----:B------:R-:W-:Y:S01]  /*4b10*/  ISETP.GT.U32.AND P5, PT, R2, R28, PT ;  /* 0x0000001c0200720c */ /* 0x000fe20003fa4070 */
[----:B------:R-:W-:-:S04]  /*4b20*/  IMAD.HI.U32 R9, R6, R13, RZ ;  /* 0x0000000d06097227 */ /* 0x000fc800078e00ff */
[----:B------:R-:W-:Y:S02]  /*4b30*/  VIADD R21, R3, 0xa4 ;  /* 0x000000a403157836 */ /* 0x000fe40000000000 */
[----:B------:R-:W-:Y:S01]  /*4b40*/  @!P3 IMAD.IADD R20, R20, 0x1, -R2 ;  /* 0x000000011414b824 */ /* 0x000fe200078e0a02 */
[----:B------:R-:W-:Y:S01]  /*4b50*/  ISETP.GE.AND P3, PT, R12, RZ, PT ;  /* 0x000000ff0c00720c */ /* 0x000fe20003f66270 */
[C---:B------:R-:W-:Y:S01]  /*4b60*/  IMAD R252, R2.reuse, R252, R11 ;  /* 0x000000fc02fc7224 */ /* 0x040fe200078e020b */
[----:B------:R-:W-:Y:S01]  /*4b70*/  IABS R12, R21 ;  /* 0x00000015000c7213 */ /* 0x000fe20000000000 */
[----:B------:R-:W-:Y:S02]  /*4b80*/  IMAD.MOV R142, RZ, RZ, -R9 ;  /* 0x000000ffff8e7224 */ /* 0x000fe400078e0a09 */
[----:B------:R-:W-:Y:S01]  /*4b90*/  @!P6 IMAD.MOV R24, RZ, RZ, -R24 ;  /* 0x000000ffff18e224 */ /* 0x000fe200078e0a18 */
[C---:B------:R-:W-:Y:S01]  /*4ba0*/  ISETP.GT.U32.AND P6, PT, R2.reuse, R252, PT ;  /* 0x000000fc0200720c */ /* 0x040fe20003fc4070 */
[----:B------:R-:W-:-:S02]  /*4bb0*/  IMAD R142, R2, R142, R13 ;  /* 0x0000008e028e7224 */ /* 0x000fc400078e020d */
[----:B------:R-:W-:Y:S02]  /*4bc0*/  IMAD.MOV.U32 R11, RZ, RZ, R12 ;  /* 0x000000ffff0b7224 */ /* 0x000fe400078e000c */
[--C-:B------:R-:W-:Y:S01]  /*4bd0*/  @!P4 IMAD.IADD R26, R26, 0x1, -R2.reuse ;  /* 0x000000011a1ac824 */ /* 0x100fe200078e0a02 */
[----:B------:R-:W-:Y:S01]  /*4be0*/  ISETP.GT.U32.AND P4, PT, R2, R142, PT ;  /* 0x0000008e0200720c */ /* 0x000fe20003f84070 */
[----:B------:R-:W-:Y:S02]  /*4bf0*/  @!P5 IMAD.IADD R28, R28, 0x1, -R2 ;  /* 0x000000011c1cd824 */ /* 0x000fe400078e0a02 */
[----:B------:R-:W-:Y:S02]  /*4c00*/  VIADD R13, R3, 0xa0 ;  /* 0x000000a0030d7836 */ /* 0x000fe40000000000 */
[----:B------:R-:W-:Y:S01]  /*4c10*/  IMAD.HI.U32 R9, R6, R11, RZ ;  /* 0x0000000b06097227 */ /* 0x000fe200078e00ff */
[----:B------:R-:W-:Y:S02]  /*4c20*/  ISETP.GT.U32.AND P5, PT, R2, R28, PT ;  /* 0x0000001c0200720c */ /* 0x000fe40003fa4070 */
[----:B------:R-:W-:Y:S01]  /*4c30*/  IABS R12, R13 ;  /* 0x0000000d000c7213 */ /* 0x000fe20000000000 */
[----:B------:R-:W-:-:S02]  /*4c40*/  IMAD.MOV R9, RZ, RZ, -R9 ;  /* 0x000000ffff097224 */ /* 0x000fc400078e0a09 */
[----:B------:R-:W-:Y:S01]  /*4c50*/  @!P6 IMAD.IADD R252, R252, 0x1, -R2 ;  /* 0x00000001fcfce824 */ /* 0x000fe200078e0a02 */
[----:B------:R-:W-:Y:S01]  /*4c60*/  ISETP.GE.AND P6, PT, R13, RZ, PT ;  /* 0x000000ff0d00720c */ /* 0x000fe20003fc6270 */
[----:B------:R-:W-:Y:S02]  /*4c70*/  IMAD R30, R2, R9, R11 ;  /* 0x00000009021e7224 */ /* 0x000fe400078e020b */
[----:B------:R-:W-:Y:S02]  /*4c80*/  IMAD.MOV.U32 R11, RZ, RZ, R12 ;  /* 0x000000ffff0b7224 */ /* 0x000fe400078e000c */
[----:B------:R-:W-:Y:S01]  /*4c90*/  @!P4 IMAD.IADD R142, R142, 0x1, -R2 ;  /* 0x000000018e8ec824 */ /* 0x000fe200078e0a02 */
[----:B------:R-:W-:Y:S01]  /*4ca0*/  ISETP.GT.U32.AND P4, PT, R2, R252, PT ;  /* 0x000000fc0200720c */ /* 0x000fe20003f84070 */
[----:B------:R-:W-:-:S04]  /*4cb0*/  IMAD.HI.U32 R9, R6, R11, RZ ;  /* 0x0000000b06097227 */ /* 0x000fc800078e00ff */
[----:B------:R-:W-:Y:S01]  /*4cc0*/  @!P5 IMAD.IADD R28, R28, 0x1, -R2 ;  /* 0x000000011c1cd824 */ /* 0x000fe200078e0a02 */
[----:B------:R-:W-:Y:S01]  /*4cd0*/  ISETP.GE.AND P5, PT, R21, RZ, PT ;  /* 0x000000ff1500720c */ /* 0x000fe20003fa6270 */
[----:B------:R-:W-:Y:S02]  /*4ce0*/  IMAD.MOV R9, RZ, RZ, -R9 ;  /* 0x000000ffff097224 */ /* 0x000fe400078e0a09 */
[----:B------:R-:W-:Y:S01]  /*4cf0*/  @!P2 IMAD.MOV R28, RZ, RZ, -R28 ;  /* 0x000000ffff1ca224 */ /* 0x000fe200078e0a1c */
[C---:B------:R-:W-:Y:S01]  /*4d00*/  ISETP.GT.U32.AND P2, PT, R2.reuse, R30, PT ;  /* 0x0000001e0200720c */ /* 0x040fe20003f44070 */
[----:B------:R-:W-:Y:S02]  /*4d10*/  IMAD R140, R2, R9, R11 ;  /* 0x00000009028c7224 */ /* 0x000fe400078e020b */
[----:B------:R-:W-:Y:S01]  /*4d20*/  @!P0 IMAD.MOV R20, RZ, RZ, -R20 ;  /* 0x000000ffff148224 */ /* 0x000fe200078e0a14 */
[----:B------:R-:W-:Y:S01]  /*4d30*/  ISETP.GE.AND P0, PT, R19, RZ, PT ;  /* 0x000000ff1300720c */ /* 0x000fe20003f06270 */
[----:B------:R-:W-:Y:S01]  /*4d40*/  @!P4 IMAD.IADD R252, R252, 0x1, -R2 ;  /* 0x00000001fcfcc824 */ /* 0x000fe200078e0a02 */
[----:B------:R-:W-:Y:S01]  /*4d50*/  ISETP.GT.U32.AND P4, PT, R2, R140, PT ;  /* 0x0000008c0200720c */ /* 0x000fe20003f84070 */
[----:B------:R-:W-:-:S02]  /*4d60*/  VIADD R19, R3, 0x9c ;  /* 0x0000009c03137836 */ /* 0x000fc40000000000 */
[----:B------:R-:W-:Y:S02]  /*4d70*/  VIADD R12, R3, 0x98 ;  /* 0x00000098030c7836 */ /* 0x000fe40000000000 */
[----:B------:R-:W-:Y:S01]  /*4d80*/  @!P3 IMAD.MOV R26, RZ, RZ, -R26 ;  /* 0x000000ffff1ab224 */ /* 0x000fe200078e0a1a */
[----:B------:R-:W-:Y:S01]  /*4d90*/  IABS R13, R19 ;  /* 0x00000013000d7213 */ /* 0x000fe20000000000 */
[----:B------:R-:W-:Y:S01]  /*4da0*/  @!P1 IMAD.MOV R22, RZ, RZ, -R22 ;  /* 0x000000ffff169224 */ /* 0x000fe200078e0a16 */
[----:B------:R-:W-:Y:S01]  /*4db0*/  ISETP.GT.U32.AND P3, PT, R2, R142, PT ;  /* 0x0000008e0200720c */ /* 0x000fe20003f64070 */
[----:B------:R-:W-:Y:S01]  /*4dc0*/  @!P2 IMAD.IADD R30, R30, 0x1, -R2 ;  /* 0x000000011e1ea824 */ /* 0x000fe200078e0a02 */
[----:B------:R-:W-:Y:S01]  /*4dd0*/  ISETP.GE.AND P1, PT, R17, RZ, PT ;  /* 0x000000ff1100720c */ /* 0x000fe20003f26270 */
[----:B------:R-:W-:Y:S01]  /*4de0*/  IMAD.HI.U32 R9, R6, R13, RZ ;  /* 0x0000000d06097227 */ /* 0x000fe200078e00ff */
[----:B------:R-:W-:Y:S02]  /*4df0*/  IABS R15, R12 ;  /* 0x0000000c000f7213 */ /* 0x000fe40000000000 */
[----:B------:R-:W-:Y:S01]  /*4e00*/  ISETP.GE.AND P2, PT, R12, RZ, PT ;  /* 0x000000ff0c00720c */ /* 0x000fe20003f46270 */
[----:B------:R-:W-:-:S02]  /*4e10*/  VIADD R21, R3, 0x94 ;  /* 0x0000009403157836 */ /* 0x000fc40000000000 */
[----:B------:R-:W-:Y:S01]  /*4e20*/  @!P4 IMAD.IADD R140, R140, 0x1, -R2 ;  /* 0x000000018c8cc824 */ /* 0x000fe200078e0a02 */
[----:B------:R-:W-:Y:S01]  /*4e30*/  ISETP.GT.U32.AND P4, PT, R2, R30, PT ;  /* 0x0000001e0200720c */ /* 0x000fe20003f84070 */
[----:B------:R-:W-:Y:S01]  /*4e40*/  IMAD.HI.U32 R11, R6, R15, RZ ;  /* 0x0000000f060b7227 */ /* 0x000fe200078e00ff */
[----:B------:R-:W-:-:S03]  /*4e50*/  IABS R17, R21 ;  /* 0x0000001500117213 */ /* 0x000fc60000000000 */
[----:B------:R-:W-:Y:S02]  /*4e60*/  IMAD.MOV R48, RZ, RZ, -R9 ;  /* 0x000000ffff307224 */ /* 0x000fe400078e0a09 */
[----:B------:R-:W-:Y:S01]  /*4e70*/  @!P3 IMAD.IADD R142, R142, 0x1, -R2 ;  /* 0x000000018e8eb824 */ /* 0x000fe200078e0a02 */
[----:B------:R-:W-:Y:S01]  /*4e80*/  ISETP.GE.AND P3, PT, R19, RZ, PT ;  /* 0x000000ff1300720c */ /* 0x000fe20003f66270 */
[----:B------:R-:W-:Y:S02]  /*4e90*/  IMAD.MOV R11, RZ, RZ, -R11 ;  /* 0x000000ffff0b7224 */ /* 0x000fe400078e0a0b */
[C---:B------:R-:W-:Y:S02]  /*4ea0*/  IMAD R48, R2.reuse, R48, R13 ;  /* 0x0000003002307224 */ /* 0x040fe400078e020d */
[----:B------:R-:W-:Y:S01]  /*4eb0*/  @!P1 IMAD.MOV R252, RZ, RZ, -R252 ;  /* 0x000000fffffc9224 */ /* 0x000fe200078e0afc */
[----:B------:R-:W-:Y:S01]  /*4ec0*/  ISETP.GT.U32.AND P1, PT, R2, R140, PT ;  /* 0x0000008c0200720c */ /* 0x000fe20003f24070 */
[----:B------:R-:W-:-:S04]  /*4ed0*/  IMAD.HI.U32 R9, R6, R17, RZ ;  /* 0x0000001106097227 */ /* 0x000fc800078e00ff */
[C---:B------:R-:W-:Y:S02]  /*4ee0*/  IMAD R138, R2.reuse, R11, R15 ;  /* 0x0000000b028a7224 */ /* 0x040fe400078e020f */
[----:B------:R-:W-:Y:S01]  /*4ef0*/  @!P0 IMAD.MOV R142, RZ, RZ, -R142 ;  /* 0x000000ffff8e8224 */ /* 0x000fe200078e0a8e */
[----:B------:R-:W-:Y:S01]  /*4f00*/  ISETP.GT.U32.AND P0, PT, R2, R48, PT ;  /* 0x000000300200720c */ /* 0x000fe20003f04070 */
[----:B------:R-:W-:Y:S02]  /*4f10*/  IMAD.MOV R9, RZ, RZ, -R9 ;  /* 0x000000ffff097224 */ /* 0x000fe400078e0a09 */
[----:B------:R-:W-:Y:S01]  /*4f20*/  @!P4 IMAD.IADD R30, R30, 0x1, -R2 ;  /* 0x000000011e1ec824 */ /* 0x000fe200078e0a02 */
[C---:B------:R-:W-:Y:S01]  /*4f30*/  ISETP.GT.U32.AND P4, PT, R2.reuse, R138, PT ;  /* 0x0000008a0200720c */ /* 0x040fe20003f84070 */
[----:B------:R-:W-:Y:S02]  /*4f40*/  IMAD R50, R2, R9, R17 ;  /* 0x0000000902327224 */ /* 0x000fe400078e0211 */
[----:B------:R-:W-:-:S02]  /*4f50*/  VIADD R12, R3, 0x90 ;  /* 0x00000090030c7836 */ /* 0x000fc40000000000 */
[--C-:B------:R-:W-:Y:S01]  /*4f60*/  @!P1 IMAD.IADD R140, R140, 0x1, -R2.reuse ;  /* 0x000000018c8c9824 */ /* 0x100fe200078e0a02 */
[----:B------:R-:W-:Y:S01]  /*4f70*/  ISETP.GT.U32.AND P1, PT, R2, R50, PT ;  /* 0x000000320200720c */ /* 0x000fe20003f24070 */
[----:B------:R-:W-:Y:S01]  /*4f80*/  VIADD R23, R3, 0x8c ;  /* 0x0000008c03177836 */ /* 0x000fe20000000000 */
[----:B------:R-:W-:Y:S01]  /*4f90*/  IABS R13, R12 ;  /* 0x0000000c000d7213 */ /* 0x000fe20000000000 */
[--C-:B------:R-:W-:Y:S01]  /*4fa0*/  @!P0 IMAD.IADD R48, R48, 0x1, -R2.reuse ;  /* 0x0000000130308824 */ /* 0x100fe200078e0a02 */
[----:B------:R-:W-:Y:S01]  /*4fb0*/  ISETP.GE.AND P0, PT, R21, RZ, PT ;  /* 0x000000ff1500720c */ /* 0x000fe20003f06270 */
[----:B------:R-:W-:Y:S01]  /*4fc0*/  VIADD R25, R3, 0x88 ;  /* 0x0000008803197836 */ /* 0x000fe20000000000 */
[----:B------:R-:W-:Y:S01]  /*4fd0*/  IABS R15, R23 ;  /* 0x00000017000f7213 */ /* 0x000fe20000000000 */
[----:B------:R-:W-:Y:S01]  /*4fe0*/  @!P4 IMAD.IADD R138, R138, 0x1, -R2 ;  /* 0x000000018a8ac824 */ /* 0x000fe200078e0a02 */
[----:B------:R-:W-:Y:S01]  /*4ff0*/  ISETP.GT.U32.AND P4, PT, R2, R48, PT ;  /* 0x000000300200720c */ /* 0x000fe20003f84070 */
[----:B------:R-:W-:Y:S01]  /*5000*/  IMAD.HI.U32 R9, R6, R13, RZ ;  /* 0x0000000d06097227 */ /* 0x000fe200078e00ff */
[----:B------:R-:W-:-:S03]  /*5010*/  IABS R17, R25 ;  /* 0x0000001900117213 */ /* 0x000fc60000000000 */
[----:B------:R-:W-:Y:S02]  /*5020*/  IMAD.MOV R9, RZ, RZ, -R9 ;  /* 0x000000ffff097224 */ /* 0x000fe400078e0a09 */
[----:B------:R-:W-:Y:S01]  /*5030*/  @!P1 IMAD.IADD R50, R50, 0x1, -R2 ;  /* 0x0000000132329824 */ /* 0x000fe200078e0a02 */
[----:B------:R-:W-:Y:S01]  /*5040*/  ISETP.GT.U32.AND P1, PT, R2, R138, PT ;  /* 0x0000008a0200720c */ /* 0x000fe20003f24070 */
[----:B------:R-:W-:-:S04]  /*5050*/  IMAD.HI.U32 R11, R6, R15, RZ ;  /* 0x0000000f060b7227 */ /* 0x000fc800078e00ff */
[----:B------:R-:W-:Y:S02]  /*5060*/  IMAD R136, R2, R9, R13 ;  /* 0x0000000902887224 */ /* 0x000fe400078e020d */
[----:B------:R-:W-:Y:S02]  /*5070*/  IMAD.MOV R52, RZ, RZ, -R11 ;  /* 0x000000ffff347224 */ /* 0x000fe400078e0a0b */
[----:B------:R-:W-:Y:S01]  /*5080*/  @!P4 IMAD.IADD R48, R48, 0x1, -R2 ;  /* 0x000000013030c824 */ /* 0x000fe200078e0a02 */
[----:B------:R-:W-:Y:S01]  /*5090*/  ISETP.GT.U32.AND P4, PT, R2, R136, PT ;  /* 0x000000880200720c */ /* 0x000fe20003f84070 */
[----:B------:R-:W-:Y:S02]  /*50a0*/  VIADD R27, R3, 0x84 ;  /* 0x00000084031b7836 */ /* 0x000fe40000000000 */
[----:B------:R-:W-:-:S03]  /*50b0*/  IMAD.HI.U32 R9, R6, R17, RZ ;  /* 0x0000001106097227 */ /* 0x000fc600078e00ff */
[----:B------:R-:W-:Y:S01]  /*50c0*/  IABS R19, R27 ;  /* 0x0000001b00137213 */ /* 0x000fe20000000000 */
[----:B------:R-:W-:Y:S02]  /*50d0*/  IMAD R52, R2, R52, R15 ;  /* 0x0000003402347224 */ /* 0x000fe400078e020f */
[----:B------:R-:W-:Y:S02]  /*50e0*/  IMAD.MOV R9, RZ, RZ, -R9 ;  /* 0x000000ffff097224 */ /* 0x000fe400078e0a09 */
[----:B------:R-:W-:Y:S01]  /*50f0*/  @!P1 IMAD.IADD R138, R138, 0x1, -R2 ;  /* 0x000000018a8a9824 */ /* 0x000fe200078e0a02 */
[C---:B------:R-:W-:Y:S01]  /*5100*/  ISETP.GT.U32.AND P1, PT, R2.reuse, R52, PT ;  /* 0x000000340200720c */ /* 0x040fe20003f24070 */
[----:B------:R-:W-:Y:S02]  /*5110*/  IMAD R56, R2, R9, R17 ;  /* 0x0000000902387224 */ /* 0x000fe400078e0211 */
[----:B------:R-:W-:-:S04]  /*5120*/  IMAD.HI.U32 R11, R6, R19, RZ ;  /* 0x00000013060b7227 */ /* 0x000fc800078e00ff */
[----:B------:R-:W-:Y:S01]  /*5130*/  @!P5 IMAD.MOV R30, RZ, RZ, -R30 ;  /* 0x000000ffff1ed224 */ /* 0x000fe200078e0a1e */
[----:B------:R-:W-:Y:S01]  /*5140*/  ISETP.GT.U32.AND P5, PT, R2, R50, PT ;  /* 0x000000320200720c */ /* 0x000fe20003fa4070 */
[----:B------:R-:W-:Y:S01]  /*5150*/  @!P4 IMAD.IADD R136, R136, 0x1, -R2 ;  /* 0x000000018888c824 */ /* 0x000fe200078e0a02 */
[----:B------:R-:W-:Y:S01]  /*5160*/  ISETP.GT.U32.AND P4, PT, R2, R56, PT ;  /* 0x000000380200720c */ /* 0x000fe20003f84070 */
[----:B------:R-:W-:Y:S02]  /*5170*/  IMAD.MOV R11, RZ, RZ, -R11 ;  /* 0x000000ffff0b7224 */ /* 0x000fe400078e0a0b */
[----:B------:R-:W-:Y:S01]  /*5180*/  @!P6 IMAD.MOV R140, RZ, RZ, -R140 ;  /* 0x000000ffff8ce224 */ /* 0x000fe200078e0a8c */
[----:B------:R-:W-:Y:S01]  /*5190*/  ISETP.GE.AND P6, PT, R12, RZ, PT ;  /* 0x000000ff0c00720c */ /* 0x000fe20003fc6270 */
[----:B------:R-:W-:Y:S02]  /*51a0*/  VIADD R12, R3, 0x80 ;  /* 0x00000080030c7836 */ /* 0x000fe40000000000 */
[----:B------:R-:W-:-:S02]  /*51b0*/  IMAD R58, R2, R11, R19 ;  /* 0x0000000b023a7224 */ /* 0x000fc400078e0213 */
[----:B------:R-:W-:Y:S01]  /*51c0*/  VIADD R21, R3, 0x7c ;  /* 0x0000007c03157836 */ /* 0x000fe20000000000 */
[----:B------:R-:W-:Y:S01]  /*51d0*/  IABS R13, R12 ;  /* 0x0000000c000d7213 */ /* 0x000fe20000000000 */
[----:B------:R-:W-:Y:S01]  /*51e0*/  @!P1 IMAD.IADD R52, R52, 0x1, -R2 ;  /* 0x0000000134349824 */ /* 0x000fe200078e0a02 */
[C---:B------:R-:W-:Y:S01]  /*51f0*/  ISETP.GT.U32.AND P1, PT, R2.reuse, R136, PT ;  /* 0x000000880200720c */ /* 0x040fe20003f24070 */
[----:B------:R-:W-:Y:S01]  /*5200*/  @!P2 IMAD.MOV R138, RZ, RZ, -R138 ;  /* 0x000000ffff8aa224 */ /* 0x000fe200078e0a8a */
[----:B------:R-:W-:Y:S01]  /*5210*/  ISETP.GT.U32.AND P2, PT, R2, R58, PT ;  /* 0x0000003a0200720c */ /* 0x000fe20003f44070 */
[----:B------:R-:W-:Y:S01]  /*5220*/  @!P3 IMAD.MOV R48, RZ, RZ, -R48 ;  /* 0x000000ffff30b224 */ /* 0x000fe200078e0a30 */
[----:B------:R-:W-:Y:S01]  /*5230*/  IABS R15, R21 ;  /* 0x00000015000f7213 */ /* 0x000fe20000000000 */
[--C-:B------:R-:W-:Y:S01]  /*5240*/  @!P5 IMAD.IADD R50, R50, 0x1, -R2.reuse ;  /* 0x000000013232d824 */ /* 0x100fe200078e0a02 */
[----:B------:R-:W-:Y:S01]  /*5250*/  ISETP.GT.U32.AND P3, PT, R2, R52, PT ;  /* 0x000000340200720c */ /* 0x000fe20003f64070 */
[----:B------:R-:W-:Y:S01]  /*5260*/  @!P4 IMAD.IADD R56, R56, 0x1, -R2 ;  /* 0x000000013838c824 */ /* 0x000fe200078e0a02 */
[----:B------:R-:W-:Y:S01]  /*5270*/  ISETP.GE.AND P5, PT, R23, RZ, PT ;  /* 0x000000ff1700720c */ /* 0x000fe20003fa6270 */
[----:B------:R-:W-:Y:S01]  /*5280*/  IMAD.HI.U32 R9, R6, R13, RZ ;  /* 0x0000000d06097227 */ /* 0x000fe200078e00ff */
[----:B------:R-:W-:-:S03]  /*5290*/  ISETP.GE.AND P4, PT, R25, RZ, PT ;  /* 0x000000ff1900720c */ /* 0x000fc60003f86270 */
[----:B------:R-:W-:-:S04]  /*52a0*/  IMAD.HI.U32 R11, R6, R15, RZ ;  /* 0x0000000f060b7227 */ /* 0x000fc800078e00ff */
[----:B------:R-:W-:Y:S01]  /*52b0*/  @!P0 IMAD.MOV R50, RZ, RZ, -R50 ;  /* 0x000000ffff328224 */ /* 0x000fe200078e0a32 */
[----:B------:R-:W-:Y:S01]  /*52c0*/  ISETP.GT.U32.AND P0, PT, R2, R56, PT ;  /* 0x000000380200720c */ /* 0x000fe20003f04070 */
[----:B------:R-:W-:Y:S02]  /*52d0*/  IMAD.MOV R9, RZ, RZ, -R9 ;  /* 0x000000ffff097224 */ /* 0x000fe400078e0a09 */
[----:B------:R-:W-:Y:S02]  /*52e0*/  IMAD.MOV R11, RZ, RZ, -R11 ;  /* 0x000000ffff0b7224 */ /* 0x000fe400078e0a0b */
[--C-:B------:R-:W-:Y:S01]  /*52f0*/  @!P1 IMAD.IADD R136, R136, 0x1, -R2.reuse ;  /* 0x0000000188889824 */ /* 0x100fe200078e0a02 */
[----:B------:R-:W-:Y:S01]  /*5300*/  ISETP.GE.AND P1, PT, R27, RZ, PT ;  /* 0x000000ff1b00720c */ /* 0x000fe20003f26270 */
[----:B------:R-:W-:Y:S02]  /*5310*/  IMAD R78, R2, R9, R13 ;  /* 0x00000009024e7224 */ /* 0x000fe400078e020d */
[----:B------:R-:W-:-:S02]  /*5320*/  @!P2 IMAD.IADD R58, R58, 0x1, -R2 ;  /* 0x000000013a3aa824 */ /* 0x000fc400078e0a02 */
[----:B------:R-:W-:Y:S01]  /*5330*/  @!P3 IMAD.IADD R52, R52, 0x1, -R2 ;  /* 0x000000013434b824 */ /* 0x000fe200078e0a02 */
[----:B------:R-:W-:Y:S01]  /*5340*/  ISETP.GE.AND P3, PT, R12, RZ, PT ;  /* 0x000000ff0c00720c */ /* 0x000fe20003f66270 */
[C---:B------:R-:W-:Y:S01]  /*5350*/  IMAD R80, R2.reuse, R11, R15 ;  /* 0x0000000b02507224 */ /* 0x040fe200078e020f */
[C---:B------:R-:W-:Y:S01]  /*5360*/  ISETP.GT.U32.AND P2, PT, R2.reuse, R58, PT ;  /* 0x0000003a0200720c */ /* 0x040fe20003f44070 */
[----:B------:R-:W-:Y:S01]  /*5370*/  @!P6 IMAD.MOV R136, RZ, RZ, -R136 ;  /* 0x000000ffff88e224 */ /* 0x000fe200078e0a88 */
[C---:B------:R-:W-:Y:S01]  /*5380*/  ISETP.GT.U32.AND P6, PT, R2.reuse, R78, PT ;  /* 0x0000004e0200720c */ /* 0x040fe20003fc4070 */
[----:B------:R-:W-:Y:S01]  /*5390*/  @!P5 IMAD.MOV R52, RZ, RZ, -R52 ;  /* 0x000000ffff34d224 */ /* 0x000fe200078e0a34 */
[----:B------:R-:W-:Y:S01]  /*53a0*/  ISETP.GT.U32.AND P5, PT, R2, R80, PT ;  /* 0x000000500200720c */ /* 0x000fe20003fa4070 */
[----:B------:R-:W-:Y:S02]  /*53b0*/  VIADD R9, R3, 0x78 ;  /* 0x0000007803097836 */ /* 0x000fe40000000000 */
[----:B------:R-:W-:Y:S01]  /*53c0*/  @!P0 IMAD.IADD R56, R56, 0x1, -R2 ;  /* 0x0000000138388824 */ /* 0x000fe200078e0a02 */
[----:B------:R-:W-:Y:S01]  /*53d0*/  ISETP.GE.AND P0, PT, R21, RZ, PT ;  /* 0x000000ff1500720c */ /* 0x000fe20003f06270 */
[----:B------:R-:W-:Y:S01]  /*53e0*/  VIADD R12, R3, 0x70 ;  /* 0x00000070030c7836 */ /* 0x000fe20000000000 */
[----:B------:R-:W-:Y:S01]  /*53f0*/  IABS R11, R9 ;  /* 0x00000009000b7213 */ /* 0x000fe20000000000 */
[----:B------:R-:W-:Y:S01]  /*5400*/  @!P4 IMAD.MOV R56, RZ, RZ, -R56 ;  /* 0x000000ffff38c224 */ /* 0x000fe200078e0a38 */
[----:B------:R-:W-:Y:S01]  /*5410*/  ISETP.GE.AND P4, PT, R9, RZ, PT ;  /* 0x000000ff0900720c */ /* 0x000fe20003f86270 */
[----:B------:R-:W-:Y:S01]  /*5420*/  VIADD R9, R3, 0x74 ;  /* 0x0000007403097836 */ /* 0x000fe20000000000 */
[----:B------:R-:W-:Y:S01]  /*5430*/  IABS R15, R12 ;  /* 0x0000000c000f7213 */ /* 0x000fe20000000000 */
[----:B------:R-:W-:-:S02]  /*5440*/  @!P2 IMAD.IADD R58, R58, 0x1, -R2 ;  /* 0x000000013a3aa824 */ /* 0x000fc400078e0a02 */
[--C-:B------:R-:W-:Y:S01]  /*5450*/  @!P6 IMAD.IADD R78, R78, 0x1, -R2.reuse ;  /* 0x000000014e4ee824 */ /* 0x100fe200078e0a02 */
[----:B------:R-:W-:Y:S01]  /*5460*/  ISETP.GE.AND P2, PT, R9, RZ, PT ;  /* 0x000000ff0900720c */ /* 0x000fe20003f46270 */
[----:B------:R-:W-:Y:S01]  /*5470*/  @!P5 IMAD.IADD R80, R80, 0x1, -R2 ;  /* 0x000000015050d824 */ /* 0x000fe200078e0a02 */
[----:B------:R-:W-:Y:S01]  /*5480*/  IABS R13, R9 ;  /* 0x00000009000d7213 */ /* 0x000fe20000000000 */
[----:B------:R-:W-:Y:S01]  /*5490*/  IMAD.HI.U32 R9, R6, R11, RZ ;  /* 0x0000000b06097227 */ /* 0x000fe200078e00ff */
[C---:B------:R-:W-:Y:S02]  /*54a0*/  ISETP.GT.U32.AND P6, PT, R2.reuse, R78, PT ;  /* 0x0000004e0200720c */ /* 0x040fe40003fc4070 */
[----:B------:R-:W-:Y:S01]  /*54b0*/  ISETP.GT.U32.AND P5, PT, R2, R80, PT ;  /* 0x000000500200720c */ /* 0x000fe20003fa4070 */
[----:B------:R-:W-:Y:S02]  /*54c0*/  IMAD.MOV R9, RZ, RZ, -R9 ;  /* 0x000000ffff097224 */ /* 0x000fe400078e0a09 */
[----:B------:R-:W-:-:S02]  /*54d0*/  VIADD R17, R3, 0x6c ;  /* 0x0000006c03117836 */ /* 0x000fc40000000000 */
[----:B------:R-:W-:Y:S02]  /*54e0*/  IMAD R120, R2, R9, R11 ;  /* 0x0000000902787224 */ /* 0x000fe400078e020b */
[----:B------:R-:W-:-:S04]  /*54f0*/  IMAD.HI.U32 R9, R6, R13, RZ ;  /* 0x0000000d06097227 */ /* 0x000fc800078e00ff */
[----:B------:R-:W-:Y:S02]  /*5500*/  IMAD.MOV R9, RZ, RZ, -R9 ;  /* 0x000000ffff097224 */ /* 0x000fe400078e0a09 */
[--C-:B------:R-:W-:Y:S01]  /*5510*/  @!P6 IMAD.IADD R78, R78, 0x1, -R2.reuse ;  /* 0x000000014e4ee824 */ /* 0x100fe200078e0a02 */
[----:B------:R-:W-:Y:S01]  /*5520*/  ISETP.GT.U32.AND P6, PT, R2, R120, PT ;  /* 0x000000780200720c */ /* 0x000fe20003fc4070 */
[----:B------:R-:W-:Y:S01]  /*5530*/  @!P5 IMAD.IADD R80, R80, 0x1, -R2 ;  /* 0x000000015050d824 */ /* 0x000fe200078e0a02 */
[----:B------:R-:W-:Y:S01]  /*5540*/  ISETP.GE.AND P5, PT, R17, RZ, PT ;  /* 0x000000ff1100720c */ /* 0x000fe20003fa6270 */
[C---:B------:R-:W-:Y:S02]  /*5550*/  IMAD R134, R2.reuse, R9, R13 ;  /* 0x0000000902867224 */ /* 0x040fe400078e020d */
[----:B------:R-:W-:Y:S02]  /*5560*/  @!P0 IMAD.MOV R80, RZ, RZ, -R80 ;  /* 0x000000ffff508224 */ /* 0x000fe400078e0a50 */
[----:B------:R-:W-:Y:S01]  /*5570*/  @!P1 IMAD.MOV R58, RZ, RZ, -R58 ;  /* 0x000000ffff3a9224 */ /* 0x000fe200078e0a3a */
[----:B------:R-:W-:Y:S01]  /*5580*/  ISETP.GT.U32.AND P0, PT, R2, R134, PT ;  /* 0x000000860200720c */ /* 0x000fe20003f04070 */
[----:B------:R-:W-:Y:S01]  /*5590*/  IMAD.HI.U32 R11, R6, R15, RZ ;  /* 0x0000000f060b7227 */ /* 0x000fe200078e00ff */
[----:B------:R-:W-:-:S02]  /*55a0*/  ISETP.GE.AND P1, PT, R12, RZ, PT ;  /* 0x000000ff0c00720c */ /* 0x000fc40003f26270 */
[----:B------:R-:W-:Y:S01]  /*55b0*/  IABS R12, R17 ;  /* 0x00000011000c7213 */ /* 0x000fe20000000000 */
[----:B------:R-:W-:Y:S02]  /*55c0*/  IMAD.MOV R11, RZ, RZ, -R11 ;  /* 0x000000ffff0b7224 */ /* 0x000fe400078e0a0b */
[----:B------:R-:W-:Y:S02]  /*55d0*/  @!P6 IMAD.IADD R120, R120, 0x1, -R2 ;  /* 0x000000017878e824 */ /* 0x000fe400078e0a02 */
[----:B------:R-:W-:Y:S02]  /*55e0*/  IMAD.MOV.U32 R13, RZ, RZ, R12 ;  /* 0x000000ffff0d7224 */ /* 0x000fe400078e000c */
[C---:B------:R-:W-:Y:S01]  /*55f0*/  IMAD R132, R2.reuse, R11, R15 ;  /* 0x0000000b02847224 */ /* 0x040fe200078e020f */
[----:B------:R-:W-:Y:S01]  /*5600*/  ISETP.GT.U32.AND P6, PT, R2, R120, PT ;  /* 0x000000780200720c */ /* 0x000fe20003fc4070 */
[----:B------:R-:W-:Y:S02]  /*5610*/  VIADD R11, R3, 0x68 ;  /* 0x00000068030b7836 */ /* 0x000fe40000000000 */
[----:B------:R-:W-:-:S04]  /*5620*/  IMAD.HI.U32 R9, R6, R13, RZ ;  /* 0x0000000d06097227 */ /* 0x000fc800078e00ff */
[----:B------:R-:W-:Y:S01]  /*5630*/  @!P3 IMAD.MOV R78, RZ, RZ, -R78 ;  /* 0x000000ffff4eb224 */ /* 0x000fe200078e0a4e */
[----:B------:R-:W-:Y:S01]  /*5640*/  ISETP.GE.AND P3, PT, R11, RZ, PT ;  /* 0x000000ff0b00720c */ /* 0x000fe20003f66270 */
[--C-:B------:R-:W-:Y:S01]  /*5650*/  @!P0 IMAD.IADD R134, R134, 0x1, -R2.reuse ;  /* 0x0000000186868824 */ /* 0x100fe200078e0a02 */
[----:B------:R-:W-:Y:S01]  /*5660*/  IABS R11, R11 ;  /* 0x0000000b000b7213 */ /* 0x000fe20000000000 */
[----:B------:R-:W-:Y:S02]  /*5670*/  IMAD.MOV R9, RZ, RZ, -R9 ;  /* 0x000000ffff097224 */ /* 0x000fe400078e0a09 */
[----:B------:R-:W-:Y:S01]  /*5680*/  VIADD R27, R3, 0x60 ;  /* 0x00000060031b7836 */ /* 0x000fe20000000000 */
[C---:B------:R-:W-:Y:S01]  /*5690*/  ISETP.GT.U32.AND P0, PT, R2.reuse, R134, PT ;  /* 0x000000860200720c */ /* 0x040fe20003f04070 */
[----:B------:R-:W-:Y:S02]  /*56a0*/  IMAD R122, R2, R9, R13 ;  /* 0x00000009027a7224 */ /* 0x000fe400078e020d */
[----:B------:R-:W-:Y:S01]  /*56b0*/  IMAD.MOV.U32 R13, RZ, RZ, R11 ;  /* 0x000000ffff0d7224 */ /* 0x000fe200078e000b */
[----:B------:R-:W-:Y:S01]  /*56c0*/  IABS R17, R27 ;  /* 0x0000001b00117213 */ /* 0x000fe20000000000 */
[----:B------:R-:W-:Y:S01]  /*56d0*/  @!P6 IMAD.IADD R120, R120, 0x1, -R2 ;  /* 0x000000017878e824 */ /* 0x000fe200078e0a02 */
[----:B------:R-:W-:Y:S01]  /*56e0*/  ISETP.GT.U32.AND P6, PT, R2, R132, PT ;  /* 0x000000840200720c */ /* 0x000fe20003fc4070 */
[----:B------:R-:W-:-:S04]  /*56f0*/  IMAD.HI.U32 R9, R6, R13, RZ ;  /* 0x0000000d06097227 */ /* 0x000fc800078e00ff */
[----:B------:R-:W-:Y:S02]  /*5700*/  IMAD.MOV R9, RZ, RZ, -R9 ;  /* 0x000000ffff097224 */ /* 0x000fe400078e0a09 */
[----:B------:R-:W-:Y:S01]  /*5710*/  @!P0 IMAD.IADD R134, R134, 0x1, -R2 ;  /* 0x0000000186868824 */ /* 0x000fe200078e0a02 */
[C---:B------:R-:W-:Y:S01]  /*5720*/  ISETP.GT.U32.AND P0, PT, R2.reuse, R122, PT ;  /* 0x0000007a0200720c */ /* 0x040fe20003f04070 */
[----:B------:R-:W-:Y:S02]  /*5730*/  IMAD R124, R2, R9, R13 ;  /* 0x00000009027c7224 */ /* 0x000fe400078e020d */
[----:B------:R-:W-:-:S04]  /*5740*/  IMAD.HI.U32 R9, R6, R17, RZ ;  /* 0x0000001106097227 */ /* 0x000fc800078e00ff */
[C---:B------:R-:W-:Y:S02]  /*5750*/  VIADD R21, R3.reuse, 0x64 ;  /* 0x0000006403157836 */ /* 0x040fe40000000000 */
[----:B------:R-:W-:Y:S02]  /*5760*/  IMAD.MOV R130, RZ, RZ, -R9 ;  /* 0x000000ffff827224 */ /* 0x000fe400078e0a09 */
[----:B------:R-:W-:Y:S01]  /*5770*/  @!P6 IMAD.IADD R132, R132, 0x1, -R2 ;  /* 0x000000018484e824 */ /* 0x000fe200078e0a02 */
[----:B------:R-:W-:Y:S01]  /*5780*/  IABS R15, R21 ;  /* 0x00000015000f7213 */ /* 0x000fe20000000000 */
[C---:B------:R-:W-:Y:S02]  /*5790*/  IMAD R130, R2.reuse, R130, R17 ;  /* 0x0000008202827224 */ /* 0x040fe400078e0211 */
[----:B------:R-:W-:Y:S01]  /*57a0*/  VIADD R29, R3, 0x5c ;  /* 0x0000005c031d7836 */ /* 0x000fe20000000000 */
[C---:B------:R-:W-:Y:S01]  /*57b0*/  ISETP.GT.U32.AND P6, PT, R2.reuse, R132, PT ;  /* 0x000000840200720c */ /* 0x040fe20003fc4070 */
[----:B------:R-:W-:Y:S01]  /*57c0*/  @!P4 IMAD.MOV R120, RZ, RZ, -R120 ;  /* 0x000000ffff78c224 */ /* 0x000fe200078e0a78 */
[----:B------:R-:W-:Y:S01]  /*57d0*/  ISETP.GT.U32.AND P4, PT, R2, R124, PT ;  /* 0x0000007c0200720c */ /* 0x000fe20003f84070 */
[----:B------:R-:W-:Y:S01]  /*57e0*/  @!P0 IMAD.IADD R122, R122, 0x1, -R2 ;  /* 0x000000017a7a8824 */ /* 0x000fe200078e0a02 */
[----:B------:R-:W-:Y:S01]  /*57f0*/  ISETP.GT.U32.AND P0, PT, R2, R130, PT ;  /* 0x000000820200720c */ /* 0x000fe20003f04070 */
[----:B------:R-:W-:Y:S01]  /*5800*/  IMAD.HI.U32 R11, R6, R15, RZ ;  /* 0x0000000f060b7227 */ /* 0x000fe200078e00ff */
[----:B------:R-:W-:-:S03]  /*5810*/  IABS R12, R29 ;  /* 0x0000001d000c7213 */ /* 0x000fc60000000000 */
[----:B------:R-:W-:Y:S02]  /*5820*/  IMAD.MOV R11, RZ, RZ, -R11 ;  /* 0x000000ffff0b7224 */ /* 0x000fe400078e0a0b */
[----:B------:R-:W-:Y:S02]  /*5830*/  IMAD.MOV.U32 R13, RZ, RZ, R12 ;  /* 0x000000ffff0d7224 */ /* 0x000fe400078e000c */
[----:B------:R-:W-:Y:S02]  /*5840*/  IMAD R126, R2, R11, R15 ;  /* 0x0000000b027e7224 */ /* 0x000fe400078e020f */
[----:B------:R-:W-:Y:S02]  /*5850*/  VIADD R12, R3, 0x54 ;  /* 0x00000054030c7836 */ /* 0x000fe40000000000 */
[----:B------:R-:W-:-:S04]  /*5860*/  IMAD.HI.U32 R9, R6, R13, RZ ;  /* 0x0000000d06097227 */ /* 0x000fc800078e00ff */
[----:B------:R-:W-:Y:S01]  /*5870*/  @!P6 IMAD.IADD R132, R132, 0x1, -R2 ;  /* 0x000000018484e824 */ /* 0x000fe200078e0a02 */
[----:B------:R-:W-:Y:S01]  /*5880*/  ISETP.GE.AND P6, PT, R21, RZ, PT ;  /* 0x000000ff1500720c */ /* 0x000fe20003fc6270 */
[----:B------:R-:W-:Y:S01]  /*5890*/  @!P2 IMAD.MOV R134, RZ, RZ, -R134 ;  /* 0x000000ffff86a224 */ /* 0x000fe200078e0a86 */
[----:B------:R-:W-:Y:S01]  /*58a0*/  ISETP.GT.U32.AND P2, PT, R2, R126, PT ;  /* 0x0000007e0200720c */ /* 0x000fe20003f44070 */
[--C-:B------:R-:W-:Y:S01]  /*58b0*/  @!P4 IMAD.IADD R124, R124, 0x1, -R2.reuse ;  /* 0x000000017c7cc824 */ /* 0x100fe200078e0a02 */
[----:B------:R-:W-:Y:S01]  /*58c0*/  ISETP.GT.U32.AND P4, PT, R2, R122, PT ;  /* 0x0000007a0200720c */ /* 0x000fe20003f84070 */
[----:B------:R-:W-:Y:S01]  /*58d0*/  @!P0 IMAD.IADD R130, R130, 0x1, -R2 ;  /* 0x0000000182828824 */ /* 0x000fe200078e0a02 */
[----:B------:R-:W-:Y:S01]  /*58e0*/  IABS R21, R12 ;  /* 0x0000000c00157213 */ /* 0x000fe20000000000 */
[----:B------:R-:W-:Y:S02]  /*58f0*/  IMAD.MOV R9, RZ, RZ, -R9 ;  /* 0x000000ffff097224 */ /* 0x000fe400078e0a09 */
[----:B------:R-:W-:Y:S01]  /*5900*/  VIADD R31, R3, 0x58 ;  /* 0x00000058031f7836 */ /* 0x000fe20000000000 */
[C---:B------:R-:W-:Y:S01]  /*5910*/  ISETP.GT.U32.AND P0, PT, R2.reuse, R130, PT ;  /* 0x000000820200720c */ /* 0x040fe20003f04070 */
[----:B------:R-:W-:-:S02]  /*5920*/  IMAD R128, R2, R9, R13 ;  /* 0x0000000902807224 */ /* 0x000fc400078e020d */
[----:B------:R-:W-:Y:S01]  /*5930*/  IMAD.HI.U32 R9, R6, R21, RZ ;  /* 0x0000001506097227 */ /* 0x000fe200078e00ff */
[----:B------:R-:W-:-:S03]  /*5940*/  IABS R19, R31 ;  /* 0x0000001f00137213 */ /* 0x000fc60000000000 */
[----:B------:R-:W-:Y:S02]  /*5950*/  IMAD.MOV R9, RZ, RZ, -R9 ;  /* 0x000000ffff097224 */ /* 0x000fe400078e0a09 */
[--C-:B------:R-:W-:Y:S01]  /*5960*/  @!P2 IMAD.IADD R126, R126, 0x1, -R2.reuse ;  /* 0x000000017e7ea824 */ /* 0x100fe200078e0a02 */
[----:B------:R-:W-:Y:S01]  /*5970*/  ISETP.GT.U32.AND P2, PT, R2, R124, PT ;  /* 0x0000007c0200720c */ /* 0x000fe20003f44070 */
[----:B------:R-:W-:Y:S01]  /*5980*/  @!P4 IMAD.IADD R122, R122, 0x1, -R2 ;  /* 0x000000017a7ac824 */ /* 0x000fe200078e0a02 */
[C---:B------:R-:W-:Y:S01]  /*5990*/  ISETP.GT.U32.AND P4, PT, R2.reuse, R128, PT ;  /* 0x000000800200720c */ /* 0x040fe20003f84070 */
[C---:B------:R-:W-:Y:S02]  /*59a0*/  IMAD R21, R2.reuse, R9, R21 ;  /* 0x0000000902157224 */ /* 0x040fe400078e0215 */
[----:B------:R-:W-:Y:S01]  /*59b0*/  @!P1 IMAD.MOV R132, RZ, RZ, -R132 ;  /* 0x000000ffff849224 */ /* 0x000fe200078e0a84 */
[----:B------:R-:W-:Y:S01]  /*59c0*/  ISETP.GT.U32.AND P1, PT, R2, R126, PT ;  /* 0x0000007e0200720c */ /* 0x000fe20003f24070 */
[----:B------:R-:W-:Y:S01]  /*59d0*/  @!P0 IMAD.IADD R130, R130, 0x1, -R2 ;  /* 0x0000000182828824 */ /* 0x000fe200078e0a02 */
[----:B------:R-:W-:Y:S01]  /*59e0*/  ISETP.GT.U32.AND P0, PT, R2, R21, PT ;  /* 0x000000150200720c */ /* 0x000fe20003f04070 */
[----:B------:R-:W-:-:S04]  /*59f0*/  IMAD.HI.U32 R11, R6, R19, RZ ;  /* 0x00000013060b7227 */ /* 0x000fc800078e00ff */
[C---:B------:R-:W-:Y:S02]  /*5a00*/  VIADD R13, R3.reuse, 0x50 ;  /* 0x00000050030d7836 */ /* 0x040fe40000000000 */
[----:B------:R-:W-:Y:S02]  /*5a10*/  IMAD.MOV R11, RZ, RZ, -R11 ;  /* 0x000000ffff0b7224 */ /* 0x000fe400078e0a0b */
[----:B------:R-:W-:Y:S01]  /*5a20*/  VIADD R15, R3, 0x4c ;  /* 0x0000004c030f7836 */ /* 0x000fe20000000000 */
[----:B------:R-:W-:Y:S01]  /*5a30*/  IABS R23, R13 ;  /* 0x0000000d00177213 */ /* 0x000fe20000000000 */
[----:B------:R-:W-:Y:S02]  /*5a40*/  IMAD R19, R2, R11, R19 ;  /* 0x0000000b02137224 */ /* 0x000fe400078e0213 */
[----:B------:R-:W-:Y:S01]  /*5a50*/  @!P4 IMAD.IADD R128, R128, 0x1, -R2 ;  /* 0x000000018080c824 */ /* 0x000fe200078e0a02 */
[----:B------:R-:W-:Y:S01]  /*5a60*/  IABS R25, R15 ;  /* 0x0000000f00197213 */ /* 0x000fe20000000000 */
[----:B------:R-:W-:Y:S01]  /*5a70*/  IMAD.HI.U32 R9, R6, R23, RZ ;  /* 0x0000001706097227 */ /* 0x000fe200078e00ff */
[----:B------:R-:W-:-:S03]  /*5a80*/  ISETP.GE.AND P4, PT, R29, RZ, PT ;  /* 0x000000ff1d00720c */ /* 0x000fc60003f86270 */
[--C-:B------:R-:W-:Y:S01]  /*5a90*/  @!P2 IMAD.IADD R124, R124, 0x1, -R2.reuse ;  /* 0x000000017c7ca824 */ /* 0x100fe200078e0a02 */
[----:B------:R-:W-:Y:S01]  /*5aa0*/  ISETP.GT.U32.AND P2, PT, R2, R19, PT ;  /* 0x000000130200720c */ /* 0x000fe20003f44070 */
[--C-:B------:R-:W-:Y:S01]  /*5ab0*/  @!P1 IMAD.IADD R126, R126, 0x1, -R2.reuse ;  /* 0x000000017e7e9824 */ /* 0x100fe200078e0a02 */
[----:B------:R-:W-:Y:S01]  /*5ac0*/  ISETP.GE.AND P1, PT, R27, RZ, PT ;  /* 0x000000ff1b00720c */ /* 0x000fe20003f26270 */
[----:B------:R-:W-:Y:S01]  /*5ad0*/  @!P0 IMAD.IADD R21, R21, 0x1, -R2 ;  /* 0x0000000115158824 */ /* 0x000fe200078e0a02 */
[----:B------:R-:W-:Y:S01]  /*5ae0*/  ISETP.GT.U32.AND P0, PT, R2, R128, PT ;  /* 0x000000800200720c */ /* 0x000fe20003f04070 */
[----:B------:R-:W-:-:S04]  /*5af0*/  IMAD.HI.U32 R11, R6, R25, RZ ;  /* 0x00000019060b7227 */ /* 0x000fc800078e00ff */
[----:B------:R-:W-:Y:S02]  /*5b00*/  IMAD.MOV R9, RZ, RZ, -R9 ;  /* 0x000000ffff097224 */ /* 0x000fe400078e0a09 */
[----:B------:R-:W-:Y:S02]  /*5b10*/  IMAD.MOV R11, RZ, RZ, -R11 ;  /* 0x000000ffff0b7224 */ /* 0x000fe400078e0a0b */
[----:B------:R-:W-:Y:S02]  /*5b20*/  VIADD R17, R3, 0x48 ;  /* 0x0000004803117836 */ /* 0x000fe40000000000 */
[C---:B------:R-:W-:Y:S02]  /*5b30*/  IMAD R23, R2.reuse, R9, R23 ;  /* 0x0000000902177224 */ /* 0x040fe400078e0217 */
[C---:B------:R-:W-:Y:S01]  /*5b40*/  IMAD R25, R2.reuse, R11, R25 ;  /* 0x0000000b02197224 */ /* 0x040fe200078e0219 */
[----:B------:R-:W-:Y:S01]  /*5b50*/  IABS R27, R17 ;  /* 0x00000011001b7213 */ /* 0x000fe20000000000 */
[----:B------:R-:W-:Y:S01]  /*5b60*/  @!P3 IMAD.MOV R124, RZ, RZ, -R124 ;  /* 0x000000ffff7cb224 */ /* 0x000fe200078e0a7c */
[C---:B------:R-:W-:Y:S01]  /*5b70*/  ISETP.GT.U32.AND P3, PT, R2.reuse, R21, PT ;  /* 0x000000150200720c */ /* 0x040fe20003f64070 */
[----:B------:R-:W-:Y:S01]  /*5b80*/  @!P6 IMAD.MOV R126, RZ, RZ, -R126 ;  /* 0x000000ffff7ee224 */ /* 0x000fe200078e0a7e */
[----:B------:R-:W-:Y:S01]  /*5b90*/  ISETP.GT.U32.AND P6, PT, R2, R23, PT ;  /* 0x000000170200720c */ /* 0x000fe20003fc4070 */
[----:B------:R-:W-:Y:S01]  /*5ba0*/  @!P2 IMAD.IADD R19, R19, 0x1, -R2 ;  /* 0x000000011313a824 */ /* 0x000fe200078e0a02 */
[----:B------:R-:W-:Y:S01]  /*5bb0*/  ISETP.GE.AND P2, PT, R31, RZ, PT ;  /* 0x000000ff1f00720c */ /* 0x000fe20003f46270 */
[----:B------:R-:W-:Y:S01]  /*5bc0*/  @!P1 IMAD.MOV R130, RZ, RZ, -R130 ;  /* 0x000000ffff829224 */ /* 0x000fe200078e0a82 */
[----:B------:R-:W-:Y:S01]  /*5bd0*/  ISETP.GE.AND P1, PT, R12, RZ, PT ;  /* 0x000000ff0c00720c */ /* 0x000fe20003f26270 */
[----:B------:R-:W-:Y:S01]  /*5be0*/  @!P0 IMAD.IADD R128, R128, 0x1, -R2 ;  /* 0x0000000180808824 */ /* 0x000fe200078e0a02 */
[----:B------:R-:W-:Y:S01]  /*5bf0*/  ISETP.GT.U32.AND P0, PT, R2, R25, PT ;  /* 0x000000190200720c */ /* 0x000fe20003f04070 */
[----:B------:R-:W-:-:S04]  /*5c00*/  IMAD.HI.U32 R9, R6, R27, RZ ;  /* 0x0000001b06097227 */ /* 0x000fc800078e00ff */
[----:B------:R-:W-:Y:S01]  /*5c10*/  @!P5 IMAD.MOV R122, RZ, RZ, -R122 ;  /* 0x000000ffff7ad224 */ /* 0x000fe200078e0a7a */
[C---:B------:R-:W-:Y:S01]  /*5c20*/  ISETP.GT.U32.AND P5, PT, R2.reuse, R19, PT ;  /* 0x000000130200720c */ /* 0x040fe20003fa4070 */
[----:B------:R-:W-:Y:S02]  /*5c30*/  VIADD R12, R3, 0x44 ;  /* 0x00000044030c7836 */ /* 0x000fe40000000000 */
[----:B------:R-:W-:Y:S02]  /*5c40*/  IMAD.MOV R9, RZ, RZ, -R9 ;  /* 0x000000ffff097224 */ /* 0x000fe400078e0a09 */
[--C-:B------:R-:W-:Y:S01]  /*5c50*/  @!P3 IMAD.IADD R21, R21, 0x1, -R2.reuse ;  /* 0x000000011515b824 */ /* 0x100fe200078e0a02 */
[----:B------:R-:W-:Y:S01]  /*5c60*/  IABS R11, R12 ;  /* 0x0000000c000b7213 */ /* 0x000fe20000000000 */
[--C-:B------:R-:W-:Y:S01]  /*5c70*/  @!P6 IMAD.IADD R23, R23, 0x1, -R2.reuse ;  /* 0x000000011717e824 */ /* 0x100fe200078e0a02 */
[----:B------:R-:W-:Y:S01]  /*5c80*/  ISETP.GE.AND P3, PT, R15, RZ, PT ;  /* 0x000000ff0f00720c */ /* 0x000fe20003f66270 */
[C---:B------:R-:W-:Y:S01]  /*5c90*/  IMAD R27, R2.reuse, R9, R27 ;  /* 0x00000009021b7224 */ /* 0x040fe200078e021b */
[----:B------:R-:W-:Y:S01]  /*5ca0*/  ISETP.GE.AND P6, PT, R17, RZ, PT ;  /* 0x000000ff1100720c */ /* 0x000fe20003fc6270 */
[----:B------:R-:W-:Y:S01]  /*5cb0*/  @!P0 IMAD.IADD R25, R25, 0x1, -R2 ;  /* 0x0000000119198824 */ /* 0x000fe200078e0a02 */
[C---:B------:R-:W-:Y:S01]  /*5cc0*/  ISETP.GT.U32.AND P0, PT, R2.reuse, R23, PT ;  /* 0x000000170200720c */ /* 0x040fe20003f04070 */
[----:B------:R-:W-:Y:S01]  /*5cd0*/  @!P1 IMAD.MOV R21, RZ, RZ, -R21 ;  /* 0x000000ffff159224 */ /* 0x000fe200078e0a15 */
        /* <DEDUP_REMOVED lines=8> */
[----:B------:R-:W-:Y:S02]  /*5d60*/  VIADD R9, R3, 0x40 ;  /* 0x0000004003097836 */ /* 0x000fe40000000000 */
[----:B------:R-:W-:-:S02]  /*5d70*/  @!P0 IMAD.IADD R23, R23, 0x1, -R2 ;  /* 0x0000000117178824 */ /* 0x000fc400078e0a02 */
[----:B------:R-:W-:Y:S01]  /*5d80*/  @!P1 IMAD.IADD R27, R27, 0x1, -R2 ;  /* 0x000000011b1b9824 */ /* 0x000fe200078e0a02 */
[----:B------:R-:W-:Y:S01]  /*5d90*/  IABS R13, R9 ;  /* 0x00000009000d7213 */ /* 0x000fe20000000000 */
[----:B------:R-:W-:Y:S01]  /*5da0*/  @!P5 IMAD.MOV R23, RZ, RZ, -R23 ;  /* 0x000000ffff17d224 */ /* 0x000fe200078e0a17 */
[----:B------:R-:W-:Y:S01]  /*5db0*/  ISETP.GE.AND P0, PT, R9, RZ, PT ;  /* 0x000000ff0900720c */ /* 0x000fe20003f06270 */
[----:B------:R-:W-:Y:S01]  /*5dc0*/  VIADD R11, R3, 0x3c ;  /* 0x0000003c030b7836 */ /* 0x000fe20000000000 */
[----:B------:R-:W-:Y:S01]  /*5dd0*/  ISETP.GT.U32.AND P5, PT, R2, R27, PT ;  /* 0x0000001b0200720c */ /* 0x000fe20003fa4070 */
[----:B------:R-:W-:Y:S01]  /*5de0*/  IMAD.HI.U32 R9, R6, R13, RZ ;  /* 0x0000000d06097227 */ /* 0x000fe200078e00ff */
[----:B------:R-:W-:Y:S02]  /*5df0*/  ISETP.GT.U32.AND P1, PT, R2, R60, PT ;  /* 0x0000003c0200720c */ /* 0x000fe40003f24070 */
[----:B------:R-:W-:Y:S01]  /*5e00*/  IABS R15, R11 ;  /* 0x0000000b000f7213 */ /* 0x000fe20000000000 */
[----:B------:R-:W-:-:S02]  /*5e10*/  IMAD.MOV R9, RZ, RZ, -R9 ;  /* 0x000000ffff097224 */ /* 0x000fc400078e0a09 */
[----:B------:R-:W-:Y:S02]  /*5e20*/  VIADD R29, R3, 0x34 ;  /* 0x00000034031d7836 */ /* 0x000fe40000000000 */
[----:B------:R-:W-:Y:S02]  /*5e30*/  IMAD R64, R2, R9, R13 ;  /* 0x0000000902407224 */ /* 0x000fe400078e020d */
[----:B------:R-:W-:Y:S01]  /*5e40*/  @!P2 IMAD.MOV R19, RZ, RZ, -R19 ;  /* 0x000000ffff13a224 */ /* 0x000fe200078e0a13 */
[----:B------:R-:W-:Y:S01]  /*5e50*/  ISETP.GE.AND P2, PT, R12, RZ, PT ;  /* 0x000000ff0c00720c */ /* 0x000fe20003f46270 */
[--C-:B------:R-:W-:Y:S01]  /*5e60*/  @!P5 IMAD.IADD R27, R27, 0x1, -R2.reuse ;  /* 0x000000011b1bd824 */ /* 0x100fe200078e0a02 */
[----:B------:R-:W-:Y:S01]  /*5e70*/  ISETP.GT.U32.AND P5, PT, R2, R64, PT ;  /* 0x000000400200720c */ /* 0x000fe20003fa4070 */
[--C-:B------:R-:W-:Y:S01]  /*5e80*/  @!P4 IMAD.IADD R25, R25, 0x1, -R2.reuse ;  /* 0x000000011919c824 */ /* 0x100fe200078e0a02 */
[----:B------:R-:W-:Y:S01]  /*5e90*/  ISETP.GE.AND P4, PT, R11, RZ, PT ;  /* 0x000000ff0b00720c */ /* 0x000fe20003f86270 */
[----:B------:R-:W-:Y:S01]  /*5ea0*/  VIADD R12, R3, 0x38 ;  /* 0x00000038030c7836 */ /* 0x000fe20000000000 */
[----:B------:R-:W-:Y:S01]  /*5eb0*/  IABS R11, R29 ;  /* 0x0000001d000b7213 */ /* 0x000fe20000000000 */
[----:B------:R-:W-:-:S02]  /*5ec0*/  @!P1 IMAD.IADD R60, R60, 0x1, -R2 ;  /* 0x000000013c3c9824 */ /* 0x000fc400078e0a02 */
[----:B------:R-:W-:Y:S01]  /*5ed0*/  @!P3 IMAD.MOV R25, RZ, RZ, -R25 ;  /* 0x000000ffff19b224 */ /* 0x000fe200078e0a19 */
[----:B------:R-:W-:Y:S01]  /*5ee0*/  IABS R17, R12 ;  /* 0x0000000c00117213 */ /* 0x000fe20000000000 */
[----:B------:R-:W-:Y:S01]  /*5ef0*/  IMAD.MOV.U32 R13, RZ, RZ, R11 ;  /* 0x000000ffff0d7224 */ /* 0x000fe200078e000b */
[----:B------:R-:W-:Y:S01]  /*5f00*/  ISETP.GT.U32.AND P1, PT, R2, R60, PT ;  /* 0x0000003c0200720c */ /* 0x000fe20003f24070 */
[----:B------:R-:W-:Y:S01]  /*5f10*/  IMAD.HI.U32 R9, R6, R15, RZ ;  /* 0x0000000f06097227 */ /* 0x000fe200078e00ff */
[----:B------:R-:W-:-:S03]  /*5f20*/  ISETP.GE.AND P3, PT, R12, RZ, PT ;  /* 0x000000ff0c00720c */ /* 0x000fc60003f66270 */
[----:B------:R-:W-:Y:S02]  /*5f30*/  @!P5 IMAD.IADD R64, R64, 0x1, -R2 ;  /* 0x000000014040d824 */ /* 0x000fe400078e0a02 */
[----:B------:R-:W-:-:S03]  /*5f40*/  IMAD.HI.U32 R12, R6, R13, RZ ;  /* 0x0000000d060c7227 */ /* 0x000fc600078e00ff */
[----:B------:R-:W-:Y:S01]  /*5f50*/  ISETP.GT.U32.AND P5, PT, R2, R64, PT ;  /* 0x000000400200720c */ /* 0x000fe20003fa4070 */
[----:B------:R-:W-:-:S04]  /*5f60*/  IMAD.HI.U32 R11, R6, R17, RZ ;  /* 0x00000011060b7227 */ /* 0x000fc800078e00ff */
[----:B------:R-:W-:Y:S02]  /*5f70*/  IMAD.MOV R12, RZ, RZ, -R12 ;  /* 0x000000ffff0c7224 */ /* 0x000fe400078e0a0c */
[----:B------:R-:W-:Y:S02]  /*5f80*/  IMAD.MOV R11, RZ, RZ, -R11 ;  /* 0x000000ffff0b7224 */ /* 0x000fe400078e0a0b */
[C---:B------:R-:W-:Y:S02]  /*5f90*/  IMAD R72, R2.reuse, R12, R13 ;  /* 0x0000000c02487224 */ /* 0x040fe400078e020d */
[----:B------:R-:W-:Y:S02]  /*5fa0*/  IMAD R68, R2, R11, R17 ;  /* 0x0000000b02447224 */ /* 0x000fe400078e0211 */
[--C-:B------:R-:W-:Y:S02]  /*5fb0*/  @!P1 IMAD.IADD R60, R60, 0x1, -R2.reuse ;  /* 0x000000013c3c9824 */ /* 0x100fe400078e0a02 */
[----:B------:R-:W-:Y:S01]  /*5fc0*/  @!P5 IMAD.IADD R64, R64, 0x1, -R2 ;  /* 0x000000014040d824 */ /* 0x000fe200078e0a02 */
[C---:B------:R-:W-:Y:S01]  /*5fd0*/  ISETP.GT.U32.AND P5, PT, R2.reuse, R72, PT ;  /* 0x000000480200720c */ /* 0x040fe20003fa4070 */
[----:B------:R-:W-:Y:S01]  /*5fe0*/  @!P2 IMAD.MOV R60, RZ, RZ, -R60 ;  /* 0x000000ffff3ca224 */ /* 0x000fe200078e0a3c */
[----:B------:R-:W-:Y:S01]  /*5ff0*/  ISETP.GT.U32.AND P2, PT, R2, R68, PT ;  /* 0x000000440200720c */ /* 0x000fe20003f44070 */
[----:B------:R-:W-:-:S02]  /*6000*/  IMAD.MOV R9, RZ, RZ, -R9 ;  /* 0x000000ffff097224 */ /* 0x000fc400078e0a09 */
[C---:B------:R-:W-:Y:S02]  /*6010*/  VIADD R35, R3.reuse, 0x28 ;  /* 0x0000002803237836 */ /* 0x040fe40000000000 */
[C---:B------:R-:W-:Y:S02]  /*6020*/  IMAD R66, R2.reuse, R9, R15 ;  /* 0x0000000902427224 */ /* 0x040fe400078e020f */
[----:B------:R-:W-:Y:S01]  /*6030*/  VIADD R33, R3, 0x2c ;  /* 0x0000002c03217836 */ /* 0x000fe20000000000 */
[----:B------:R-:W-:Y:S01]  /*6040*/  IABS R17, R35 ;  /* 0x0000002300117213 */ /* 0x000fe20000000000 */
[----:B------:R-:W-:Y:S01]  /*6050*/  @!P6 IMAD.MOV R27, RZ, RZ, -R27 ;  /* 0x000000ffff1be224 */ /* 0x000fe200078e0a1b */
[----:B------:R-:W-:Y:S01]  /*6060*/  ISETP.GT.U32.AND P1, PT, R2, R66, PT ;  /* 0x000000420200720c */ /* 0x000fe20003f24070 */
[--C-:B------:R-:W-:Y:S01]  /*6070*/  @!P5 IMAD.IADD R72, R72, 0x1, -R2.reuse ;  /* 0x000000014848d824 */ /* 0x100fe200078e0a02 */
[----:B------:R-:W-:Y:S01]  /*6080*/  IABS R15, R33 ;  /* 0x00000021000f7213 */ /* 0x000fe20000000000 */
[----:B------:R-:W-:Y:S01]  /*6090*/  @!P2 IMAD.IADD R68, R68, 0x1, -R2 ;  /* 0x000000014444a824 */ /* 0x000fe200078e0a02 */
[----:B------:R-:W-:Y:S01]  /*60a0*/  ISETP.GE.AND P6, PT, R29, RZ, PT ;  /* 0x000000ff1d00720c */ /* 0x000fe20003fc6270 */
[----:B------:R-:W-:Y:S01]  /*60b0*/  IMAD.HI.U32 R12, R6, R17, RZ ;  /* 0x00000011060c7227 */ /* 0x000fe200078e00ff */
[----:B------:R-:W-:-:S02]  /*60c0*/  ISETP.GT.U32.AND P5, PT, R2, R72, PT ;  /* 0x000000480200720c */ /* 0x000fc40003fa4070 */
[----:B------:R-:W-:Y:S01]  /*60d0*/  ISETP.GT.U32.AND P2, PT, R2, R68, PT ;  /* 0x000000440200720c */ /* 0x000fe20003f44070 */
[----:B------:R-:W-:-:S04]  /*60e0*/  IMAD.HI.U32 R11, R6, R15, RZ ;  /* 0x0000000f060b7227 */ /* 0x000fc800078e00ff */
[----:B------:R-:W-:Y:S02]  /*60f0*/  VIADD R29, R3, 0x30 ;  /* 0x00000030031d7836 */ /* 0x000fe40000000000 */
[----:B------:R-:W-:Y:S02]  /*6100*/  IMAD.MOV R12, RZ, RZ, -R12 ;  /* 0x000000ffff0c7224 */ /* 0x000fe400078e0a0c */
[----:B------:R-:W-:Y:S01]  /*6110*/  IMAD.MOV R11, RZ, RZ, -R11 ;  /* 0x000000ffff0b7224 */ /* 0x000fe200078e0a0b */
[----:B------:R-:W-:Y:S01]  /*6120*/  IABS R13, R29 ;  /* 0x0000001d000d7213 */ /* 0x000fe20000000000 */
[--C-:B------:R-:W-:Y:S02]  /*6130*/  @!P1 IMAD.IADD R66, R66, 0x1, -R2.reuse ;  /* 0x0000000142429824 */ /* 0x100fe400078e0a02 */
[C---:B------:R-:W-:Y:S02]  /*6140*/  IMAD R100, R2.reuse, R12, R17 ;  /* 0x0000000c02647224 */ /* 0x040fe400078e0211 */
[C---:B------:R-:W-:Y:S01]  /*6150*/  IMAD R98, R2.reuse, R11, R15 ;  /* 0x0000000b02627224 */ /* 0x040fe200078e020f */
[----:B------:R-:W-:Y:S01]  /*6160*/  ISETP.GT.U32.AND P1, PT, R2, R66, PT ;  /* 0x000000420200720c */ /* 0x000fe20003f24070 */
[--C-:B------:R-:W-:Y:S01]  /*6170*/  @!P5 IMAD.IADD R72, R72, 0x1, -R2.reuse ;  /* 0x000000014848d824 */ /* 0x100fe200078e0a02 */
[----:B------:R-:W-:Y:S01]  /*6180*/  ISETP.GT.U32.AND P5, PT, R2, R100, PT ;  /* 0x000000640200720c */ /* 0x000fe20003fa4070 */
[----:B------:R-:W-:Y:S01]  /*6190*/  @!P2 IMAD.IADD R68, R68, 0x1, -R2 ;  /* 0x000000014444a824 */ /* 0x000fe200078e0a02 */
[----:B------:R-:W-:Y:S01]  /*61a0*/  ISETP.GT.U32.AND P2, PT, R2, R98, PT ;  /* 0x000000620200720c */ /* 0x000fe20003f44070 */
[----:B------:R-:W-:-:S04]  /*61b0*/  IMAD.HI.U32 R9, R6, R13, RZ ;  /* 0x0000000d06097227 */ /* 0x000fc800078e00ff */
[----:B------:R-:W-:Y:S02]  /*61c0*/  IMAD.MOV R9, RZ, RZ, -R9 ;  /* 0x000000ffff097224 */ /* 0x000fe400078e0a09 */
[C---:B------:R-:W-:Y:S02]  /*61d0*/  VIADD R39, R3.reuse, 0x20 ;  /* 0x0000002003277836 */ /* 0x040fe40000000000 */
[----:B------:R-:W-:Y:S02]  /*61e0*/  IMAD R74, R2, R9, R13 ;  /* 0x00000009024a7224 */ /* 0x000fe400078e020d */
[----:B------:R-:W-:Y:S01]  /*61f0*/  VIADD R37, R3, 0x24 ;  /* 0x0000002403257836 */ /* 0x000fe20000000000 */
[----:B------:R-:W-:Y:S01]  /*6200*/  IABS R17, R39 ;  /* 0x0000002700117213 */ /* 0x000fe20000000000 */
[--C-:B------:R-:W-:Y:S01]  /*6210*/  @!P1 IMAD.IADD R66, R66, 0x1, -R2.reuse ;  /* 0x0000000142429824 */ /* 0x100fe200078e0a02 */
[----:B------:R-:W-:Y:S01]  /*6220*/  ISETP.GT.U32.AND P1, PT, R2, R74, PT ;  /* 0x0000004a0200720c */ /* 0x000fe20003f24070 */
[--C-:B------:R-:W-:Y:S01]  /*6230*/  @!P5 IMAD.IADD R100, R100, 0x1, -R2.reuse ;  /* 0x000000016464d824 */ /* 0x100fe200078e0a02 */
[----:B------:R-:W-:Y:S01]  /*6240*/  IABS R15, R37 ;  /* 0x00000025000f7213 */ /* 0x000fe20000000000 */
[----:B------:R-:W-:-:S02]  /*6250*/  @!P2 IMAD.IADD R98, R98, 0x1, -R2 ;  /* 0x000000016262a824 */ /* 0x000fc400078e0a02 */
[----:B------:R-:W-:Y:S01]  /*6260*/  VIADD R43, R3, 0x18 ;  /* 0x00000018032b7836 */ /* 0x000fe20000000000 */
[----:B------:R-:W-:Y:S01]  /*6270*/  ISETP.GT.U32.AND P5, PT, R2, R100, PT ;  /* 0x000000640200720c */ /* 0x000fe20003fa4070 */
[----:B------:R-:W-:Y:S01]  /*6280*/  IMAD.HI.U32 R11, R6, R17, RZ ;  /* 0x00000011060b7227 */ /* 0x000fe200078e00ff */
[----:B------:R-:W-:Y:S02]  /*6290*/  ISETP.GT.U32.AND P2, PT, R2, R98, PT ;  /* 0x000000620200720c */ /* 0x000fe40003f44070 */
[----:B------:R-:W-:Y:S01]  /*62a0*/  IABS R31, R43 ;  /* 0x0000002b001f7213 */ /* 0x000fe20000000000 */
[----:B------:R-:W-:-:S04]  /*62b0*/  IMAD.HI.U32 R9, R6, R15, RZ ;  /* 0x0000000f06097227 */ /* 0x000fc800078e00ff */
[----:B------:R-:W-:Y:S02]  /*62c0*/  IMAD.MOV R11, RZ, RZ, -R11 ;  /* 0x000000ffff0b7224 */ /* 0x000fe400078e0a0b */
[----:B------:R-:W-:Y:S02]  /*62d0*/  VIADD R41, R3, 0x1c ;  /* 0x0000001c03297836 */ /* 0x000fe40000000000 */
[----:B------:R-:W-:Y:S02]  /*62e0*/  IMAD.MOV R9, RZ, RZ, -R9 ;  /* 0x000000ffff097224 */ /* 0x000fe400078e0a09 */
[----:B------:R-:W-:Y:S01]  /*62f0*/  @!P0 IMAD.MOV R64, RZ, RZ, -R64 ;  /* 0x000000ffff408224 */ /* 0x000fe200078e0a40 */
[----:B------:R-:W-:Y:S01]  /*6300*/  ISETP.GE.AND P0, PT, R29, RZ, PT ;  /* 0x000000ff1d00720c */ /* 0x000fe20003f06270 */
[----:B------:R-:W-:Y:S01]  /*6310*/  @!P1 IMAD.IADD R74, R74, 0x1, -R2 ;  /* 0x000000014a4a9824 */ /* 0x000fe200078e0a02 */
[----:B------:R-:W-:Y:S01]  /*6320*/  IABS R29, R41 ;  /* 0x00000029001d7213 */ /* 0x000fe20000000000 */
[----:B------:R-:W-:-:S02]  /*6330*/  IMAD R104, R2, R11, R17 ;  /* 0x0000000b02687224 */ /* 0x000fc400078e0211 */
[C---:B------:R-:W-:Y:S01]  /*6340*/  IMAD R102, R2.reuse, R9, R15 ;  /* 0x0000000902667224 */ /* 0x040fe200078e020f */
[----:B------:R-:W-:Y:S01]  /*6350*/  ISETP.GT.U32.AND P1, PT, R2, R74, PT ;  /* 0x0000004a0200720c */ /* 0x000fe20003f24070 */
[----:B------:R-:W-:-:S04]  /*6360*/  IMAD.HI.U32 R13, R6, R31, RZ ;  /* 0x0000001f060d7227 */ /* 0x000fc800078e00ff */
[--C-:B------:R-:W-:Y:S01]  /*6370*/  @!P5 IMAD.IADD R100, R100, 0x1, -R2.reuse ;  /* 0x000000016464d824 */ /* 0x100fe200078e0a02 */
[----:B------:R-:W-:Y:S01]  /*6380*/  ISETP.GT.U32.AND P5, PT, R2, R104, PT ;  /* 0x000000680200720c */ /* 0x000fe20003fa4070 */
[----:B------:R-:W-:Y:S01]  /*6390*/  @!P2 IMAD.IADD R98, R98, 0x1, -R2 ;  /* 0x000000016262a824 */ /* 0x000fe200078e0a02 */
[----:B------:R-:W-:Y:S01]  /*63a0*/  ISETP.GT.U32.AND P2, PT, R2, R102, PT ;  /* 0x000000660200720c */ /* 0x000fe20003f44070 */
[----:B------:R-:W-:Y:S02]  /*63b0*/  IMAD.MOV R13, RZ, RZ, -R13 ;  /* 0x000000ffff0d7224 */ /* 0x000fe400078e0a0d */
[----:B------:R-:W-:-:S04]  /*63c0*/  IMAD.HI.U32 R12, R6, R29, RZ ;  /* 0x0000001d060c7227 */ /* 0x000fc800078e00ff */
[C---:B------:R-:W-:Y:S02]  /*63d0*/  IMAD R108, R2.reuse, R13, R31 ;  /* 0x0000000d026c7224 */ /* 0x040fe400078e021f */
[----:B------:R-:W-:Y:S02]  /*63e0*/  IMAD.MOV R12, RZ, RZ, -R12 ;  /* 0x000000ffff0c7224 */ /* 0x000fe400078e0a0c */
[----:B------:R-:W-:Y:S02]  /*63f0*/  VIADD R31, R3, 0x14 ;  /* 0x00000014031f7836 */ /* 0x000fe40000000000 */
[----:B------:R-:W-:Y:S02]  /*6400*/  IMAD R106, R2, R12, R29 ;  /* 0x0000000c026a7224 */ /* 0x000fe400078e021d */
[--C-:B------:R-:W-:Y:S01]  /*6410*/  @!P1 IMAD.IADD R74, R74, 0x1, -R2.reuse ;  /* 0x000000014a4a9824 */ /* 0x100fe200078e0a02 */
[----:B------:R-:W-:Y:S01]  /*6420*/  IABS R9, R31 ;  /* 0x0000001f00097213 */ /* 0x000fe20000000000 */
[--C-:B------:R-:W-:Y:S01]  /*6430*/  @!P5 IMAD.IADD R104, R104, 0x1, -R2.reuse ;  /* 0x000000016868d824 */ /* 0x100fe200078e0a02 */
[----:B------:R-:W-:Y:S01]  /*6440*/  ISETP.GE.AND P1, PT, R33, RZ, PT ;  /* 0x000000ff2100720c */ /* 0x000fe20003f26270 */
[----:B------:R-:W-:Y:S01]  /*6450*/  @!P2 IMAD.IADD R102, R102, 0x1, -R2 ;  /* 0x000000016666a824 */ /* 0x000fe200078e0a02 */
[C---:B------:R-:W-:Y:S01]  /*6460*/  ISETP.GT.U32.AND P5, PT, R2.reuse, R108, PT ;  /* 0x0000006c0200720c */ /* 0x040fe20003fa4070 */
[C---:B------:R-:W-:Y:S01]  /*6470*/  VIADD R33, R3.reuse, 0x10 ;  /* 0x0000001003217836 */ /* 0x040fe20000000000 */
[----:B------:R-:W-:Y:S01]  /*6480*/  ISETP.GT.U32.AND P2, PT, R2, R106, PT ;  /* 0x0000006a0200720c */ /* 0x000fe20003f44070 */
[----:B------:R-:W-:-:S02]  /*6490*/  VIADD R45, R3, 0xc ;  /* 0x0000000c032d7836 */ /* 0x000fc40000000000 */
[C---:B------:R-:W-:Y:S01]  /*64a0*/  VIADD R47, R3.reuse, 0x8 ;  /* 0x00000008032f7836 */ /* 0x040fe20000000000 */
[----:B------:R-:W-:Y:S01]  /*64b0*/  IABS R13, R33 ;  /* 0x00000021000d7213 */ /* 0x000fe20000000000 */
[----:B------:R-:W-:Y:S01]  /*64c0*/  VIADD R12, R3, 0x4 ;  /* 0x00000004030c7836 */ /* 0x000fe20000000000 */
[----:B------:R-:W-:Y:S01]  /*64d0*/  IABS R15, R45 ;  /* 0x0000002d000f7213 */ /* 0x000fe20000000000 */
[----:B------:R-:W-:Y:S01]  /*64e0*/  IMAD.HI.U32 R3, R6, R9, RZ ;  /* 0x0000000906037227 */ /* 0x000fe200078e00ff */
[----:B------:R-:W-:Y:S02]  /*64f0*/  IABS R17, R47 ;  /* 0x0000002f00117213 */ /* 0x000fe40000000000 */
[----:B------:R-:W-:Y:S01]  /*6500*/  IABS R29, R12 ;  /* 0x0000000c001d7213 */ /* 0x000fe20000000000 */
[----:B------:R-:W-:Y:S02]  /*6510*/  IMAD.MOV R3, RZ, RZ, -R3 ;  /* 0x000000ffff037224 */ /* 0x000fe400078e0a03 */
[----:B------:R-:W-:Y:S01]  /*6520*/  @!P5 IMAD.IADD R108, R108, 0x1, -R2 ;  /* 0x000000016c6cd824 */ /* 0x000fe200078e0a02 */
[----:B------:R-:W-:Y:S01]  /*6530*/  ISETP.GE.AND P5, PT, R35, RZ, PT ;  /* 0x000000ff2300720c */ /* 0x000fe20003fa6270 */
[----:B------:R-:W-:-:S02]  /*6540*/  IMAD R110, R2, R3, R9 ;  /* 0x00000003026e7224 */ /* 0x000fc400078e0209 */
[----:B------:R-:W-:Y:S02]  /*6550*/  @!P2 IMAD.IADD R106, R106, 0x1, -R2 ;  /* 0x000000016a6aa824 */ /* 0x000fe400078e0a02 */
[----:B------:R-:W-:Y:S01]  /*6560*/  @!P0 IMAD.MOV R74, RZ, RZ, -R74 ;  /* 0x000000ffff4a8224 */ /* 0x000fe200078e0a4a */
[----:B------:R-:W-:Y:S01]  /*6570*/  ISETP.GT.U32.AND P2, PT, R2, R110, PT ;  /* 0x0000006e0200720c */ /* 0x000fe20003f44070 */
[----:B------:R-:W-:Y:S01]  /*6580*/  IMAD.HI.U32 R3, R6, R13, RZ ;  /* 0x0000000d06037227 */ /* 0x000fe200078e00ff */
[----:B------:R-:W-:-:S03]  /*6590*/  ISETP.GT.U32.AND P0, PT, R2, R108, PT ;  /* 0x0000006c0200720c */ /* 0x000fc60003f04070 */
[----:B------:R-:W-:-:S04]  /*65a0*/  IMAD.HI.U32 R9, R6, R15, RZ ;  /* 0x0000000f06097227 */ /* 0x000fc800078e00ff */
[----:B------:R-:W-:-:S04]  /*65b0*/  IMAD.HI.U32 R11, R6, R17, RZ ;  /* 0x00000011060b7227 */ /* 0x000fc800078e00ff */
[----:B------:R-:W-:-:S04]  /*65c0*/  IMAD.HI.U32 R6, R6, R29, RZ ;  /* 0x0000001d06067227 */ /* 0x000fc800078e00ff */
[----:B------:R-:W-:Y:S01]  /*65d0*/  @!P4 IMAD.MOV R66, RZ, RZ, -R66 ;  /* 0x000000ffff42c224 */ /* 0x000fe200078e0a42 */
[----:B------:R-:W-:Y:S01]  /*65e0*/  ISETP.GT.U32.AND P4, PT, R2, R106, PT ;  /* 0x0000006a0200720c */ /* 0x000fe20003f84070 */
[----:B------:R-:W-:Y:S02]  /*65f0*/  IMAD.MOV R6, RZ, RZ, -R6 ;  /* 0x000000ffff067224 */ /* 0x000fe400078e0a06 */
[----:B------:R-:W-:Y:S01]  /*6600*/  @!P2 IMAD.IADD R110, R110, 0x1, -R2 ;  /* 0x000000016e6ea824 */ /* 0x000fe200078e0a02 */
[C---:B------:R-:W-:Y:S01]  /*6610*/  ISETP.GT.U32.AND P2, PT, R2.reuse, R102, PT ;  /* 0x000000660200720c */ /* 0x040fe20003f44070 */
[C---:B------:R-:W-:Y:S01]  /*6620*/  IMAD R118, R2.reuse, R6, R29 ;  /* 0x0000000602767224 */ /* 0x040fe200078e021d */
[----:B0-----:R-:W-:Y:S01]  /*6630*/  SHF.R.S32.HI R6, RZ, 0x6, R205 ;  /* 0x00000006ff067819 */ /* 0x001fe200000114cd */
[----:B------:R-:W-:Y:S01]  /*6640*/  @!P3 IMAD.MOV R68, RZ, RZ, -R68 ;  /* 0x000000ffff44b224 */ /* 0x000fe200078e0a44 */
[----:B------:R-:W-:Y:S01]  /*6650*/  ISETP.GT.U32.AND P3, PT, R2, R104, PT ;  /* 0x000000680200720c */ /* 0x000fe20003f64070 */
[----:B------:R-:W-:Y:S01]  /*6660*/  @!P0 IMAD.IADD R108, R108, 0x1, -R2 ;  /* 0x000000016c6c8824 */ /* 0x000fe200078e0a02 */
[----:B------:R-:W-:Y:S01]  /*6670*/  ISETP.GT.U32.AND P0, PT, R2, R118, PT ;  /* 0x000000760200720c */ /* 0x000fe20003f04070 */
[----:B------:R-:W-:Y:S01]  /*6680*/  IMAD.MOV R3, RZ, RZ, -R3 ;  /* 0x000000ffff037224 */ /* 0x000fe200078e0a03 */
[----:B------:R-:W-:Y:S01]  /*6690*/  SGXT R6, R6, 0x1 ;  /* 0x000000010606781a */ /* 0x000fe20000000200 */
[----:B------:R-:W-:-:S02]  /*66a0*/  IMAD.MOV R9, RZ, RZ, -R9 ;  /* 0x000000ffff097224 */ /* 0x000fc400078e0a09 */
[----:B------:R-:W-:Y:S02]  /*66b0*/  IMAD.MOV R11, RZ, RZ, -R11 ;  /* 0x000000ffff0b7224 */ /* 0x000fe400078e0a0b */
[----:B------:R-:W-:Y:S01]  /*66c0*/  @!P4 IMAD.IADD R106, R106, 0x1, -R2 ;  /* 0x000000016a6ac824 */ /* 0x000fe200078e0a02 */
[----:B------:R-:W-:Y:S01]  /*66d0*/  ISETP.GE.AND P4, PT, R39, RZ, PT ;  /* 0x000000ff2700720c */ /* 0x000fe20003f86270 */
[C---:B------:R-:W-:Y:S02]  /*66e0*/  IMAD R112, R2.reuse, R3, R13 ;  /* 0x0000000302707224 */ /* 0x040fe400078e020d */
[C---:B------:R-:W-:Y:S01]  /*66f0*/  IMAD R114, R2.reuse, R9, R15 ;  /* 0x0000000902727224 */ /* 0x040fe200078e020f */
[----:B------:R-:W-:Y:S01]  /*6700*/  LOP3.LUT R9, R205, 0x40, RZ, 0xc0, !PT ;  /* 0x00000040cd097812 */ /* 0x000fe200078ec0ff */
[C---:B------:R-:W-:Y:S02]  /*6710*/  IMAD R116, R2.reuse, R11, R17 ;  /* 0x0000000b02747224 */ /* 0x040fe400078e0211 */
[----:B------:R-:W-:Y:S01]  /*6720*/  @!P1 IMAD.MOV R98, RZ, RZ, -R98 ;  /* 0x000000ffff629224 */ /* 0x000fe200078e0a62 */
[C---:B------:R-:W-:Y:S01]  /*6730*/  ISETP.GT.U32.AND P1, PT, R2.reuse, R112, PT ;  /* 0x000000700200720c */ /* 0x040fe20003f24070 */
[----:B------:R-:W-:Y:S01]  /*6740*/  @!P5 IMAD.MOV R100, RZ, RZ, -R100 ;  /* 0x000000ffff64d224 */ /* 0x000fe200078e0a64 */
[----:B------:R-:W-:Y:S01]  /*6750*/  ISETP.GT.U32.AND P5, PT, R2, R114, PT ;  /* 0x000000720200720c */ /* 0x000fe20003fa4070 */
[--C-:B------:R-:W-:Y:S01]  /*6760*/  @!P2 IMAD.IADD R102, R102, 0x1, -R2.reuse ;  /* 0x000000016666a824 */ /* 0x100fe200078e0a02 */
[----:B------:R-:W-:Y:S01]  /*6770*/  ISETP.GT.U32.AND P2, PT, R2, R116, PT ;  /* 0x000000740200720c */ /* 0x000fe20003f44070 */
[--C-:B------:R-:W-:Y:S01]  /*6780*/  @!P3 IMAD.IADD R104, R104, 0x1, -R2.reuse ;  /* 0x000000016868b824 */ /* 0x100fe200078e0a02 */
[----:B------:R-:W-:Y:S01]  /*6790*/  ISETP.GE.AND P3, PT, R37, RZ, PT ;  /* 0x000000ff2500720c */ /* 0x000fe20003f66270 */
[----:B------:R-:W-:-:S02]  /*67a0*/  @!P0 IMAD.IADD R118, R118, 0x1, -R2 ;  /* 0x0000000176768824 */ /* 0x000fc400078e0a02 */
[----:B------:R-:W-:Y:S01]  /*67b0*/  @!P6 IMAD.MOV R72, RZ, RZ, -R72 ;  /* 0x000000ffff48e224 */ /* 0x000fe200078e0a48 */
[C---:B------:R-:W-:Y:S01]  /*67c0*/  ISETP.GT.U32.AND P6, PT, R2.reuse, R110, PT ;  /* 0x0000006e0200720c */ /* 0x040fe20003fc4070 */
[----:B------:R-:W-:Y:S01]  /*67d0*/  @!P4 IMAD.MOV R104, RZ, RZ, -R104 ;  /* 0x000000ffff68c224 */ /* 0x000fe200078e0a68 */
[----:B------:R-:W-:Y:S01]  /*67e0*/  ISETP.GT.U32.AND P4, PT, R2, R118, PT ;  /* 0x000000760200720c */ /* 0x000fe20003f84070 */
[--C-:B------:R-:W-:Y:S01]  /*67f0*/  @!P1 IMAD.IADD R112, R112, 0x1, -R2.reuse ;  /* 0x0000000170709824 */ /* 0x100fe200078e0a02 */
[----:B------:R-:W-:Y:S01]  /*6800*/  ISETP.GE.AND P1, PT, R43, RZ, PT ;  /* 0x000000ff2b00720c */ /* 0x000fe20003f26270 */
[--C-:B------:R-:W-:Y:S02]  /*6810*/  @!P5 IMAD.IADD R114, R114, 0x1, -R2.reuse ;  /* 0x000000017272d824 */ /* 0x100fe400078e0a02 */
[----:B------:R-:W-:Y:S01]  /*6820*/  @!P2 IMAD.IADD R116, R116, 0x1, -R2 ;  /* 0x000000017474a824 */ /* 0x000fe200078e0a02 */
[C---:B------:R-:W-:Y:S01]  /*6830*/  ISETP.GT.U32.AND P5, PT, R2.reuse, R112, PT ;  /* 0x000000700200720c */ /* 0x040fe20003fa4070 */
[----:B------:R-:W-:Y:S01]  /*6840*/  @!P3 IMAD.MOV R102, RZ, RZ, -R102 ;  /* 0x000000ffff66b224 */ /* 0x000fe200078e0a66 */
[C---:B------:R-:W-:Y:S01]  /*6850*/  ISETP.GT.U32.AND P2, PT, R2.reuse, R114, PT ;  /* 0x000000720200720c */ /* 0x040fe20003f44070 */
[----:B------:R-:W-:Y:S01]  /*6860*/  IMAD.SHL.U32 R3, R205, 0x2, RZ ;  /* 0x00000002cd037824 */ /* 0x000fe200078e00ff */
[----:B------:R-:W-:Y:S01]  /*6870*/  ISETP.GT.U32.AND P0, PT, R2, R116, PT ;  /* 0x000000740200720c */ /* 0x000fe20003f04070 */
[--C-:B------:R-:W-:Y:S01]  /*6880*/  @!P6 IMAD.IADD R110, R110, 0x1, -R2.reuse ;  /* 0x000000016e6ee824 */ /* 0x100fe200078e0a02 */
[----:B------:R-:W-:Y:S01]  /*6890*/  ISETP.GE.AND P6, PT, R41, RZ, PT ;  /* 0x000000ff2900720c */ /* 0x000fe20003fc6270 */
[----:B------:R-:W-:Y:S01]  /*68a0*/  @!P4 IMAD.IADD R118, R118, 0x1, -R2 ;  /* 0x000000017676c824 */ /* 0x000fe200078e0a02 */
[----:B------:R-:W-:Y:S01]  /*68b0*/  ISETP.NE.AND P4, PT, R5, RZ, PT ;  /* 0x000000ff0500720c */ /* 0x000fe20003f85270 */
[----:B------:R-:W-:Y:S01]  /*68c0*/  @!P1 IMAD.MOV R108, RZ, RZ, -R108 ;  /* 0x000000ffff6c9224 */ /* 0x000fe200078e0a6c */
[----:B------:R-:W-:Y:S01]  /*68d0*/  LOP3.LUT R5, RZ, R5, RZ, 0x33, !PT ;  /* 0x00000005ff057212 */ /* 0x000fe200078e33ff */
[----:B------:R-:W-:Y:S01]  /*68e0*/  IMAD R0, R0, UR4, RZ ;  /* 0x0000000400007c24 */ /* 0x000fe2000f8e02ff */
[----:B------:R-:W-:Y:S01]  /*68f0*/  ISETP.GE.AND P3, PT, R31, RZ, PT ;  /* 0x000000ff1f00720c */ /* 0x000fe20003f66270 */
[--C-:B------:R-:W-:Y:S01]  /*6900*/  @!P5 IMAD.IADD R112, R112, 0x1, -R2.reuse ;  /* 0x000000017070d824 */ /* 0x100fe200078e0a02 */
[C---:B------:R-:W-:Y:S01]  /*6910*/  SEL R15, R5.reuse, R22, !P4 ;  /* 0x00000016050f7207 */ /* 0x040fe20006000000 */
[--C-:B------:R-:W-:Y:S01]  /*6920*/  @!P2 IMAD.IADD R114, R114, 0x1, -R2.reuse ;  /* 0x000000017272a824 */ /* 0x100fe200078e0a02 */
[C---:B------:R-:W-:Y:S01]  /*6930*/  SEL R13, R5.reuse, R24, !P4 ;  /* 0x00000018050d7207 */ /* 0x040fe20006000000 */
[----:B------:R-:W-:Y:S01]  /*6940*/  @!P0 IMAD.IADD R116, R116, 0x1, -R2 ;  /* 0x0000000174748824 */ /* 0x000fe200078e0a02 */
[C---:B------:R-:W-:Y:S01]  /*6950*/  SEL R22, R5.reuse, R56, !P4 ;  /* 0x0000003805167207 */ /* 0x040fe20006000000 */
[----:B------:R-:W-:Y:S01]  /*6960*/  @!P6 IMAD.MOV R106, RZ, RZ, -R106 ;  /* 0x000000ffff6ae224 */ /* 0x000fe200078e0a6a */
[----:B------:R-:W-:Y:S01]  /*6970*/  SEL R24, R5, R52, !P4 ;  /* 0x0000003405187207 */ /* 0x000fe20006000000 */
[----:B------:R-:W0:Y:S01]  /*6980*/  LDC.64 R56, c[0x0][0x218] ;  /* 0x00008600ff387b82 */ /* 0x000e220000000a00 */
[----:B------:R-:W-:Y:S01]  /*6990*/  ISETP.GE.AND P6, PT, R33, RZ, PT ;  /* 0x000000ff2100720c */ /* 0x000fe20003fc6270 */
[-C--:B--2---:R-:W-:Y:S01]  /*69a0*/  IMAD R22, R22, R59.reuse, RZ ;  /* 0x0000003b16167224 */ /* 0x084fe200078e02ff */
[----:B------:R-:W-:Y:S01]  /*69b0*/  ISETP.GE.AND P5, PT, R45, RZ, PT ;  /* 0x000000ff2d00720c */ /* 0x000fe20003fa6270 */
[----:B------:R-:W-:Y:S01]  /*69c0*/  @!P3 IMAD.MOV R110, RZ, RZ, -R110 ;  /* 0x000000ffff6eb224 */ /* 0x000fe200078e0a6e */
[----:B------:R-:W-:Y:S01]  /*69d0*/  ISETP.GE.AND P2, PT, R47, RZ, PT ;  /* 0x000000ff2f00720c */ /* 0x000fe20003f46270 */
[----:B------:R-:W-:Y:S01]  /*69e0*/  IMAD R24, R24, R59, RZ ;  /* 0x0000003b18187224 */ /* 0x000fe200078e02ff */
[----:B------:R-:W-:Y:S01]  /*69f0*/  ISETP.GE.AND P0, PT, R12, RZ, PT ;  /* 0x000000ff0c00720c */ /* 0x000fe20003f06270 */
[----:B------:R-:W1:Y:S01]  /*6a00*/  LDC.64 R52, c[0x0][0x218] ;  /* 0x00008600ff347b82 */ /* 0x000e620000000a00 */
[C---:B------:R-:W-:Y:S01]  /*6a10*/  SEL R251, R5.reuse, R26, !P4 ;  /* 0x0000001a05fb7207 */ /* 0x040fe20006000000 */
[----:B------:R-:W-:Y:S01]  /*6a20*/  ULDC.64 UR4, c[0x0][0x210] ;  /* 0x0000840000047ab9 */ /* 0x000fe20000000a00 */
[----:B------:R-:W-:-:S02]  /*6a30*/  SEL R17, R5, R28, !P4 ;  /* 0x0000001c05117207 */ /* 0x000fc40006000000 */
[C---:B------:R-:W-:Y:S01]  /*6a40*/  SEL R26, R5.reuse, R50, !P4 ;  /* 0x00000032051a7207 */ /* 0x040fe20006000000 */
[----:B------:R-:W-:Y:S01]  /*6a50*/  @!P6 IMAD.MOV R112, RZ, RZ, -R112 ;  /* 0x000000ffff70e224 */ /* 0x000fe200078e0a70 */
[----:B------:R-:W-:Y:S01]  /*6a60*/  SEL R28, R5, R48, !P4 ;  /* 0x00000030051c7207 */ /* 0x000fe20006000000 */
[----:B------:R-:W2:Y:S01]  /*6a70*/  LDC.64 R50, c[0x0][0x218] ;  /* 0x00008600ff327b82 */ /* 0x000ea20000000a00 */
[----:B------:R-:W-:Y:S01]  /*6a80*/  LOP3.LUT R3, R3, 0x7e, RZ, 0xc0, !PT ;  /* 0x0000007e03037812 */ /* 0x000fe200078ec0ff */
[----:B------:R-:W-:Y:S01]  /*6a90*/  @!P5 IMAD.MOV R114, RZ, RZ, -R114 ;  /* 0x000000ffff72d224 */ /* 0x000fe200078e0a72 */
[C---:B------:R-:W-:Y:S01]  /*6aa0*/  SEL R60, R5.reuse, R60, !P4 ;  /* 0x0000003c053c7207 */ /* 0x040fe20006000000 */
[----:B------:R-:W-:Y:S01]  /*6ab0*/  @!P2 IMAD.MOV R116, RZ, RZ, -R116 ;  /* 0x000000ffff74a224 */ /* 0x000fe200078e0a74 */
[C---:B------:R-:W-:Y:S01]  /*6ac0*/  SEL R64, R5.reuse, R64, !P4 ;  /* 0x0000004005407207 */ /* 0x040fe20006000000 */
[----:B------:R-:W-:Y:S01]  /*6ad0*/  @!P0 IMAD.MOV R118, RZ, RZ, -R118 ;  /* 0x000000ffff768224 */ /* 0x000fe200078e0a76 */
[----:B------:R-:W-:Y:S01]  /*6ae0*/  SEL R11, R5, R16, !P4 ;  /* 0x00000010050b7207 */ /* 0x000fe20006000000 */
[----:B------:R-:W3:Y:S01]  /*6af0*/  LDC.64 R48, c[0x0][0x218] ;  /* 0x00008600ff307b82 */ /* 0x000ee20000000a00 */
[----:B------:R-:W-:Y:S01]  /*6b00*/  IMAD R12, R9, 0x40, R3 ;  /* 0x00000040090c7824 */ /* 0x000fe200078e0203 */
[----:B------:R-:W-:Y:S01]  /*6b10*/  LOP3.LUT R3, R3, 0x90, R6, 0x78, !PT ;  /* 0x0000009003037812 */ /* 0x000fe200078e7806 */
[-C--:B------:R-:W-:Y:S01]  /*6b20*/  IMAD R60, R60, R59.reuse, RZ ;  /* 0x0000003b3c3c7224 */ /* 0x080fe200078e02ff */
[C---:B------:R-:W-:Y:S01]  /*6b30*/  SEL R9, R5.reuse, R10, !P4 ;  /* 0x0000000a05097207 */ /* 0x040fe20006000000 */
[-C--:B------:R-:W-:Y:S01]  /*6b40*/  IMAD R64, R64, R59.reuse, RZ ;  /* 0x0000003b40407224 */ /* 0x080fe200078e02ff */
[----:B------:R-:W-:Y:S01]  /*6b50*/  SEL R35, R5, R14, !P4 ;  /* 0x0000000e05237207 */ /* 0x000fe20006000000 */
[-C--:B------:R-:W-:Y:S01]  /*6b60*/  IMAD R251, R251, R59.reuse, RZ ;  /* 0x0000003bfbfb7224 */ /* 0x080fe200078e02ff */
[C---:B------:R-:W-:Y:S01]  /*6b70*/  SEL R249, R5.reuse, R18, !P4 ;  /* 0x0000001205f97207 */ /* 0x040fe20006000000 */
[-C--:B------:R-:W-:Y:S01]  /*6b80*/  IMAD R28, R28, R59.reuse, RZ ;  /* 0x0000003b1c1c7224 */ /* 0x080fe200078e02ff */
[----:B------:R-:W-:Y:S01]  /*6b90*/  SEL R33, R5, R20, !P4 ;  /* 0x0000001405217207 */ /* 0x000fe20006000000 */
[-C--:B------:R-:W-:Y:S01]  /*6ba0*/  IMAD R35, R35, R59.reuse, RZ ;  /* 0x0000003b23237224 */ /* 0x080fe200078e02ff */
[----:B------:R-:W-:Y:S01]  /*6bb0*/  SEL R16, R5, R80, !P4 ;  /* 0x0000005005107207 */ /* 0x000fe20006000000 */
[-C--:B------:R-:W-:Y:S01]  /*6bc0*/  IMAD R249, R249, R59.reuse, RZ ;  /* 0x0000003bf9f97224 */ /* 0x080fe200078e02ff */
[C---:B------:R-:W-:Y:S01]  /*6bd0*/  SEL R20, R5.reuse, R58, !P4 ;  /* 0x0000003a05147207 */ /* 0x040fe20006000000 */
[----:B------:R-:W4:Y:S01]  /*6be0*/  LDC.64 R80, c[0x0][0x218] ;  /* 0x00008600ff507b82 */ /* 0x000f220000000a00 */
[----:B------:R-:W-:Y:S01]  /*6bf0*/  SEL R18, R5, R78, !P4 ;  /* 0x0000004e05127207 */ /* 0x000fe20006000000 */
[-C--:B------:R-:W-:Y:S01]  /*6c00*/  IMAD R33, R33, R59.reuse, RZ ;  /* 0x0000003b21217224 */ /* 0x080fe200078e02ff */
[C---:B------:R-:W-:Y:S01]  /*6c10*/  SEL R14, R5.reuse, R120, !P4 ;  /* 0x00000078050e7207 */ /* 0x040fe20006000000 */
[-C--:B------:R-:W-:Y:S01]  /*6c20*/  IMAD R26, R26, R59.reuse, RZ ;  /* 0x0000003b1a1a7224 */ /* 0x080fe200078e02ff */
[C---:B------:R-:W-:Y:S01]  /*6c30*/  SEL R2, R5.reuse, R122, !P4 ;  /* 0x0000007a05027207 */ /* 0x040fe20006000000 */
[-C--:B------:R-:W-:Y:S01]  /*6c40*/  IMAD R20, R20, R59.reuse, RZ ;  /* 0x0000003b14147224 */ /* 0x080fe200078e02ff */
[C---:B------:R-:W-:Y:S01]  /*6c50*/  SEL R6, R5.reuse, R124, !P4 ;  /* 0x0000007c05067207 */ /* 0x040fe20006000000 */
[----:B------:R-:W5:Y:S01]  /*6c60*/  LDC.64 R78, c[0x0][0x218] ;  /* 0x00008600ff4e7b82 */ /* 0x000f620000000a00 */
[C---:B------:R-:W-:Y:S01]  /*6c70*/  SEL R10, R5.reuse, R126, !P4 ;  /* 0x0000007e050a7207 */ /* 0x040fe20006000000 */
[-C--:B------:R-:W-:Y:S01]  /*6c80*/  IMAD R18, R18, R59.reuse, RZ ;  /* 0x0000003b12127224 */ /* 0x080fe200078e02ff */
        /* <DEDUP_REMOVED lines=17> */
[-C--:B------:R-:W-:Y:S01]  /*6da0*/  IMAD R95, R36, R59.reuse, RZ ;  /* 0x0000003b245f7224 */ /* 0x080fe200078e02ff */
[C---:B------:R-:W-:Y:S01]  /*6db0*/  SEL R212, R5.reuse, R212, !P4 ;  /* 0x000000d405d47207 */ /* 0x040fe20006000000 */
[-C--:B------:R-:W-:Y:S01]  /*6dc0*/  IMAD R211, R38, R59.reuse, RZ ;  /* 0x0000003b26d37224 */ /* 0x080fe200078e02ff */
[----:B------:R-:W-:Y:S01]  /*6dd0*/  SEL R40, R5, R40, !P4 ;  /* 0x0000002805287207 */ /* 0x000fe20006000000 */
        /* <DEDUP_REMOVED lines=150> */
[----:B------:R-:W-:Y:S01]  /*7740*/  IMAD R30, R30, R59, RZ ;  /* 0x0000003b1e1e7224 */ /* 0x000fe200078e02ff */
        /* <DEDUP_REMOVED lines=38> */
[----:B------:R-:W-:Y:S01]  /*79b0*/  SEL R118, R5, R118, !P4 ;  /* 0x0000007605767207 */ /* 0x000fe20006000000 */
[----:B------:R-:W5:Y:S01]  /*79c0*/  LDC.64 R68, c[0x0][0x218] ;  /* 0x00008600ff447b82 */ /* 0x000f620000000a00 */
[----:B0-----:R-:W-:Y:S01]  /*79d0*/  LEA R56, P0, R60, R56, 0x1 ;  /* 0x000000383c387211 */ /* 0x001fe200078008ff */
[-C--:B------:R-:W-:Y:S01]  /*79e0*/  IMAD R23, R120, R59.reuse, RZ ;  /* 0x0000003b78177224 */ /* 0x080fe200078e02ff */
[----:B-1----:R-:W-:Y:S01]  /*79f0*/  LEA R52, P1, R64, R52, 0x1 ;  /* 0x0000003440347211 */ /* 0x002fe200078208ff */
[-C--:B------:R-:W-:Y:S01]  /*7a00*/  IMAD R99, R58, R59.reuse, RZ ;  /* 0x0000003b3a637224 */ /* 0x080fe200078e02ff */
[----:B------:R-:W-:Y:S01]  /*7a10*/  CS2R R120, SRZ ;  /* 0x0000000000787805 */ /* 0x000fe2000001ff00 */
[----:B------:R0:W-:Y:S01]  /*7a20*/  STL [R1+0x924], R56 ;  /* 0x0009243801007387 */ /* 0x0001e20000100800 */
[-C--:B------:R-:W-:Y:S01]  /*7a30*/  IMAD R100, R100, R59.reuse, RZ ;  /* 0x0000003b64647224 */ /* 0x080fe200078e02ff */
[----:B------:R-:W1:Y:S01]  /*7a40*/  LDC.64 R4, c[0x0][0x218] ;  /* 0x00008600ff047b82 */ /* 0x000e620000000a00 */
[-C--:B------:R-:W-:Y:S01]  /*7a50*/  IMAD R102, R102, R59.reuse, RZ ;  /* 0x0000003b66667224 */ /* 0x080fe200078e02ff */
[----:B------:R3:W-:Y:S01]  /*7a60*/  STL [R1+0x80c], R52 ;  /* 0x00080c3401007387 */ /* 0x0007e20000100800 */
[-C--:B------:R-:W-:Y:S01]  /*7a70*/  IMAD R104, R104, R59.reuse, RZ ;  /* 0x0000003b68687224 */ /* 0x080fe200078e02ff */
[----:B------:R-:W-:Y:S01]  /*7a80*/  CS2R R122, SRZ ;  /* 0x00000000007a7805 */ /* 0x000fe2000001ff00 */
[-C--:B------:R-:W-:Y:S01]  /*7a90*/  IMAD R106, R106, R59.reuse, RZ ;  /* 0x0000003b6a6a7224 */ /* 0x080fe200078e02ff */
[----:B------:R-:W-:Y:S01]  /*7aa0*/  CS2R R124, SRZ ;  /* 0x00000000007c7805 */ /* 0x000fe2000001ff00 */
[----:B------:R-:W-:Y:S01]  /*7ab0*/  IMAD R108, R108, R59, RZ ;  /* 0x0000003b6c6c7224 */ /* 0x000fe200078e02ff */
[----:B0-----:R-:W-:Y:S01]  /*7ac0*/  LEA.HI.X.SX32 R56, R60, R57, 0x1, P0 ;  /* 0x000000393c387211 */ /* 0x001fe200000f0eff */
[----:B------:R-:W0:Y:S01]  /*7ad0*/  LDC.64 R66, c[0x0][0x218] ;  /* 0x00008600ff427b82 */ /* 0x000e220000000a00 */
[----:B--2---:R-:W-:Y:S01]  /*7ae0*/  LEA R50, P0, R101, R50, 0x1 ;  /* 0x0000003265327211 */ /* 0x004fe200078008ff */
[----:B------:R-:W-:Y:S01]  /*7af0*/  IMAD R110, R110, R59, RZ ;  /* 0x0000003b6e6e7224 */ /* 0x000fe200078e02ff */
[----:B---3--:R-:W-:Y:S01]  /*7b00*/  LEA.HI.X.SX32 R52, R64, R53, 0x1, P1 ;  /* 0x0000003540347211 */ /* 0x008fe200008f0eff */
[----:B------:R-:W-:Y:S01]  /*7b10*/  STL [R1+0x808], R56 ;  /* 0x0008083801007387 */ /* 0x000fe20000100800 */
[----:B------:R-:W-:Y:S01]  /*7b20*/  LEA R48, P1, R103, R48, 0x1 ;  /* 0x0000003067307211 */ /* 0x000fe200078208ff */
[-C--:B------:R-:W-:Y:S01]  /*7b30*/  IMAD R112, R112, R59.reuse, RZ ;  /* 0x0000003b70707224 */ /* 0x080fe200078e02ff */
[----:B------:R-:W-:Y:S01]  /*7b40*/  CS2R R126, SRZ ;  /* 0x00000000007e7805 */ /* 0x000fe2000001ff00 */
[----:B------:R-:W-:Y:S01]  /*7b50*/  STL [R1+0x630], R52 ;  /* 0x0006303401007387 */ /* 0x000fe20000100800 */
[----:B------:R-:W2:Y:S01]  /*7b60*/  LDC.64 R64, c[0x0][0x218] ;  /* 0x00008600ff407b82 */ /* 0x000ea20000000a00 */
[-C--:B------:R-:W-:Y:S01]  /*7b70*/  IMAD R114, R114, R59.reuse, RZ ;  /* 0x0000003b72727224 */ /* 0x080fe200078e02ff */
[----:B------:R-:W-:Y:S01]  /*7b80*/  CS2R R128, SRZ ;  /* 0x0000000000807805 */ /* 0x000fe2000001ff00 */
[----:B------:R3:W-:Y:S01]  /*7b90*/  STL [R1+0x928], R50 ;  /* 0x0009283201007387 */ /* 0x0007e20000100800 */
[-C--:B------:R-:W-:Y:S01]  /*7ba0*/  IMAD R116, R116, R59.reuse, RZ ;  /* 0x0000003b74747224 */ /* 0x080fe200078e02ff */
[----:B------:R-:W-:Y:S01]  /*7bb0*/  CS2R R130, SRZ ;  /* 0x0000000000827805 */ /* 0x000fe2000001ff00 */
[-C--:B------:R-:W-:Y:S01]  /*7bc0*/  IMAD R118, R118, R59.reuse, RZ ;  /* 0x0000003b76767224 */ /* 0x080fe200078e02ff */
[----:B------:R4:W-:Y:S01]  /*7bd0*/  STL [R1+0x814], R48 ;  /* 0x0008143001007387 */ /* 0x0009e20000100800 */
[----:B------:R-:W2:Y:S01]  /*7be0*/  LDC.64 R60, c[0x0][0x218] ;  /* 0x00008600ff3c7b82 */ /* 0x000ea20000000a00 */
[----:B------:R-:W-:Y:S01]  /*7bf0*/  IMAD R8, R8, R59, RZ ;  /* 0x0000003b08087224 */ /* 0x000fe200078e02ff */
[----:B------:R-:W-:-:S02]  /*7c00*/  CS2R R132, SRZ ;  /* 0x0000000000847805 */ /* 0x000fc4000001ff00 */
[----:B------:R-:W-:Y:S02]  /*7c10*/  CS2R R134, SRZ ;  /* 0x0000000000867805 */ /* 0x000fe4000001ff00 */
[----:B------:R-:W-:Y:S02]  /*7c20*/  CS2R R136, SRZ ;  /* 0x0000000000887805 */ /* 0x000fe4000001ff00 */
[----:B---3--:R-:W-:Y:S02]  /*7c30*/  LEA.HI.X.SX32 R50, R101, R51, 0x1, P0 ;  /* 0x0000003365327211 */ /* 0x008fe400000f0eff */
[----:B------:R-:W-:Y:S02]  /*7c40*/  CS2R R138, SRZ ;  /* 0x00000000008a7805 */ /* 0x000fe4000001ff00 */
[----:B------:R-:W-:Y:S01]  /*7c50*/  CS2R R140, SRZ ;  /* 0x00000000008c7805 */ /* 0x000fe2000001ff00 */
[----:B------:R-:W3:Y:S01]  /*7c60*/  LDC.64 R58, c[0x0][0x218] ;  /* 0x00008600ff3a7b82 */ /* 0x000ee20000000a00 */
[----:B----4-:R-:W-:Y:S01]  /*7c70*/  LEA.HI.X.SX32 R48, R103, R49, 0x1, P1 ;  /* 0x0000003167307211 */ /* 0x010fe200008f0eff */
[----:B------:R-:W-:Y:S01]  /*7c80*/  STL [R1+0x810], R50 ;  /* 0x0008103201007387 */ /* 0x000fe20000100800 */
[----:B------:R-:W-:-:S02]  /*7c90*/  CS2R R142, SRZ ;  /* 0x00000000008e7805 */ /* 0x000fc4000001ff00 */
[----:B------:R-:W-:Y:S02]  /*7ca0*/  CS2R R144, SRZ ;  /* 0x0000000000907805 */ /* 0x000fe4000001ff00 */
[----:B------:R-:W-:Y:S01]  /*7cb0*/  CS2R R146, SRZ ;  /* 0x0000000000927805 */ /* 0x000fe2000001ff00 */
[----:B------:R4:W-:Y:S01]  /*7cc0*/  STL [R1+0x634], R48 ;  /* 0x0006343001007387 */ /* 0x0009e20000100800 */
[----:B------:R-:W-:Y:S01]  /*7cd0*/  CS2R R148, SRZ ;  /* 0x0000000000947805 */ /* 0x000fe2000001ff00 */
[----:B------:R-:W3:Y:S01]  /*7ce0*/  LDC.64 R56, c[0x0][0x218] ;  /* 0x00008600ff387b82 */ /* 0x000ee20000000a00 */
[----:B------:R-:W-:Y:S02]  /*7cf0*/  CS2R R150, SRZ ;  /* 0x0000000000967805 */ /* 0x000fe4000001ff00 */
[----:B----4-:R-:W-:-:S05]  /*7d00*/  LEA R48, P0, R105, R80, 0x1 ;  /* 0x0000005069307211 */ /* 0x010fca00078008ff */
[----:B------:R-:W4:Y:S01]  /*7d10*/  LDC.64 R52, c[0x0][0x218] ;  /* 0x00008600ff347b82 */ /* 0x000f220000000a00 */
[----:B-----5:R-:W-:Y:S02]  /*7d20*/  LEA R80, P1, R107, R78, 0x1 ;  /* 0x0000004e6b507211 */ /* 0x020fe400078208ff */
[----:B-1----:R-:W-:Y:S01]  /*7d30*/  LEA R78, P2, R98, R4, 0x1 ;  /* 0x00000004624e7211 */ /* 0x002fe200078408ff */
[----:B------:R1:W-:Y:S01]  /*7d40*/  STL [R1+0x92c], R48 ;  /* 0x00092c3001007387 */ /* 0x0003e20000100800 */
[----:B------:R-:W-:-:S03]  /*7d50*/  LEA.HI.X.SX32 R4, R105, R81, 0x1, P0 ;  /* 0x0000005169047211 */ /* 0x000fc600000f0eff */
[----:B------:R5:W-:Y:S01]  /*7d60*/  STL [R1+0x81c], R80 ;  /* 0x00081c5001007387 */ /* 0x000be20000100800 */
[----:B------:R-:W4:Y:S03]  /*7d70*/  LDC.64 R50, c[0x0][0x218] ;  /* 0x00008600ff327b82 */ /* 0x000f260000000a00 */
[----:B------:R0:W-:Y:S04]  /*7d80*/  STL [R1+0x930], R78 ;  /* 0x0009304e01007387 */ /* 0x0001e80000100800 */
[----:B------:R2:W-:Y:S01]  /*7d90*/  STL [R1+0x818], R4 ;  /* 0x0008180401007387 */ /* 0x0005e20000100800 */
[----:B-1----:R-:W1:Y:S01]  /*7da0*/  LDC.64 R48, c[0x0][0x218] ;  /* 0x00008600ff307b82 */ /* 0x002e620000000a00 */
[----:B-----5:R-:W-:-:S02]  /*7db0*/  CS2R R80, SRZ ;  /* 0x0000000000507805 */ /* 0x020fc4000001ff00 */
[----:B0-----:R-:W-:Y:S02]  /*7dc0*/  LEA.HI.X.SX32 R78, R107, R79, 0x1, P1 ;  /* 0x0000004f6b4e7211 */ /* 0x001fe400008f0eff */
[----:B------:R-:W-:Y:S02]  /*7dd0*/  LEA.HI.X.SX32 R79, R98, R5, 0x1, P2 ;  /* 0x00000005624f7211 */ /* 0x000fe400010f0eff */
[----:B------:R-:W-:Y:S01]  /*7de0*/  LEA R72, P1, R102, R72, 0x1 ;  /* 0x0000004866487211 */ /* 0x000fe200078208ff */
[----:B------:R0:W-:Y:S01]  /*7df0*/  STL [R1+0x638], R78 ;  /* 0x0006384e01007387 */ /* 0x0001e20000100800 */
[----:B--2---:R-:W2:Y:S03]  /*7e00*/  LDC.64 R4, c[0x0][0x218] ;  /* 0x00008600ff047b82 */ /* 0x004ea60000000a00 */
[----:B------:R-:W-:Y:S01]  /*7e10*/  STL [R1+0x820], R79 ;  /* 0x0008204f01007387 */ /* 0x000fe20000100800 */
[----:B0-----:R-:W-:-:S02]  /*7e20*/  LEA R78, P0, R100, R74, 0x1 ;  /* 0x0000004a644e7211 */ /* 0x001fc400078008ff */
[----:B------:R-:W-:Y:S02]  /*7e30*/  LEA R74, P2, R104, R68, 0x1 ;  /* 0x00000044684a7211 */ /* 0x000fe400078408ff */
[----:B------:R-:W-:Y:S01]  /*7e40*/  LEA R68, P3, R106, R66, 0x1 ;  /* 0x000000426a447211 */ /* 0x000fe200078608ff */
[----:B------:R0:W-:Y:S01]  /*7e50*/  STL [R1+0x824], R78 ;  /* 0x0008244e01007387 */ /* 0x0001e20000100800 */
[----:B------:R-:W-:Y:S02]  /*7e60*/  LEA.HI.X.SX32 R66, R102, R73, 0x1, P1 ;  /* 0x0000004966427211 */ /* 0x000fe400008f0eff */
[----:B------:R-:W-:Y:S02]  /*7e70*/  CS2R R102, SRZ ;  /* 0x0000000000667805 */ /* 0x000fe4000001ff00 */
[----:B------:R-:W-:Y:S01]  /*7e80*/  LEA.HI.X.SX32 R67, R106, R67, 0x1, P3 ;  /* 0x000000436a437211 */ /* 0x000fe200018f0eff */
[----:B------:R5:W-:Y:S01]  /*7e90*/  STL [R1+0x934], R72 ;  /* 0x0009344801007387 */ /* 0x000be20000100800 */
[----:B------:R-:W-:-:S02]  /*7ea0*/  LEA R60, P1, R110, R60, 0x1 ;  /* 0x0000003c6e3c7211 */ /* 0x000fc400078208ff */
[----:B------:R-:W-:Y:S01]  /*7eb0*/  CS2R R106, SRZ ;  /* 0x00000000006a7805 */ /* 0x000fe2000001ff00 */
[----:B------:R3:W-:Y:S01]  /*7ec0*/  STL [R1+0x82c], R74 ;  /* 0x00082c4a01007387 */ /* 0x0007e20000100800 */
[----:B0-----:R-:W-:-:S03]  /*7ed0*/  CS2R R78, SRZ ;  /* 0x00000000004e7805 */ /* 0x001fc6000001ff00 */
[----:B------:R0:W-:Y:S01]  /*7ee0*/  STL [R1+0x938], R68 ;  /* 0x0009384401007387 */ /* 0x0001e20000100800 */
[----:B-----5:R-:W-:Y:S02]  /*7ef0*/  LEA.HI.X.SX32 R72, R100, R75, 0x1, P0 ;  /* 0x0000004b64487211 */ /* 0x020fe400000f0eff */
[----:B------:R-:W-:Y:S02]  /*7f00*/  CS2R R100, SRZ ;  /* 0x0000000000647805 */ /* 0x000fe4000001ff00 */
[----:B---3--:R-:W-:Y:S01]  /*7f10*/  CS2R R74, SRZ ;  /* 0x00000000004a7805 */ /* 0x008fe2000001ff00 */
[----:B------:R3:W-:Y:S01]  /*7f20*/  STL [R1+0x63c], R72 ;  /* 0x00063c4801007387 */ /* 0x0007e20000100800 */
[----:B0-----:R-:W-:-:S03]  /*7f30*/  LEA.HI.X.SX32 R68, R104, R69, 0x1, P2 ;  /* 0x0000004568447211 */ /* 0x001fc600010f0eff */
[----:B------:R0:W-:Y:S01]  /*7f40*/  STL [R1+0x828], R66 ;  /* 0x0008284201007387 */ /* 0x0001e20000100800 */
[----:B------:R-:W-:-:S03]  /*7f50*/  CS2R R104, SRZ ;  /* 0x0000000000687805 */ /* 0x000fc6000001ff00 */
[----:B------:R5:W-:Y:S01]  /*7f60*/  STL [R1+0x640], R68 ;  /* 0x0006404401007387 */ /* 0x000be20000100800 */
[----:B---3--:R-:W-:-:S03]  /*7f70*/  CS2R R72, SRZ ;  /* 0x0000000000487805 */ /* 0x008fc6000001ff00 */
[----:B------:R-:W-:Y:S01]  /*7f80*/  STL [R1+0x830], R67 ;  /* 0x0008304301007387 */ /* 0x000fe20000100800 */
[----:B0-----:R-:W-:Y:S02]  /*7f90*/  LEA R66, P0, R108, R64, 0x1 ;  /* 0x000000406c427211 */ /* 0x001fe400078008ff */
[----:B------:R-:W-:Y:S02]  /*7fa0*/  LEA R64, P2, R112, R58, 0x1 ;  /* 0x0000003a70407211 */ /* 0x000fe400078408ff */
[----:B------:R-:W-:Y:S01]  /*7fb0*/  LEA R58, P3, R114, R56, 0x1 ;  /* 0x00000038723a7211 */ /* 0x000fe200078608ff */
[----:B------:R0:W-:Y:S01]  /*7fc0*/  STL [R1+0x834], R66 ;  /* 0x0008344201007387 */ /* 0x0001e20000100800 */
[----:B------:R-:W-:Y:S02]  /*7fd0*/  LEA.HI.X.SX32 R56, R110, R61, 0x1, P1 ;  /* 0x0000003d6e387211 */ /* 0x000fe400008f0eff */
[----:B-----5:R-:W-:Y:S02]  /*7fe0*/  CS2R R68, SRZ ;  /* 0x0000000000447805 */ /* 0x020fe4000001ff00 */
[----:B------:R-:W-:Y:S01]  /*7ff0*/  LEA.HI.X.SX32 R57, R114, R57, 0x1, P3 ;  /* 0x0000003972397211 */ /* 0x000fe200018f0eff */
[----:B------:R3:W-:Y:S01]  /*8000*/  STL [R1+0x93c], R60 ;  /* 0x00093c3c01007387 */ /* 0x0007e20000100800 */
[----:B------:R-:W-:-:S02]  /*8010*/  CS2R R110, SRZ ;  /* 0x00000000006e7805 */ /* 0x000fc4000001ff00 */
[----:B------:R-:W-:Y:S01]  /*8020*/  CS2R R114, SRZ ;  /* 0x0000000000727805 */ /* 0x000fe2000001ff00 */
[----:B------:R5:W-:Y:S01]  /*8030*/  STL [R1+0x83c], R64 ;  /* 0x00083c4001007387 */ /* 0x000be20000100800 */
[----:B0-----:R-:W-:-:S03]  /*8040*/  CS2R R66, SRZ ;  /* 0x0000000000427805 */ /* 0x001fc6000001ff00 */
[----:B------:R0:W-:Y:S01]  /*8050*/  STL [R1+0x940], R58 ;  /* 0x0009403a01007387 */ /* 0x0001e20000100800 */
[----:B---3--:R-:W-:Y:S02]  /*8060*/  LEA.HI.X.SX32 R60, R108, R65, 0x1, P0 ;  /* 0x000000416c3c7211 */ /* 0x008fe400000f0eff */
[----:B------:R-:W-:Y:S02]  /*8070*/  CS2R R108, SRZ ;  /* 0x00000000006c7805 */ /* 0x000fe4000001ff00 */
[----:B-----5:R-:W-:Y:S01]  /*8080*/  CS2R R64, SRZ ;  /* 0x0000000000407805 */ /* 0x020fe2000001ff00 */
[----:B------:R3:W-:Y:S01]  /*8090*/  STL [R1+0x644], R60 ;  /* 0x0006443c01007387 */ /* 0x0007e20000100800 */
[----:B0-----:R-:W-:-:S03]  /*80a0*/  LEA.HI.X.SX32 R58, R112, R59, 0x1, P2 ;  /* 0x0000003b703a7211 */ /* 0x001fc600010f0eff */
[----:B------:R4:W-:Y:S01]  /*80b0*/  STL [R1+0x838], R56 ;  /* 0x0008383801007387 */ /* 0x0009e20000100800 */
[C---:B-1----:R-:W-:Y:S02]  /*80c0*/  LEA R48, P2, R8.reuse, R48, 0x1 ;  /* 0x0000003008307211 */ /* 0x042fe400078408ff */
[----:B------:R-:W-:Y:S01]  /*80d0*/  CS2R R112, SRZ ;  /* 0x0000000000707805 */ /* 0x000fe2000001ff00 */
[----:B------:R0:W-:Y:S01]  /*80e0*/  STL [R1+0x648], R58 ;  /* 0x0006483a01007387 */ /* 0x0001e20000100800 */
[----:B------:R-:W-:Y:S02]  /*80f0*/  LEA.HI.X.SX32 R8, R8, R49, 0x1, P2 ;  /* 0x0000003108087211 */ /* 0x000fe400010f0eff */
[----:B---3--:R-:W-:Y:S01]  /*8100*/  CS2R R60, SRZ ;  /* 0x00000000003c7805 */ /* 0x008fe2000001ff00 */
[----:B------:R-:W-:Y:S01]  /*8110*/  STL [R1+0x840], R57 ;  /* 0x0008403901007387 */ /* 0x000fe20000100800 */
[----:B----4-:R-:W-:Y:S02]  /*8120*/  LEA R56, P0, R116, R52, 0x1 ;  /* 0x0000003474387211 */ /* 0x010fe400078008ff */
[----:B------:R-:W-:-:S02]  /*8130*/  LEA R52, P1, R118, R50, 0x1 ;  /* 0x0000003276347211 */ /* 0x000fc400078208ff */
[----:B------:R-:W-:Y:S01]  /*8140*/  LEA.HI.X.SX32 R50, R116, R53, 0x1, P0 ;  /* 0x0000003574327211 */ /* 0x000fe200000f0eff */
[----:B------:R1:W-:Y:S01]  /*8150*/  STL [R1+0x844], R56 ;  /* 0x0008443801007387 */ /* 0x0003e20000100800 */
[----:B0-----:R-:W-:Y:S02]  /*8160*/  CS2R R58, SRZ ;  /* 0x00000000003a7805 */ /* 0x001fe4000001ff00 */
[----:B------:R-:W-:Y:S01]  /*8170*/  CS2R R116, SRZ ;  /* 0x0000000000747805 */ /* 0x000fe2000001ff00 */
[----:B------:R0:W-:Y:S04]  /*8180*/  STL [R1+0x944], R52 ;  /* 0x0009443401007387 */ /* 0x0001e80000100800 */
[----:B------:R3:W-:Y:S01]  /*8190*/  STL [R1+0x948], R48 ;  /* 0x0009483001007387 */ /* 0x0007e20000100800 */
[----:B-1----:R-:W-:-:S03]  /*81a0*/  CS2R R56, SRZ ;  /* 0x0000000000387805 */ /* 0x002fc6000001ff00 */
[----:B------:R1:W-:Y:S01]  /*81b0*/  STL [R1+0x64c], R50 ;  /* 0x00064c3201007387 */ /* 0x0003e20000100800 */
[----:B0-----:R-:W-:Y:S02]  /*81c0*/  CS2R R52, SRZ ;  /* 0x0000000000347805 */ /* 0x001fe4000001ff00 */
[----:B---3--:R-:W-:Y:S02]  /*81d0*/  LEA.HI.X.SX32 R48, R118, R51, 0x1, P1 ;  /* 0x0000003376307211 */ /* 0x008fe400008f0eff */
[----:B------:R-:W-:Y:S02]  /*81e0*/  CS2R R118, SRZ ;  /* 0x0000000000767805 */ /* 0x000fe4000001ff00 */
[-C--:B--2---:R-:W-:Y:S02]  /*81f0*/  LEA R49, P1, R99, R4.reuse, 0x1 ;  /* 0x0000000463317211 */ /* 0x084fe400078208ff */
[-C--:B-1----:R-:W-:Y:S01]  /*8200*/  LEA R50, P3, R97, R4.reuse, 0x1 ;  /* 0x0000000461327211 */ /* 0x082fe200078608ff */
[----:B------:R0:W-:Y:S04]  /*8210*/  STL [R1+0x848], R48 ;  /* 0x0008483001007387 */ /* 0x0001e80000100800 */
[----:B------:R1:W-:Y:S04]  /*8220*/  STL [R1+0x84c], R8 ;  /* 0x00084c0801007387 */ /* 0x0003e80000100800 */
[----:B------:R2:W-:Y:S01]  /*8230*/  STL [R1+0x804], R49 ;  /* 0x0008043101007387 */ /* 0x0005e20000100800 */
[----:B0-----:R-:W-:-:S04]  /*8240*/  LEA R48, P4, R208, R4, 0x1 ;  /* 0x00000004d0307211 */ /* 0x001fc800078808ff */
[-C--:B------:R-:W-:Y:S01]  /*8250*/  LEA.HI.X.SX32 R208, R208, R5.reuse, 0x1, P4 ;  /* 0x00000005d0d07211 */ /* 0x080fe200020f0eff */
[----:B------:R0:W-:Y:S01]  /*8260*/  STL [R1+0x650], R48 ;  /* 0x0006503001007387 */ /* 0x0001e20000100800 */
[----:B-1----:R-:W-:Y:S01]  /*8270*/  LEA R8, P0, R0, UR4, 0x1 ;  /* 0x0000000400087c11 */ /* 0x002fe2000f8008ff */
[----:B------:R-:W-:Y:S01]  /*8280*/  UMOV UR4, URZ ;  /* 0x0000003f00047c82 */ /* 0x000fe20008000000 */
[CC--:B--2---:R-:W-:Y:S01]  /*8290*/  LEA R49, P2, R209.reuse, R4.reuse, 0x1 ;  /* 0x00000004d1317211 */ /* 0x0c4fe200078408ff */
[----:B------:R1:W-:Y:S03]  /*82a0*/  STL [R1+0x854], R50 ;  /* 0x0008543201007387 */ /* 0x0003e60000100800 */
[----:B------:R-:W-:Y:S01]  /*82b0*/  LEA.HI.X.SX32 R209, R209, R5, 0x1, P2 ;  /* 0x00000005d1d17211 */ /* 0x000fe200010f0eff */
[----:B------:R2:W-:Y:S01]  /*82c0*/  STL [R1+0x658], R49 ;  /* 0x0006583101007387 */ /* 0x0005e20000100800 */
[----:B0-----:R-:W-:-:S02]  /*82d0*/  LEA R48, P6, R96, R4, 0x1 ;  /* 0x0000000460307211 */ /* 0x001fc400078c08ff */
[----:B-1----:R-:W-:-:S03]  /*82e0*/  LEA R50, P5, R210, R4, 0x1 ;  /* 0x00000004d2327211 */ /* 0x002fc600078a08ff */
[----:B------:R0:W-:Y:S01]  /*82f0*/  STL [R1+0x858], R48 ;  /* 0x0008583001007387 */ /* 0x0001e20000100800 */
[----:B--2---:R-:W-:-:S03]  /*8300*/  LEA.HI.X.SX32 R49, R99, R5, 0x1, P1 ;  /* 0x0000000563317211 */ /* 0x004fc600008f0eff */
[----:B------:R1:W-:Y:S01]  /*8310*/  STL [R1+0x660], R50 ;  /* 0x0006603201007387 */ /* 0x0003e20000100800 */
[----:B------:R-:W-:Y:S02]  /*8320*/  LEA.HI.X.SX32 R210, R210, R5, 0x1, P5 ;  /* 0x00000005d2d27211 */ /* 0x000fe400028f0eff */
[----:B------:R-:W-:Y:S01]  /*8330*/  CS2R R98, SRZ ;  /* 0x0000000000627805 */ /* 0x000fe2000001ff00 */
[----:B------:R2:W-:Y:S01]  /*8340*/  STL [R1+0x62c], R49 ;  /* 0x00062c3101007387 */ /* 0x0005e20000100800 */
[-C--:B0-----:R-:W-:Y:S02]  /*8350*/  LEA R48, P1, R95, R4.reuse, 0x1 ;  /* 0x000000045f307211 */ /* 0x081fe400078208ff */
[----:B-1----:R-:W-:-:S03]  /*8360*/  LEA R50, P4, R211, R4, 0x1 ;  /* 0x00000004d3327211 */ /* 0x002fc600078808ff */
[----:B------:R0:W-:Y:S01]  /*8370*/  STL [R1+0x85c], R48 ;  /* 0x00085c3001007387 */ /* 0x0001e20000100800 */
[----:B--2---:R-:W-:-:S03]  /*8380*/  LEA.HI.X.SX32 R49, R97, R5, 0x1, P3 ;  /* 0x0000000561317211 */ /* 0x004fc600018f0eff */
[----:B------:R1:W-:Y:S01]  /*8390*/  STL [R1+0x668], R50 ;  /* 0x0006683201007387 */ /* 0x0003e20000100800 */
[----:B------:R-:W-:-:S03]  /*83a0*/  LEA.HI.X.SX32 R211, R211, R5, 0x1, P4 ;  /* 0x00000005d3d37211 */ /* 0x000fc600020f0eff */
[----:B------:R2:W-:Y:S01]  /*83b0*/  STL [R1+0x654], R49 ;  /* 0x0006543101007387 */ /* 0x0005e20000100800 */
[-C--:B0-----:R-:W-:Y:S02]  /*83c0*/  LEA R48, P3, R94, R4.reuse, 0x1 ;  /* 0x000000045e307211 */ /* 0x081fe400078608ff */
        /* <DEDUP_REMOVED lines=47> */
[-C--:B------:R-:W-:Y:S02]  /*86c0*/  LEA.HI.X.SX32 R218, R218, R5.reuse, 0x1, P3 ;  /* 0x00000005dada7211 */ /* 0x080fe400018f0eff */
[-C--:B--2---:R-:W-:Y:S01]  /*86d0*/  LEA.HI.X.SX32 R49, R90, R5.reuse, 0x1, P6 ;  /* 0x000000055a317211 */ /* 0x084fe200030f0eff */
        /* <DEDUP_REMOVED lines=14> */
[CC--:B--2---:R-:W-:Y:S02]  /*87c0*/  LEA R49, P4, R221.reuse, R4.reuse, 0x1 ;  /* 0x00000004dd317211 */ /* 0x0c4fe400078808ff */
[-C--:B------:R-:W-:Y:S02]  /*87d0*/  LEA.HI.X.SX32 R222, R222, R5.reuse, 0x1, P2 ;  /* 0x00000005dede7211 */ /* 0x080fe400010f0eff */
[----:B------:R-:W-:Y:S01]  /*87e0*/  LEA.HI.X.SX32 R221, R221, R5, 0x1, P4 ;  /* 0x00000005dddd7211 */ /* 0x000fe200020f0eff */
[----:B------:R1:W-:Y:S01]  /*87f0*/  STL [R1+0x6b0], R49 ;  /* 0x0006b03101007387 */ /* 0x0003e20000100800 */
[----:B0-----:R-:W-:-:S05]  /*8800*/  LEA R48, P3, R86, R4, 0x1 ;  /* 0x0000000456307211 */ /* 0x001fca00078608ff */
[----:B------:R0:W-:Y:S01]  /*8810*/  STL [R1+0x880], R48 ;  /* 0x0008803001007387 */ /* 0x0001e20000100800 */
[----:B-1----:R-:W-:-:S03]  /*8820*/  LEA.HI.X.SX32 R49, R88, R5, 0x1, P6 ;  /* 0x0000000558317211 */ /* 0x002fc600030f0eff */
[----:B------:R1:W-:Y:S01]  /*8830*/  STL [R1+0x6b8], R50 ;  /* 0x0006b83201007387 */ /* 0x0003e20000100800 */
[----:B------:R-:W-:-:S03]  /*8840*/  CS2R R88, SRZ ;  /* 0x0000000000587805 */ /* 0x000fc6000001ff00 */
        /* <DEDUP_REMOVED lines=106> */
[----:B0-----:R-:W-:Y:S02]  /*8ef0*/  LEA R48, P3, R45, R4, 0x1 ;  /* 0x000000042d307211 */ /* 0x001fe400078608ff */
[----:B-1----:R-:W-:-:S03]  /*8f00*/  CS2R R50, SRZ ;  /* 0x0000000000327805 */ /* 0x002fc6000001ff00 */
[----:B------:R0:W-:Y:S01]  /*8f10*/  STL [R1+0x8bc], R48 ;  /* 0x0008bc3001007387 */ /* 0x0001e20000100800 */
[----:B--2---:R-:W-:-:S04]  /*8f20*/  LEA R49, P2, R237, R4, 0x1 ;  /* 0x00000004ed317211 */ /* 0x004fc800078408ff */
[-C--:B------:R-:W-:Y:S01]  /*8f30*/  LEA.HI.X.SX32 R237, R237, R5.reuse, 0x1, P2 ;  /* 0x00000005eded7211 */ /* 0x080fe200010f0eff */
[----:B------:R-:W-:Y:S01]  /*8f40*/  STL [R1+0x73c], R49 ;  /* 0x00073c3101007387 */ /* 0x000fe20000100800 */
[----:B0-----:R-:W-:Y:S02]  /*8f50*/  LEA.HI.X.SX32 R48, R47, R5, 0x1, P6 ;  /* 0x000000052f307211 */ /* 0x001fe400030f0eff */
[----:B------:R-:W-:-:S03]  /*8f60*/  LEA R47, P6, R44, R4, 0x1 ;  /* 0x000000042c2f7211 */ /* 0x000fc600078c08ff */
[----:B------:R0:W-:Y:S04]  /*8f70*/  STL [R1+0x71c], R48 ;  /* 0x00071c3001007387 */ /* 0x0001e80000100800 */
[----:B------:R1:W-:Y:S01]  /*8f80*/  STL [R1+0x8c0], R47 ;  /* 0x0008c02f01007387 */ /* 0x0003e20000100800 */
[----:B0-----:R-:W-:Y:S02]  /*8f90*/  LEA R48, P5, R238, R4, 0x1 ;  /* 0x00000004ee307211 */ /* 0x001fe400078a08ff */
[----:B-1----:R-:W-:-:S03]  /*8fa0*/  LEA.HI.X.SX32 R47, R46, R5, 0x1, P1 ;  /* 0x000000052e2f7211 */ /* 0x002fc600008f0eff */
[----:B------:R0:W-:Y:S01]  /*8fb0*/  STL [R1+0x744], R48 ;  /* 0x0007443001007387 */ /* 0x0001e20000100800 */
[-C--:B------:R-:W-:Y:S02]  /*8fc0*/  LEA R46, P1, R43, R4.reuse, 0x1 ;  /* 0x000000042b2e7211 */ /* 0x080fe400078208ff */
[----:B------:R-:W-:Y:S01]  /*8fd0*/  LEA.HI.X.SX32 R238, R238, R5, 0x1, P5 ;  /* 0x00000005eeee7211 */ /* 0x000fe200028f0eff */
[----:B------:R1:W-:Y:S04]  /*8fe0*/  STL [R1+0x730], R47 ;  /* 0x0007302f01007387 */ /* 0x0003e80000100800 */
[----:B------:R2:W-:Y:S01]  /*8ff0*/  STL [R1+0x8c4], R46 ;  /* 0x0008c42e01007387 */ /* 0x0005e20000100800 */
[----:B0-----:R-:W-:Y:S02]  /*9000*/  CS2R R48, SRZ ;  /* 0x0000000000307805 */ /* 0x001fe4000001ff00 */
[----:B-1----:R-:W-:-:S02]  /*9010*/  LEA R47, P4, R239, R4, 0x1 ;  /* 0x00000004ef2f7211 */ /* 0x002fc400078808ff */
[----:B--2---:R-:W-:-:S03]  /*9020*/  LEA.HI.X.SX32 R46, R45, R5, 0x1, P3 ;  /* 0x000000052d2e7211 */ /* 0x004fc600018f0eff */
[----:B------:R-:W-:Y:S01]  /*9030*/  STL [R1+0x74c], R47 ;  /* 0x00074c2f01007387 */ /* 0x000fe20000100800 */
[-C--:B------:R-:W-:Y:S02]  /*9040*/  LEA R45, P3, R42, R4.reuse, 0x1 ;  /* 0x000000042a2d7211 */ /* 0x080fe400078608ff */
[-C--:B------:R-:W-:Y:S01]  /*9050*/  LEA.HI.X.SX32 R239, R239, R5.reuse, 0x1, P4 ;  /* 0x00000005efef7211 */ /* 0x080fe200020f0eff */
[----:B------:R0:W-:Y:S04]  /*9060*/  STL [R1+0x738], R46 ;  /* 0x0007382e01007387 */ /* 0x0001e80000100800 */
[----:B------:R1:W-:Y:S01]  /*9070*/  STL [R1+0x8c8], R45 ;  /* 0x0008c82d01007387 */ /* 0x0003e20000100800 */
[----:B0-----:R-:W-:Y:S02]  /*9080*/  LEA R46, P2, R240, R4, 0x1 ;  /* 0x00000004f02e7211 */ /* 0x001fe400078408ff */
[----:B-1----:R-:W-:-:S03]  /*9090*/  LEA.HI.X.SX32 R45, R44, R5, 0x1, P6 ;  /* 0x000000052c2d7211 */ /* 0x002fc600030f0eff */
[----:B------:R0:W-:Y:S01]  /*90a0*/  STL [R1+0x754], R46 ;  /* 0x0007542e01007387 */ /* 0x0001e20000100800 */
[C---:B------:R-:W-:Y:S02]  /*90b0*/  LEA R44, P6, R241.reuse, R4, 0x1 ;  /* 0x00000004f12c7211 */ /* 0x040fe400078c08ff */
[-C--:B------:R-:W-:Y:S01]  /*90c0*/  LEA.HI.X.SX32 R240, R240, R5.reuse, 0x1, P2 ;  /* 0x00000005f0f07211 */ /* 0x080fe200010f0eff */
[----:B------:R1:W-:Y:S01]  /*90d0*/  STL [R1+0x740], R45 ;  /* 0x0007402d01007387 */ /* 0x0003e20000100800 */
[----:B------:R-:W-:-:S03]  /*90e0*/  LEA.HI.X.SX32 R241, R241, R5, 0x1, P6 ;  /* 0x00000005f1f17211 */ /* 0x000fc600030f0eff */
[----:B------:R2:W-:Y:S01]  /*90f0*/  STL [R1+0x758], R44 ;  /* 0x0007582c01007387 */ /* 0x0005e20000100800 */
[----:B0-----:R-:W-:Y:S02]  /*9100*/  CS2R R46, SRZ ;  /* 0x00000000002e7805 */ /* 0x001fe4000001ff00 */
[----:B-1----:R-:W-:Y:S02]  /*9110*/  LEA R45, P5, R242, R4, 0x1 ;  /* 0x00000004f22d7211 */ /* 0x002fe400078a08ff */
        /* <DEDUP_REMOVED lines=15> */
[----:B--2---:R-:W-:-:S03]  /*9210*/  LEA R42, P6, R39, R4, 0x1 ;  /* 0x00000004272a7211 */ /* 0x004fc600078c08ff */
[----:B------:R0:W-:Y:S01]  /*9220*/  STL [R1+0x76c], R43 ;  /* 0x00076c2b01007387 */ /* 0x0001e20000100800 */
[----:B------:R-:W-:-:S03]  /*9230*/  LEA.HI.X.SX32 R244, R244, R5, 0x1, P2 ;  /* 0x00000005f4f47211 */ /* 0x000fc600010f0eff */
[----:B------:R1:W-:Y:S01]  /*9240*/  STL [R1+0x8d4], R42 ;  /* 0x0008d42a01007387 */ /* 0x0003e20000100800 */
[----:B0-----:R-:W-:Y:S02]  /*9250*/  LEA R43, P5, R245, R4, 0x1 ;  /* 0x00000004f52b7211 */ /* 0x001fe400078a08ff */
[----:B-1----:R-:W-:-:S03]  /*9260*/  LEA.HI.X.SX32 R42, R41, R5, 0x1, P1 ;  /* 0x00000005292a7211 */ /* 0x002fc600008f0eff */
        /* <DEDUP_REMOVED lines=61> */
[----:B------:R-:W-:-:S03]  /*9640*/  LEA R33, P6, R29, R4, 0x1 ;  /* 0x000000041d217211 */ /* 0x000fc600078c08ff */
[----:B------:R0:W-:Y:S01]  /*9650*/  STL [R1+0x7a0], R34 ;  /* 0x0007a02201007387 */ /* 0x0001e20000100800 */
[----:B------:R-:W-:-:S03]  /*9660*/  LEA.HI.X.SX32 R29, R29, R5, 0x1, P6 ;  /* 0x000000051d1d7211 */ /* 0x000fc600030f0eff */
[----:B------:R1:W-:Y:S01]  /*9670*/  STL [R1+0x8f8], R33 ;  /* 0x0008f82101007387 */ /* 0x0003e20000100800 */
[----:B0-----:R-:W-:Y:S02]  /*9680*/  LEA R34, P5, R28, R4, 0x1 ;  /* 0x000000041c227211 */ /* 0x001fe400078a08ff */
[----:B-1----:R-:W-:-:S03]  /*9690*/  LEA.HI.X.SX32 R33, R32, R5, 0x1, P1 ;  /* 0x0000000520217211 */ /* 0x002fc600008f0eff */
[----:B------:R0:W-:Y:S01]  /*96a0*/  STL [R1+0x7bc], R34 ;  /* 0x0007bc2201007387 */ /* 0x0001e20000100800 */
[----:B------:R-:W-:-:S03]  /*96b0*/  LEA R32, P1, R27, R4, 0x1 ;  /* 0x000000041b207211 */ /* 0x000fc600078208ff */
[----:B------:R1:W-:Y:S04]  /*96c0*/  STL [R1+0x7a8], R33 ;  /* 0x0007a82101007387 */ /* 0x0003e80000100800 */
[----:B------:R2:W-:Y:S01]  /*96d0*/  STL [R1+0x8fc], R32 ;  /* 0x0008fc2001007387 */ /* 0x0005e20000100800 */
[----:B0-----:R-:W-:Y:S02]  /*96e0*/  LEA R34, P4, R26, R4, 0x1 ;  /* 0x000000041a227211 */ /* 0x001fe400078808ff */
[----:B-1----:R-:W-:-:S03]  /*96f0*/  LEA.HI.X.SX32 R33, R31, R5, 0x1, P3 ;  /* 0x000000051f217211 */ /* 0x002fc600018f0eff */
[----:B------:R0:W-:Y:S01]  /*9700*/  STL [R1+0x7c4], R34 ;  /* 0x0007c42201007387 */ /* 0x0001e20000100800 */
[-C--:B------:R-:W-:Y:S02]  /*9710*/  LEA.HI.X.SX32 R31, R30, R5.reuse, 0x1, P2 ;  /* 0x000000051e1f7211 */ /* 0x080fe400010f0eff */
[-C--:B--2---:R-:W-:Y:S01]  /*9720*/  LEA R32, P3, R25, R4.reuse, 0x1 ;  /* 0x0000000419207211 */ /* 0x084fe200078608ff */
[----:B------:R-:W-:Y:S01]  /*9730*/  STL [R1+0x7b0], R33 ;  /* 0x0007b02101007387 */ /* 0x000fe20000100800 */
[----:B------:R-:W-:Y:S02]  /*9740*/  LEA R30, P2, R24, R4, 0x1 ;  /* 0x00000004181e7211 */ /* 0x000fe400078408ff */
[----:B------:R-:W-:Y:S01]  /*9750*/  LEA.HI.X.SX32 R26, R26, R5, 0x1, P4 ;  /* 0x000000051a1a7211 */ /* 0x000fe200020f0eff */
[----:B------:R1:W-:Y:S01]  /*9760*/  STL [R1+0x900], R32 ;  /* 0x0009002001007387 */ /* 0x0003e20000100800 */
[----:B0-----:R-:W-:-:S03]  /*9770*/  CS2R R34, SRZ ;  /* 0x0000000000227805 */ /* 0x001fc6000001ff00 */
[----:B------:R0:W-:Y:S04]  /*9780*/  STL [R1+0x600], R31 ;  /* 0x0006001f01007387 */ /* 0x0001e80000100800 */
[----:B------:R2:W-:Y:S01]  /*9790*/  STL [R1+0x7cc], R30 ;  /* 0x0007cc1e01007387 */ /* 0x0005e20000100800 */
[----:B-1----:R-:W-:-:S03]  /*97a0*/  CS2R R32, SRZ ;  /* 0x0000000000207805 */ /* 0x002fc6000001ff00 */
[----:B------:R1:W-:Y:S01]  /*97b0*/  STL [R1+0x7b8], R29 ;  /* 0x0007b81d01007387 */ /* 0x0003e20000100800 */
[----:B0-----:R-:W-:Y:S02]  /*97c0*/  LEA R31, P6, R22, R4, 0x1 ;  /* 0x00000004161f7211 */ /* 0x001fe400078c08ff */
[----:B--2---:R-:W-:-:S03]  /*97d0*/  LEA.HI.X.SX32 R30, R28, R5, 0x1, P5 ;  /* 0x000000051c1e7211 */ /* 0x004fc600028f0eff */
[----:B------:R-:W-:Y:S01]  /*97e0*/  STL [R1+0x904], R31 ;  /* 0x0009041f01007387 */ /* 0x000fe20000100800 */
[-C--:B------:R-:W-:Y:S02]  /*97f0*/  LEA.HI.X.SX32 R28, R27, R5.reuse, 0x1, P1 ;  /* 0x000000051b1c7211 */ /* 0x080fe400008f0eff */
[-C--:B-1----:R-:W-:Y:S01]  /*9800*/  LEA R29, P5, R20, R4.reuse, 0x1 ;  /* 0x00000004141d7211 */ /* 0x082fe200078a08ff */
[----:B------:R0:W-:Y:S01]  /*9810*/  STL [R1+0x604], R30 ;  /* 0x0006041e01007387 */ /* 0x0001e20000100800 */
[----:B------:R-:W-:Y:S02]  /*9820*/  LEA R27, P1, R18, R4, 0x1 ;  /* 0x00000004121b7211 */ /* 0x000fe400078208ff */
[----:B------:R-:W-:Y:S01]  /*9830*/  LEA.HI.X.SX32 R22, R22, R5, 0x1, P6 ;  /* 0x0000000516167211 */ /* 0x000fe200030f0eff */
[----:B------:R-:W-:Y:S04]  /*9840*/  STL [R1+0x7d4], R29 ;  /* 0x0007d41d01007387 */ /* 0x000fe80000100800 */
[----:B------:R1:W-:Y:S01]  /*9850*/  STL [R1+0x7c0], R28 ;  /* 0x0007c01c01007387 */ /* 0x0003e20000100800 */
[----:B0-----:R-:W-:-:S03]  /*9860*/  CS2R R30, SRZ ;  /* 0x00000000001e7805 */ /* 0x001fc6000001ff00 */
[----:B------:R0:W-:Y:S04]  /*9870*/  STL [R1+0x908], R27 ;  /* 0x0009081b01007387 */ /* 0x0001e80000100800 */
[----:B------:R2:W-:Y:S01]  /*9880*/  STL [R1+0x608], R26 ;  /* 0x0006081a01007387 */ /* 0x0005e20000100800 */
[----:B-1----:R-:W-:Y:S02]  /*9890*/  LEA R28, P4, R16, R4, 0x1 ;  /* 0x00000004101c7211 */ /* 0x002fe400078808ff */
[----:B0-----:R-:W-:-:S03]  /*98a0*/  LEA.HI.X.SX32 R27, R25, R5, 0x1, P3 ;  /* 0x00000005191b7211 */ /* 0x001fc600018f0eff */
        /* <DEDUP_REMOVED lines=27> */
[----:B------:R-:W-:Y:S01]  /*9a60*/  STL [R1+0x918], R20 ;  /* 0x0009181401007387 */ /* 0x000fe20000100800 */
[----:B------:R-:W-:Y:S02]  /*9a70*/  LEA.HI.X.SX32 R14, R11, R5, 0x1, P2 ;  /* 0x000000050b0e7211 */ /* 0x000fe400010f0eff */
[-C--:B--2---:R-:W-:Y:S01]  /*9a80*/  LEA R16, P3, R13, R4.reuse, 0x1 ;  /* 0x000000040d107211 */ /* 0x084fe200078608ff */
[----:B------:R-:W-:Y:S01]  /*9a90*/  STL [R1+0x614], R18 ;  /* 0x0006141201007387 */ /* 0x000fe20000100800 */
[----:B------:R-:W-:-:S03]  /*9aa0*/  LEA R11, P2, R15, R4, 0x1 ;  /* 0x000000040f0b7211 */ /* 0x000fc600078408ff */
[----:B------:R-:W-:Y:S04]  /*9ab0*/  STL [R1+0x7f8], R16 ;  /* 0x0007f81001007387 */ /* 0x000fe80000100800 */
[----:B------:R0:W-:Y:S04]  /*9ac0*/  STL [R1+0x7e4], R14 ;  /* 0x0007e40e01007387 */ /* 0x0001e80000100800 */
[----:B------:R1:W-:Y:S04]  /*9ad0*/  STL [R1+0x91c], R11 ;  /* 0x00091c0b01007387 */ /* 0x0003e80000100800 */
[----:B------:R2:W-:Y:S01]  /*9ae0*/  STL [R1+0x618], R9 ;  /* 0x0006180901007387 */ /* 0x0005e20000100800 */
[----:B0-----:R-:W-:-:S02]  /*9af0*/  LEA R14, P6, R17, R4, 0x1 ;  /* 0x00000004110e7211 */ /* 0x001fc400078c08ff */
[----:B-1----:R-:W-:-:S03]  /*9b00*/  LEA.HI.X.SX32 R11, R2, R5, 0x1, P5 ;  /* 0x00000005020b7211 */ /* 0x002fc600028f0eff */
[----:B------:R-:W-:Y:S01]  /*9b10*/  STL [R1+0x7fc], R14 ;  /* 0x0007fc0e01007387 */ /* 0x000fe20000100800 */
[----:B------:R-:W-:Y:S02]  /*9b20*/  LEA.HI.X.SX32 R2, R6, R5, 0x1, P1 ;  /* 0x0000000506027211 */ /* 0x000fe400008f0eff */
[-C--:B--2---:R-:W-:Y:S01]  /*9b30*/  LEA R9, P5, R19, R4.reuse, 0x1 ;  /* 0x0000000413097211 */ /* 0x084fe200078a08ff */
[----:B------:R-:W-:Y:S01]  /*9b40*/  STL [R1+0x7ec], R11 ;  /* 0x0007ec0b01007387 */ /* 0x000fe20000100800 */
[----:B------:R-:W-:-:S03]  /*9b50*/  LEA R6, P1, R21, R4, 0x1 ;  /* 0x0000000415067211 */ /* 0x000fc600078208ff */
[----:B------:R0:W-:Y:S04]  /*9b60*/  STL [R1+0x920], R9 ;  /* 0x0009200901007387 */ /* 0x0001e80000100800 */
[----:B------:R1:W-:Y:S04]  /*9b70*/  STL [R1+0x61c], R2 ;  /* 0x00061c0201007387 */ /* 0x0003e80000100800 */
[----:B------:R2:W-:Y:S01]  /*9b80*/  STL [R1+0x800], R6 ;  /* 0x0008000601007387 */ /* 0x0005e20000100800 */
[----:B0-----:R-:W-:Y:S02]  /*9b90*/  LEA.HI.X.SX32 R9, R10, R5, 0x1, P4 ;  /* 0x000000050a097211 */ /* 0x001fe400020f0eff */
[----:B------:R-:W-:-:S02]  /*9ba0*/  LOP3.LUT R10, R12, 0x30, RZ, 0x3c, !PT ;  /* 0x000000300c0a7812 */ /* 0x000fc400078e3cff */
[----:B-1----:R-:W-:Y:S01]  /*9bb0*/  LEA R2, P4, R23, R4, 0x1 ;  /* 0x0000000417027211 */ /* 0x002fe200078808ff */
[----:B------:R0:W-:Y:S01]  /*9bc0*/  STL [R1+0x7f4], R9 ;  /* 0x0007f40901007387 */ /* 0x0001e20000100800 */
[-C--:B------:R-:W-:Y:S02]  /*9bd0*/  LEA.HI.X.SX32 R4, R15, R5.reuse, 0x1, P2 ;  /* 0x000000050f047211 */ /* 0x080fe400010f0eff */
[----:B--2---:R-:W-:Y:S01]  /*9be0*/  LEA.HI.X.SX32 R6, R13, R5, 0x1, P3 ;  /* 0x000000050d067211 */ /* 0x004fe200018f0eff */
[----:B------:R1:W-:Y:S01]  /*9bf0*/  STL [R1+0x850], R2 ;  /* 0x0008500201007387 */ /* 0x0003e20000100800 */
[----:B------:R-:W-:-:S03]  /*9c00*/  LOP3.LUT R10, R12, 0x60, RZ, 0x3c, !PT ;  /* 0x000000600c0a7812 */ /* 0x000fc600078e3cff */
[----:B------:R2:W-:Y:S01]  /*9c10*/  STL [R1+0x620], R6 ;  /* 0x0006200601007387 */ /* 0x0005e20000100800 */
[----:B0-----:R-:W-:-:S03]  /*9c20*/  LOP3.LUT R9, R12, 0x10, RZ, 0x3c, !PT ;  /* 0x000000100c097812 */ /* 0x001fc600078e3cff */
[----:B------:R0:W-:Y:S01]  /*9c30*/  STL [R1+0x724], R4 ;  /* 0x0007240401007387 */ /* 0x0001e20000100800 */
[C---:B------:R-:W-:Y:S02]  /*9c40*/  LOP3.LUT R9, R12.reuse, 0x40, RZ, 0x3c, !PT ;  /* 0x000000400c097812 */ /* 0x040fe400078e3cff */
[-C--:B-1----:R-:W-:Y:S02]  /*9c50*/  LEA.HI.X.SX32 R2, R17, R5.reuse, 0x1, P6 ;  /* 0x0000000511027211 */ /* 0x082fe400030f0eff */
[----:B------:R-:W-:Y:S02]  /*9c60*/  LOP3.LUT R9, R12, 0x70, RZ, 0x3c, !PT ;  /* 0x000000700c097812 */ /* 0x000fe400078e3cff */
[-C--:B--2---:R-:W-:Y:S01]  /*9c70*/  LEA.HI.X.SX32 R6, R19, R5.reuse, 0x1, P5 ;  /* 0x0000000513067211 */ /* 0x084fe200028f0eff */
[----:B------:R1:W-:Y:S01]  /*9c80*/  STL [R1+0x624], R2 ;  /* 0x0006240201007387 */ /* 0x0003e20000100800 */
[----:B0-----:R-:W-:-:S03]  /*9c90*/  LEA.HI.X.SX32 R4, R21, R5, 0x1, P1 ;  /* 0x0000000515047211 */ /* 0x001fc600008f0eff */
[----:B------:R0:W-:Y:S04]  /*9ca0*/  STL [R1+0x728], R6 ;  /* 0x0007280601007387 */ /* 0x0001e80000100800 */
[----:B------:R2:W-:Y:S01]  /*9cb0*/  STL [R1+0x628], R4 ;  /* 0x0006280401007387 */ /* 0x0005e20000100800 */
[----:B-1----:R-:W-:Y:S02]  /*9cc0*/  LEA.HI.X.SX32 R2, R23, R5, 0x1, P4 ;  /* 0x0000000517027211 */ /* 0x002fe400020f0eff */
[C---:B------:R-:W-:Y:S02]  /*9cd0*/  LOP3.LUT R5, R12.reuse, 0x20, RZ, 0x3c, !PT ;  /* 0x000000200c057812 */ /* 0x040fe400078e3cff */
[----:B0-----:R-:W-:Y:S01]  /*9ce0*/  LOP3.LUT R6, R205, 0x1f, RZ, 0xc0, !PT ;  /* 0x0000001fcd067812 */ /* 0x001fe200078ec0ff */
[----:B------:R0:W-:Y:S01]  /*9cf0*/  STL [R1+0x72c], R2 ;  /* 0x00072c0201007387 */ /* 0x0001e20000100800 */
[----:B------:R-:W-:-:S02]  /*9d00*/  LOP3.LUT R5, R12, 0x50, RZ, 0x3c, !PT ;  /* 0x000000500c057812 */ /* 0x000fc400078e3cff */
[----:B--2---:R-:W-:Y:S01]  /*9d10*/  LEA.HI.X.SX32 R4, R0, UR5, 0x1, P0 ;  /* 0x0000000500047c11 */ /* 0x004fe200080f0eff */
[----:B------:R1:W-:Y:S01]  /*9d20*/  STL [R1+0x400], RZ ;  /* 0x000400ff01007387 */ /* 0x0003e20000100800 */
[----:B------:R-:W-:Y:S01]  /*9d30*/  UMOV UR5, URZ ;  /* 0x0000003f00057c82 */ /* 0x000fe20008000000 */
[----:B------:R-:W-:Y:S01]  /*9d40*/  LOP3.LUT R5, R3, 0x20, RZ, 0x3c, !PT ;  /* 0x0000002003057812 */ /* 0x000fe200078e3cff */
[----:B------:R-:W-:Y:S01]  /*9d50*/  UIADD3.X UR7, UR5, -0x7fffffe0, URZ, UP1, !UPT ;  /* 0x8000002005077890 */ /* 0x000fe20008ffe43f */
[----:B------:R1:W-:Y:S01]  /*9d60*/  STL [R1+0x404], RZ ;  /* 0x000404ff01007387 */ /* 0x0003e20000100800 */
[----:B------:R-:W-:Y:S01]  /*9d70*/  UIADD3.X UR5, UR4, 0x40000040, URZ, UP0, !UPT ;  /* 0x4000004004057890 */ /* 0x000fe200087fe43f */
[----:B0-----:R-:W0:Y:S01]  /*9d80*/  LDC R2, c[0x0][0x23c] ;  /* 0x00008f00ff027b82 */ /* 0x001e220000000800 */
[----:B------:R-:W-:Y:S01]  /*9d90*/  UIADD3.64 UR22, UR6, 0x3fe, URZ ;  /* 0x000003fe06167897 */ /* 0x000fe2000fffe03f */
[----:B------:R1:W-:Y:S01]  /*9da0*/  STL [R1+0x408], RZ ;  /* 0x000408ff01007387 */ /* 0x0003e20000100800 */
[----:B------:R-:W-:Y:S01]  /*9db0*/  UMOV UR4, UR9 ;  /* 0x0000000900047c82 */ /* 0x000fe20008000000 */
[----:B------:R-:W-:-:S02]  /*9dc0*/  UIADD3.64 UR26, UR6, 0x400, URZ ;  /* 0x00000400061a7897 */ /* 0x000fc4000fffe03f */
[----:B------:R1:W-:Y:S01]  /*9dd0*/  STL [R1+0x40c], RZ ;  /* 0x00040cff01007387 */ /* 0x0003e20000100800 */
[----:B------:R-:W-:Y:S02]  /*9de0*/  UIADD3.64 UR12, UR4, 0x80, URZ ;  /* 0x00000080040c7897 */ /* 0x000fe4000fffe03f */
[----:B------:R-:W-:Y:S01]  /*9df0*/  UIADD3.64 UR16, UR4, 0x100, URZ ;  /* 0x0000010004107897 */ /* 0x000fe2000fffe03f */
[----:B------:R1:W-:Y:S01]  /*9e00*/  STL [R1+0x410], RZ ;  /* 0x000410ff01007387 */ /* 0x0003e20000100800 */
[----:B------:R-:W-:-:S03]  /*9e10*/  UMOV UR9, 0x40000040 ;  /* 0x4000004000097882 */ /* 0x000fc60000000000 */
[----:B------:R1:W-:Y:S04]  /*9e20*/  STL [R1+0x414], RZ ;  /* 0x000414ff01007387 */ /* 0x0003e80000100800 */
[----:B------:R1:W-:Y:S04]  /*9e30*/  STL [R1+0x418], RZ ;  /* 0x000418ff01007387 */ /* 0x0003e80000100800 */
[----:B------:R1:W-:Y:S01]  /*9e40*/  STL [R1+0x41c], RZ ;  /* 0x00041cff01007387 */ /* 0x0003e20000100800 */
[----:B0-----:R-:W-:-:S03]  /*9e50*/  IMAD.SHL.U32 R13, R2, 0x20, RZ ;  /* 0x00000020020d7824 */ /* 0x001fc600078e00ff */
[----:B------:R1:W-:Y:S01]  /*9e60*/  STL [R1+0x420], RZ ;  /* 0x000420ff01007387 */ /* 0x0003e20000100800 */
[----:B------:R-:W-:Y:S02]  /*9e70*/  IMAD R2, R6, R2, RZ ;  /* 0x0000000206027224 */ /* 0x000fe400078e02ff */
[----:B------:R-:W-:Y:S01]  /*9e80*/  IMAD.U32 R6, RZ, RZ, UR11 ;  /* 0x0000000bff067e24 */ /* 0x000fe2000f8e00ff */
[----:B------:R1:W-:Y:S01]  /*9e90*/  STL [R1+0x424], RZ ;  /* 0x000424ff01007387 */ /* 0x0003e20000100800 */
[----:B------:R-:W-:Y:S01]  /*9ea0*/  UMOV UR11, 0x80000020 ;  /* 0x80000020000b7882 */ /* 0x000fe20000000000 */
[----:B------:R-:W-:Y:S02]  /*9eb0*/  SHF.R.S32.HI R0, RZ, 0x1f, R2 ;  /* 0x0000001fff007819 */ /* 0x000fe40000011402 */
[----:B------:R1:W-:Y:S02]  /*9ec0*/  STL [R1+0x428], RZ ;  /* 0x000428ff01007387 */ /* 0x0003e40000100800 */
[C---:B------:R-:W-:Y:S01]  /*9ed0*/  SHF.L.U64.HI R0, R2.reuse, 0x1, R0 ;  /* 0x0000000102007819 */ /* 0x040fe20000010200 */
[----:B------:R-:W-:Y:S01]  /*9ee0*/  IMAD.SHL.U32 R2, R2, 0x2, RZ ;  /* 0x0000000202027824 */ /* 0x000fe200078e00ff */
        /* <DEDUP_REMOVED lines=245> */
[----:B------:R1:W-:Y:S04]  /*ae40*/  STL [R1], RZ ;  /* 0x000000ff01007387 */ /* 0x0003e80000100800 */
        /* <DEDUP_REMOVED lines=126> */
[----:B------:R1:W-:Y:S02]  /*b630*/  STL [R1+0x1fc], RZ ;  /* 0x0001fcff01007387 */ /* 0x0003e40000100800 */
.L_x_1:
[----:B------:R-:W0:Y:S01]  /*b640*/  LDC R9, c[0x0][0x238] ;  /* 0x00008e00ff097b82 */ /* 0x000e220000000800 */
[C---:B------:R-:W-:Y:S01]  /*b650*/  ISETP.GT.AND P0, PT, R6.reuse, 0x1, PT ;  /* 0x000000010600780c */ /* 0x040fe20003f04270 */
[----:B------:R-:W-:Y:S01]  /*b660*/  IMAD.MOV.U32 R5, RZ, RZ, R4 ;  /* 0x000000ffff057224 */ /* 0x000fe200078e0004 */
[----:B-----5:R-:W-:Y:S01]  /*b670*/  PRMT R16, RZ, 0x7610, R16 ;  /* 0x00007610ff107816 */ /* 0x020fe20000000010 */
[----:B------:R-:W-:Y:S01]  /*b680*/  IMAD.MOV.U32 R4, RZ, RZ, R8 ;  /* 0x000000ffff047224 */ /* 0x000fe200078e0008 */
[C---:B------:R-:W-:Y:S01]  /*b690*/  ISETP.GT.AND P1, PT, R6.reuse, 0x2, PT ;  /* 0x000000020600780c */ /* 0x040fe20003f24270 */
[----:B------:R-:W-:Y:S02]  /*b6a0*/  STL [R1+0xff8], R232 ;  /* 0x000ff8e801007387 */ /* 0x000fe40000100800 */
[----:B------:R-:W2:Y:S01]  /*b6b0*/  LDC R13, c[0x0][0x238] ;  /* 0x00008e00ff0d7b82 */ /* 0x000ea20000000800 */
[----:B------:R-:W-:Y:S01]  /*b6c0*/  PRMT R20, RZ, 0x7610, R20 ;  /* 0x00007610ff147816 */ /* 0x000fe20000000014 */
[----:B------:R-:W-:Y:S01]  /*b6d0*/  STL [R1+0xff4], R231 ;  /* 0x000ff4e701007387 */ /* 0x000fe20000100800 */
[----:B------:R-:W-:-:S02]  /*b6e0*/  ISETP.GT.AND P2, PT, R6, 0x8, PT ;  /* 0x000000080600780c */ /* 0x000fc40003f44270 */
[----:B------:R-:W-:Y:S01]  /*b6f0*/  PRMT R11, RZ, 0x7610, R11 ;  /* 0x00007610ff0b7816 */ /* 0x000fe2000000000b */
[----:B------:R-:W-:Y:S01]  /*b700*/  STL [R1+0xff0], R230 ;  /* 0x000ff0e601007387 */ /* 0x000fe20000100800 */
[----:B------:R-:W-:Y:S02]  /*b710*/  PRMT R152, RZ, 0x7610, R152 ;  /* 0x00007610ff987816 */ /* 0x000fe40000000098 */
[----:B------:R-:W-:Y:S01]  /*b720*/  PRMT R10, RZ, 0x7610, R10 ;  /* 0x00007610ff0a7816 */ /* 0x000fe2000000000a */
[----:B------:R-:W-:Y:S01]  /*b730*/  STL [R1+0xfec], R229 ;  /* 0x000fece501007387 */ /* 0x000fe20000100800 */
[----:B------:R-:W-:-:S03]  /*b740*/  PRMT R14, RZ, 0x7610, R14 ;  /* 0x00007610ff0e7816 */ /* 0x000fc6000000000e */
[----:B------:R-:W-:Y:S01]  /*b750*/  STL [R1+0xfe8], R228 ;  /* 0x000fe8e401007387 */ /* 0x000fe20000100800 */
[----:B0-----:R-:W-:-:S03]  /*b760*/  IMAD.WIDE R8, R9, 0x2, R4 ;  /* 0x0000000209087825 */ /* 0x001fc600078e0204 */
[----:B------:R-:W-:Y:S04]  /*b770*/  STL [R1+0xfe4], R227 ;  /* 0x000fe4e301007387 */ /* 0x000fe80000100800 */
[----:B------:R0:W3:Y:S01]  /*b780*/  @P0 LDG.E.U16 R16, desc[UR30][R8.64] ;  /* 0x0000001e08100981 */ /* 0x0000e2000c1e1500 */
[----:B--2---:R-:W-:-:S03]  /*b790*/  IMAD.SHL.U32 R13, R13, 0x2, RZ ;  /* 0x000000020d0d7824 */ /* 0x004fc600078e00ff */
[----:B------:R-:W-:Y:S01]  /*b7a0*/  STL [R1+0xfe0], R226 ;  /* 0x000fe0e201007387 */ /* 0x000fe20000100800 */
[----:B------:R-:W-:-:S03]  /*b7b0*/  ISETP.GT.AND P0, PT, R6, RZ, PT ;  /* 0x000000ff0600720c */ /* 0x000fc60003f04270 */
[----:B------:R-:W-:Y:S01]  /*b7c0*/  STL [R1+0xfdc], R225 ;  /* 0x000fdce101007387 */ /* 0x000fe20000100800 */
[----:B0-----:R-:W-:Y:S02]  /*b7d0*/  IMAD.WIDE R8, R13, 0x2, R4 ;  /* 0x000000020d087825 */ /* 0x001fe400078e0204 */
[----:B------:R-:W0:Y:S01]  /*b7e0*/  LDC R13, c[0x0][0x238] ;  /* 0x00008e00ff0d7b82 */ /* 0x000e220000000800 */
[----:B------:R-:W-:Y:S04]  /*b7f0*/  STL [R1+0xfd8], R224 ;  /* 0x000fd8e001007387 */ /* 0x000fe80000100800 */
[----:B------:R2:W4:Y:S04]  /*b800*/  @P1 LDG.E.U16 R20, desc[UR30][R8.64] ;  /* 0x0000001e08141981 */ /* 0x000528000c1e1500 */
[----:B------:R-:W3:Y:S01]  /*b810*/  @P0 LDG.E.U16 R10, desc[UR30][R4.64] ;  /* 0x0000001e040a0981 */ /* 0x000ee2000c1e1500 */
[----:B0-----:R-:W-:-:S03]  /*b820*/  IMAD.SHL.U32 R13, R13, 0x8, RZ ;  /* 0x000000080d0d7824 */ /* 0x001fc600078e00ff */
[----:B------:R-:W-:Y:S01]  /*b830*/  STL [R1+0xfd4], R223 ;  /* 0x000fd4df01007387 */ /* 0x000fe20000100800 */
[----:B--2---:R-:W-:Y:S01]  /*b840*/  IMAD.WIDE R8, R13, 0x2, R4 ;  /* 0x000000020d087825 */ /* 0x004fe200078e0204 */
[C---:B------:R-:W-:Y:S01]  /*b850*/  ISETP.GT.AND P1, PT, R6.reuse, 0x3, PT ;  /* 0x000000030600780c */ /* 0x040fe20003f24270 */
[----:B------:R-:W0:Y:S01]  /*b860*/  LDC R13, c[0x0][0x238] ;  /* 0x00008e00ff0d7b82 */ /* 0x000e220000000800 */
[----:B------:R-:W-:Y:S01]  /*b870*/  ISETP.GT.AND P0, PT, R6, 0x10, PT ;  /* 0x000000100600780c */ /* 0x000fe20003f04270 */
[----:B------:R-:W-:Y:S04]  /*b880*/  STL [R1+0xfd0], R222 ;  /* 0x000fd0de01007387 */ /* 0x000fe80000100800 */
[----:B------:R2:W4:Y:S04]  /*b890*/  @P2 LDG.E.U16 R11, desc[UR30][R8.64] ;  /* 0x0000001e080b2981 */ /* 0x000528000c1e1500 */
[----:B------:R-:W-:Y:S01]  /*b8a0*/  STL [R1+0xfcc], R221 ;  /* 0x000fccdd01007387 */ /* 0x000fe20000100800 */
[----:B------:R-:W-:-:S03]  /*b8b0*/  PRMT R15, RZ, 0x7610, R15 ;  /* 0x00007610ff0f7816 */ /* 0x000fc6000000000f */
[----:B------:R-:W-:Y:S04]  /*b8c0*/  STL [R1+0xfc8], R220 ;  /* 0x000fc8dc01007387 */ /* 0x000fe80000100800 */
[----:B------:R-:W-:Y:S04]  /*b8d0*/  STL [R1+0xfc4], R219 ;  /* 0x000fc4db01007387 */ /* 0x000fe80000100800 */
[----:B------:R-:W-:Y:S01]  /*b8e0*/  STL [R1+0xfc0], R217 ;  /* 0x000fc0d901007387 */ /* 0x000fe20000100800 */
[----:B0-----:R-:W-:-:S03]  /*b8f0*/  IMAD R13, R13, 0x3, RZ ;  /* 0x000000030d0d7824 */ /* 0x001fc600078e02ff */
[----:B------:R-:W-:Y:S01]  /*b900*/  STL [R1+0xfbc], R216 ;  /* 0x000fbcd801007387 */ /* 0x000fe20000100800 */
[----:B--2---:R-:W-:Y:S02]  /*b910*/  IMAD.WIDE R8, R13, 0x2, R4 ;  /* 0x000000020d087825 */ /* 0x004fe400078e0204 */
[----:B------:R-:W0:Y:S01]  /*b920*/  LDC R13, c[0x0][0x238] ;  /* 0x00008e00ff0d7b82 */ /* 0x000e220000000800 */
[----:B------:R-:W-:Y:S04]  /*b930*/  STL [R1+0xfb8], R215 ;  /* 0x000fb8d701007387 */ /* 0x000fe80000100800 */
[----:B------:R2:W4:Y:S01]  /*b940*/  @P1 LDG.E.U16 R152, desc[UR30][R8.64] ;  /* 0x0000001e08981981 */ /* 0x000522000c1e1500 */
[----:B0-----:R-:W-:-:S03]  /*b950*/  IMAD.SHL.U32 R13, R13, 0x10, RZ ;  /* 0x000000100d0d7824 */ /* 0x001fc600078e00ff */
[----:B------:R-:W-:Y:S01]  /*b960*/  STL [R1+0xfb4], R214 ;  /* 0x000fb4d601007387 */ /* 0x000fe20000100800 */
[----:B--2---:R-:W-:Y:S01]  /*b970*/  IMAD.WIDE R8, R13, 0x2, R4 ;  /* 0x000000020d087825 */ /* 0x004fe200078e0204 */
[----:B------:R-:W-:Y:S01]  /*b980*/  ISETP.GT.AND P1, PT, R6, 0x18, PT ;  /* 0x000000180600780c */ /* 0x000fe20003f24270 */
[----:B------:R-:W0:Y:S01]  /*b990*/  LDC R13, c[0x0][0x238] ;  /* 0x00008e00ff0d7b82 */ /* 0x000e220000000800 */
[----:B------:R-:W-:Y:S04]  /*b9a0*/  STL [R1+0xfb0], R213 ;  /* 0x000fb0d501007387 */ /* 0x000fe80000100800 */
[----:B------:R2:W4:Y:S04]  /*b9b0*/  @P0 LDG.E.U16 R14, desc[UR30][R8.64] ;  /* 0x0000001e080e0981 */ /* 0x000528000c1e1500 */
[----:B------:R-:W-:Y:S04]  /*b9c0*/  STL [R1+0xfac], R212 ;  /* 0x000facd401007387 */ /* 0x000fe80000100800 */
[----:B------:R-:W-:Y:S04]  /*b9d0*/  STL [R1+0xfa8], R211 ;  /* 0x000fa8d301007387 */ /* 0x000fe80000100800 */
[----:B------:R-:W-:Y:S04]  /*b9e0*/  STL [R1+0xfa4], R210 ;  /* 0x000fa4d201007387 */ /* 0x000fe80000100800 */
[----:B------:R-:W-:Y:S01]  /*b9f0*/  STL [R1+0xfa0], R209 ;  /* 0x000fa0d101007387 */ /* 0x000fe20000100800 */
[----:B0-----:R-:W-:-:S03]  /*ba00*/  IMAD R13, R13, 0x18, RZ ;  /* 0x000000180d0d7824 */ /* 0x001fc600078e02ff */
[----:B------:R0:W-:Y:S01]  /*ba10*/  STL [R1+0xcd4], R149 ;  /* 0x000cd49501007387 */ /* 0x0001e20000100800 */
[----:B--2---:R-:W-:-:S03]  /*ba20*/  IMAD.WIDE R8, R13, 0x2, R4 ;  /* 0x000000020d087825 */ /* 0x004fc600078e0204 */
[----:B------:R-:W-:Y:S01]  /*ba30*/  STL [R1+0xcd0], R150 ;  /* 0x000cd09601007387 */ /* 0x000fe20000100800 */
[----:B------:R-:W2:Y:S03]  /*ba40*/  LDC R13, c[0x0][0x238] ;  /* 0x00008e00ff0d7b82 */ /* 0x000ea60000000800 */
[----:B------:R1:W4:Y:S04]  /*ba50*/  @P1 LDG.E.U16 R15, desc[UR30][R8.64] ;  /* 0x0000001e080f1981 */ /* 0x000328000c1e1500 */
[----:B------:R-:W-:Y:S01]  /*ba60*/  STL [R1+0xccc], R151 ;  /* 0x000ccc9701007387 */ /* 0x000fe20000100800 */
[----:B------:R-:W-:Y:S01]  /*ba70*/  ISETP.GT.AND P0, PT, R6, 0x4, PT ;  /* 0x000000040600780c */ /* 0x000fe20003f04270 */
[----:B0-----:R-:W0:Y:S02]  /*ba80*/  LDC R149, c[0x0][0x238] ;  /* 0x00008e00ff957b82 */ /* 0x001e240000000800 */
[----:B------:R-:W-:Y:S04]  /*ba90*/  STL [R1+0xc08], R207 ;  /* 0x000c08cf01007387 */ /* 0x000fe80000100800 */
[----:B------:R1:W-:Y:S01]  /*baa0*/  STL [R1+0xc00], R7 ;  /* 0x000c000701007387 */ /* 0x0003e20000100800 */
[----:B--2---:R-:W-:Y:S01]  /*bab0*/  IMAD.SHL.U32 R13, R13, 0x4, RZ ;  /* 0x000000040d0d7824 */ /* 0x004fe200078e00ff */
[----:B-1----:R-:W1:Y:S03]  /*bac0*/  LDC R7, c[0x0][0x238] ;  /* 0x00008e00ff077b82 */ /* 0x002e660000000800 */
[----:B------:R-:W-:-:S05]  /*bad0*/  IMAD.WIDE R8, R13, 0x2, R4 ;  /* 0x000000020d087825 */ /* 0x000fca00078e0204 */
[----:B------:R-:W2:Y:S01]  /*bae0*/  LDC R13, c[0x0][0x238] ;  /* 0x00008e00ff0d7b82 */ /* 0x000ea20000000800 */
[----:B------:R-:W-:Y:S02]  /*baf0*/  ISETP.GT.AND P1, PT, R6, 0x5, PT ;  /* 0x000000050600780c */ /* 0x000fe40003f24270 */
[----:B------:R-:W-:Y:S02]  /*bb00*/  PRMT R156, RZ, 0x7610, R156 ;  /* 0x00007610ff9c7816 */ /* 0x000fe4000000009c */
[----:B------:R-:W-:-:S04]  /*bb10*/  PRMT R160, RZ, 0x7610, R160 ;  /* 0x00007610ffa07816 */ /* 0x000fc800000000a0 */
[----:B------:R0:W4:Y:S01]  /*bb20*/  @P0 LDG.E.U16 R156, desc[UR30][R8.64] ;  /* 0x0000001e089c0981 */ /* 0x000122000c1e1500 */
[----:B-1----:R-:W-:Y:S02]  /*bb30*/  IMAD R7, R7, 0x9, RZ ;  /* 0x0000000907077824 */ /* 0x002fe400078e02ff */
[----:B--2---:R-:W-:-:S04]  /*bb40*/  IMAD R13, R13, 0x5, RZ ;  /* 0x000000050d0d7824 */ /* 0x004fc800078e02ff */
[----:B0-----:R-:W-:Y:S01]  /*bb50*/  IMAD.WIDE R8, R13, 0x2, R4 ;  /* 0x000000020d087825 */ /* 0x001fe200078e0204 */
[C---:B------:R-:W-:Y:S02]  /*bb60*/  ISETP.GT.AND P2, PT, R6.reuse, 0x9, PT ;  /* 0x000000090600780c */ /* 0x040fe40003f44270 */
[----:B------:R-:W-:Y:S02]  /*bb70*/  PRMT R17, RZ, 0x7610, R17 ;  /* 0x00007610ff117816 */ /* 0x000fe40000000011 */
[----:B------:R-:W-:Y:S01]  /*bb80*/  PRMT R164, RZ, 0x7610, R164 ;  /* 0x00007610ffa47816 */ /* 0x000fe200000000a4 */
[----:B------:R0:W2:Y:S01]  /*bb90*/  @P1 LDG.E.U16 R160, desc[UR30][R8.64] ;  /* 0x0000001e08a01981 */ /* 0x0000a2000c1e1500 */
[----:B------:R-:W-:Y:S02]  /*bba0*/  ISETP.GT.AND P0, PT, R6, 0x6, PT ;  /* 0x000000060600780c */ /* 0x000fe40003f04270 */
[----:B------:R-:W-:Y:S02]  /*bbb0*/  PRMT R18, RZ, 0x7610, R18 ;  /* 0x00007610ff127816 */ /* 0x000fe40000000012 */
[----:B------:R-:W-:-:S02]  /*bbc0*/  PRMT R19, RZ, 0x7610, R19 ;  /* 0x00007610ff137816 */ /* 0x000fc40000000013 */
[----:B------:R-:W-:Y:S02]  /*bbd0*/  PRMT R168, RZ, 0x7610, R168 ;  /* 0x00007610ffa87816 */ /* 0x000fe400000000a8 */
[----:B------:R-:W-:Y:S01]  /*bbe0*/  PRMT R21, RZ, 0x7610, R21 ;  /* 0x00007610ff157816 */ /* 0x000fe20000000015 */
[----:B0-----:R-:W-:Y:S01]  /*bbf0*/  IMAD.WIDE R8, R7, 0x2, R4 ;  /* 0x0000000207087825 */ /* 0x001fe200078e0204 */
[----:B------:R-:W-:Y:S01]  /*bc00*/  PRMT R153, RZ, 0x7610, R153 ;  /* 0x00007610ff997816 */ /* 0x000fe20000000099 */
[----:B------:R-:W0:Y:S01]  /*bc10*/  LDC R7, c[0x0][0x238] ;  /* 0x00008e00ff077b82 */ /* 0x000e220000000800 */
[----:B------:R-:W-:Y:S02]  /*bc20*/  PRMT R157, RZ, 0x7610, R157 ;  /* 0x00007610ff9d7816 */ /* 0x000fe4000000009d */
[----:B------:R-:W-:Y:S01]  /*bc30*/  PRMT R22, RZ, 0x7610, R22 ;  /* 0x00007610ff167816 */ /* 0x000fe20000000016 */
[----:B------:R1:W2:Y:S01]  /*bc40*/  @P2 LDG.E.U16 R17, desc[UR30][R8.64] ;  /* 0x0000001e08112981 */ /* 0x0002a2000c1e1500 */
[----:B------:R-:W-:-:S02]  /*bc50*/  PRMT R23, RZ, 0x7610, R23 ;  /* 0x00007610ff177816 */ /* 0x000fc40000000017 */
[----:B------:R-:W-:Y:S02]  /*bc60*/  PRMT R161, RZ, 0x7610, R161 ;  /* 0x00007610ffa17816 */ /* 0x000fe400000000a1 */
[----:B------:R-:W-:Y:S02]  /*bc70*/  PRMT R165, RZ, 0x7610, R165 ;  /* 0x00007610ffa57816 */ /* 0x000fe400000000a5 */
[----:B------:R-:W-:Y:S02]  /*bc80*/  PRMT R169, RZ, 0x7610, R169 ;  /* 0x00007610ffa97816 */ /* 0x000fe400000000a9 */
[----:B------:R-:W-:Y:S02]  /*bc90*/  PRMT R154, RZ, 0x7610, R154 ;  /* 0x00007610ff9a7816 */ /* 0x000fe4000000009a */
[----:B------:R-:W-:Y:S02]  /*bca0*/  PRMT R158, RZ, 0x7610, R158 ;  /* 0x00007610ff9e7816 */ /* 0x000fe4000000009e */
[----:B------:R-:W-:-:S02]  /*bcb0*/  PRMT R155, RZ, 0x7610, R155 ;  /* 0x00007610ff9b7816 */ /* 0x000fc4000000009b */
[----:B------:R-:W-:Y:S02]  /*bcc0*/  PRMT R162, RZ, 0x7610, R162 ;  /* 0x00007610ffa27816 */ /* 0x000fe400000000a2 */
[----:B------:R-:W-:Y:S02]  /*bcd0*/  PRMT R166, RZ, 0x7610, R166 ;  /* 0x00007610ffa67816 */ /* 0x000fe400000000a6 */
[----:B------:R-:W-:Y:S01]  /*bce0*/  PRMT R170, RZ, 0x7610, R170 ;  /* 0x00007610ffaa7816 */ /* 0x000fe200000000aa */
[----:B0-----:R-:W-:Y:S01]  /*bcf0*/  IMAD R7, R7, 0x6, RZ ;  /* 0x0000000607077824 */ /* 0x001fe200078e02ff */
[----:B------:R-:W-:Y:S02]  /*bd00*/  PRMT R159, RZ, 0x7610, R159 ;  /* 0x00007610ff9f7816 */ /* 0x000fe4000000009f */
[----:B------:R-:W-:Y:S01]  /*bd10*/  PRMT R163, RZ, 0x7610, R163 ;  /* 0x00007610ffa37816 */ /* 0x000fe200000000a3 */
[----:B-1----:R-:W-:Y:S01]  /*bd20*/  IMAD.WIDE R8, R7, 0x2, R4 ;  /* 0x0000000207087825 */ /* 0x002fe200078e0204 */
[----:B------:R-:W0:Y:S01]  /*bd30*/  S2R R232, SR_TID.X ;  /* 0x0000000000e87919 */ /* 0x000e220000002100 */
[----:B------:R-:W1:Y:S03]  /*bd40*/  LDC R7, c[0x0][0x238] ;  /* 0x00008e00ff077b82 */ /* 0x000e660000000800 */
[----:B------:R3:W2:Y:S01]  /*bd50*/  @P0 LDG.E.U16 R164, desc[UR30][R8.64] ;  /* 0x0000001e08a40981 */ /* 0x0006a2000c1e1500 */
[----:B------:R-:W-:-:S03]  /*bd60*/  IMAD R149, R149, 0x1e, RZ ;  /* 0x0000001e95957824 */ /* 0x000fc600078e02ff */
[----:B------:R-:W4:Y:S01]  /*bd70*/  LDL.LU R13, [R1+0x650] ;  /* 0x00065000010d7983 */ /* 0x000f220000300800 */
[----:B-1----:R-:W-:-:S04]  /*bd80*/  IMAD R7, R7, 0x11, RZ ;  /* 0x0000001107077824 */ /* 0x002fc800078e02ff */
[----:B---3--:R-:W-:Y:S02]  /*bd90*/  IMAD.WIDE R8, R7, 0x2, R4 ;  /* 0x0000000207087825 */ /* 0x008fe400078e0204 */
[----:B------:R-:W1:Y:S01]  /*bda0*/  LDC R7, c[0x0][0x238] ;  /* 0x00008e00ff077b82 */ /* 0x000e620000000800 */
[----:B------:R-:W-:-:S13]  /*bdb0*/  ISETP.GT.AND P1, PT, R6, 0x11, PT ;  /* 0x000000110600780c */ /* 0x000fda0003f24270 */
[----:B------:R3:W2:Y:S01]  /*bdc0*/  @P1 LDG.E.U16 R18, desc[UR30][R8.64] ;  /* 0x0000001e08121981 */ /* 0x0006a2000c1e1500 */
        /* <DEDUP_REMOVED lines=83> */
[C---:B------:R-:W-:Y:S02]  /*c300*/  ISETP.GT.AND P1, PT, R6.reuse, 0x1c, PT ;  /* 0x0000001c0600780c */ /* 0x040fe40003f24270 */
[----:B------:R-:W-:-:S11]  /*c310*/  ISETP.GT.AND P0, PT, R6, 0x1d, PT ;  /* 0x0000001d0600780c */ /* 0x000fd60003f04270 */
[----:B------:R3:W2:Y:S01]  /*c320*/  @P1 LDG.E.U16 R159, desc[UR30][R8.64] ;  /* 0x0000001e089f1981 */ /* 0x0006a2000c1e1500 */
[----:B-1----:R-:W-:-:S04]  /*c330*/  IMAD R7, R7, 0x1d, RZ ;  /* 0x0000001d07077824 */ /* 0x002fc800078e02ff */
[----:B---3--:R-:W-:Y:S01]  /*c340*/  IMAD.WIDE R8, R7, 0x2, R4 ;  /* 0x0000000207087825 */ /* 0x008fe200078e0204 */
[----:B------:R-:W-:Y:S01]  /*c350*/  ISETP.GT.AND P1, PT, R6, 0x1e, PT ;  /* 0x0000001e0600780c */ /* 0x000fe20003f24270 */
[----:B------:R-:W3:Y:S04]  /*c360*/  LDL.LU R7, [R1+0x84c] ;  /* 0x00084c0001077983 */ /* 0x000ee80000300800 */
[----:B------:R1:W2:Y:S01]  /*c370*/  @P0 LDG.E.U16 R163, desc[UR30][R8.64] ;  /* 0x0000001e08a30981 */ /* 0x0002a2000c1e1500 */
[----:B------:R-:W-:-:S03]  /*c380*/  PRMT R167, RZ, 0x7610, R167 ;  /* 0x00007610ffa77816 */ /* 0x000fc600000000a7 */
[----:B------:R-:W2:Y:S01]  /*c390*/  LDL R151, [R1+0x64c] ;  /* 0x00064c0001977983 */ /* 0x000ea20000100800 */
[----:B-1----:R-:W-:Y:S02]  /*c3a0*/  IMAD.WIDE R8, R149, 0x2, R4 ;  /* 0x0000000295087825 */ /* 0x002fe400078e0204 */
[----:B------:R-:W1:Y:S01]  /*c3b0*/  LDC R149, c[0x0][0x238] ;  /* 0x00008e00ff957b82 */ /* 0x000e620000000800 */
[----:B------:R-:W-:Y:S01]  /*c3c0*/  ISETP.GT.AND P0, PT, R6, 0x1f, PT ;  /* 0x0000001f0600780c */ /* 0x000fe20003f04270 */
[----:B------:R-:W-:Y:S01]  /*c3d0*/  STL [R1+0xc0c], R4 ;  /* 0x000c0c0401007387 */ /* 0x000fe20000100800 */
[----:B------:R-:W-:-:S03]  /*c3e0*/  PRMT R173, RZ, 0x7610, R173 ;  /* 0x00007610ffad7816 */ /* 0x000fc600000000ad */
[----:B------:R0:W2:Y:S04]  /*c3f0*/  @P1 LDG.E.U16 R167, desc[UR30][R8.64] ;  /* 0x0000001e08a71981 */ /* 0x0000a8000c1e1500 */
[----:B------:R4:W-:Y:S01]  /*c400*/  STL [R1+0xc04], R5 ;  /* 0x000c040501007387 */ /* 0x0009e20000100800 */
[----:B-1----:R-:W-:-:S04]  /*c410*/  IMAD R149, R149, 0x1f, RZ ;  /* 0x0000001f95957824 */ /* 0x002fc800078e02ff */
[----:B0-----:R-:W-:Y:S02]  /*c420*/  IMAD.WIDE R8, R149, 0x2, R4 ;  /* 0x0000000295087825 */ /* 0x001fe400078e0204 */
[----:B----4-:R-:W4:Y:S01]  /*c430*/  LDL.LU R5, [R1+0x948] ;  /* 0x0009480001057983 */ /* 0x010f220000300800 */
[----:B------:R-:W-:-:S03]  /*c440*/  LOP3.LUT R149, R232, 0x1f, RZ, 0xc0, !PT ;  /* 0x0000001fe8957812 */ /* 0x000fc600078ec0ff */
[----:B------:R0:W2:Y:S01]  /*c450*/  @P0 LDG.E.U16 R173, desc[UR30][R8.64] ;  /* 0x0000001e08ad0981 */ /* 0x0000a2000c1e1500 */
[----:B------:R-:W-:-:S03]  /*c460*/  ISETP.GE.AND P0, PT, R149, R6, PT ;  /* 0x000000069500720c */ /* 0x000fc60003f06270 */
[----:B------:R-:W2:Y:S04]  /*c470*/  LDL R213, [R1+0x648] ;  /* 0x0006480001d57983 */ /* 0x000ea80000100800 */
        /* <DEDUP_REMOVED lines=8> */
[----:B------:R1:W-:Y:S01]  /*c500*/  STL [R1+0xc10], R6 ;  /* 0x000c100601007387 */ /* 0x0003e20000100800 */
[----:B------:R-:W-:Y:S06]  /*c510*/  BAR.SYNC.DEFER_BLOCKING 0x0 ;  /* 0x0000000000007b1d */ /* 0x000fec0000010000 */
[----:B-1----:R-:W2:Y:S01]  /*c520*/  LDL.LU R6, [R1+0x844] ;  /* 0x0008440001067983 */ /* 0x002ea20000300800 */
[----:B0-----:R-:W-:-:S02]  /*c530*/  IADD3 R8, P1, R13, R2, RZ ;  /* 0x000000020d087210 */ /* 0x001fc40007f3e0ff */
[----:B------:R-:W-:-:S03]  /*c540*/  PRMT R206, RZ, 0x7610, R206 ;  /* 0x00007610ffce7816 */ /* 0x000fc600000000ce */
[----:B------:R-:W-:Y:S01]  /*c550*/  IMAD.X R9, R208, 0x1, R0, P1 ;  /* 0x00000001d0097824 */ /* 0x000fe200008e0600 */
[----:B------:R-:W-:-:S04]  /*c560*/  PRMT R174, RZ, 0x7610, R174 ;  /* 0x00007610ffae7816 */ /* 0x000fc800000000ae */
[----:B------:R4:W2:Y:S02]  /*c570*/  @!P0 LDG.E.U16 R206, desc[UR30][R8.64] ;  /* 0x0000001e08ce8981 */ /* 0x0008a4000c1e1500 */
[-C--:B----4-:R-:W-:Y:S02]  /*c580*/  IADD3 R8, P1, R5, R2.reuse, RZ ;  /* 0x0000000205087210 */ /* 0x090fe40007f3e0ff */
[----:B------:R-:W-:Y:S03]  /*c590*/  STL [R1+0xc14], R5 ;  /* 0x000c140501007387 */ /* 0x000fe60000100800 */
[----:B---3--:R-:W-:Y:S01]  /*c5a0*/  IMAD.X R9, R7, 0x1, R0, P1 ;  /* 0x0000000107097824 */ /* 0x008fe200008e0600 */
[----:B------:R-:W-:Y:S04]  /*c5b0*/  STL [R1+0xc18], R7 ;  /* 0x000c180701007387 */ /* 0x000fe80000100800 */
[----:B------:R2:W3:Y:S02]  /*c5c0*/  @!P0 LDG.E.U16 R174, desc[UR30][R8.64] ;  /* 0x0000001e08ae8981 */ /* 0x0004e4000c1e1500 */
[----:B--2---:R-:W-:-:S02]  /*c5d0*/  IADD3 R8, P1, R6, R2, RZ ;  /* 0x0000000206087210 */ /* 0x004fc40007f3e0ff */
[----:B------:R0:W-:Y:S04]  /*c5e0*/  STL [R1+0xc1c], R6 ;  /* 0x000c1c0601007387 */ /* 0x0001e80000100800 */
[----:B0-----:R-:W2:Y:S01]  /*c5f0*/  LDL.LU R6, [R1+0x83c] ;  /* 0x00083c0001067983 */ /* 0x001ea20000300800 */
[----:B------:R-:W-:Y:S01]  /*c600*/  PRMT R175, RZ, 0x7610, R175 ;  /* 0x00007610ffaf7816 */ /* 0x000fe200000000af */
[----:B------:R-:W-:Y:S01]  /*c610*/  IMAD.X R9, R151, 0x1, R0, P1 ;  /* 0x0000000197097824 */ /* 0x000fe200008e0600 */
[----:B------:R-:W-:Y:S01]  /*c620*/  PRMT R176, RZ, 0x7610, R176 ;  /* 0x00007610ffb07816 */ /* 0x000fe200000000b0 */
[----:B------:R-:W4:Y:S04]  /*c630*/  LDL R151, [R1+0x814] ;  /* 0x0008140001977983 */ /* 0x000f280000100800 */
[----:B------:R2:W3:Y:S01]  /*c640*/  @!P0 LDG.E.U16 R175, desc[UR30][R8.64] ;  /* 0x0000001e08af8981 */ /* 0x0004e2000c1e1500 */
[----:B------:R-:W-:-:S03]  /*c650*/  PRMT R177, RZ, 0x7610, R177 ;  /* 0x00007610ffb17816 */ /* 0x000fc600000000b1 */
[----:B------:R-:W3:Y:S01]  /*c660*/  LDL R5, [R1+0x634] ;  /* 0x0006340001057983 */ /* 0x000ee20000100800 */
[----:B------:R-:W-:Y:S02]  /*c670*/  PRMT R195, RZ, 0x7610, R195 ;  /* 0x00007610ffc37816 */ /* 0x000fe400000000c3 */
[----:B--2---:R-:W-:-:S05]  /*c680*/  IADD3 R8, P1, R6, R2, RZ ;  /* 0x0000000206087210 */ /* 0x004fca0007f3e0ff */
[----:B------:R-:W-:-:S05]  /*c690*/  IMAD.X R9, R213, 0x1, R0, P1 ;  /* 0x00000001d5097824 */ /* 0x000fca00008e0600 */
[----:B------:R0:W2:Y:S02]  /*c6a0*/  @!P0 LDG.E.U16 R176, desc[UR30][R8.64] ;  /* 0x0000001e08b08981 */ /* 0x0000a4000c1e1500 */
[----:B0-----:R-:W-:-:S05]  /*c6b0*/  IADD3 R8, P1, R209, R2, RZ ;  /* 0x00000002d1087210 */ /* 0x001fca0007f3e0ff */
[----:B------:R-:W-:Y:S01]  /*c6c0*/  IMAD.X R9, R207, 0x1, R0, P1 ;  /* 0x00000001cf097824 */ /* 0x000fe200008e0600 */
[----:B------:R0:W-:Y:S04]  /*c6d0*/  STL [R1+0xc20], R6 ;  /* 0x000c200601007387 */ /* 0x0001e80000100800 */
[----:B------:R1:W2:Y:S04]  /*c6e0*/  @!P0 LDG.E.U16 R177, desc[UR30][R8.64] ;  /* 0x0000001e08b18981 */ /* 0x0002a8000c1e1500 */
[----:B------:R-:W2:Y:S04]  /*c6f0*/  LDL R209, [R1+0x80c] ;  /* 0x00080c0001d17983 */ /* 0x000ea80000100800 */
[----:B------:R-:W2:Y:S01]  /*c700*/  LDL R207, [R1+0x630] ;  /* 0x0006300001cf7983 */ /* 0x000ea20000100800 */
[----:B-1----:R-:W-:-:S02]  /*c710*/  IADD3 R8, P1, R212, R2, RZ ;  /* 0x00000002d4087210 */ /* 0x002fc40007f3e0ff */
[----:B------:R-:W-:Y:S01]  /*c720*/  PRMT R194, RZ, 0x7610, R194 ;  /* 0x00007610ffc27816 */ /* 0x000fe200000000c2 */
[----:B------:R-:W2:Y:S02]  /*c730*/  LDL R7, [R1+0x800] ;  /* 0x0008000001077983 */ /* 0x000ea40000100800 */
[----:B------:R-:W-:Y:S01]  /*c740*/  IMAD.X R9, R211, 0x1, R0, P1 ;  /* 0x00000001d3097824 */ /* 0x000fe200008e0600 */
[----:B------:R-:W-:Y:S01]  /*c750*/  PRMT R193, RZ, 0x7610, R193 ;  /* 0x00007610ffc17816 */ /* 0x000fe200000000c1 */
[----:B0-----:R-:W2:Y:S04]  /*c760*/  LDL R6, [R1+0x7fc] ;  /* 0x0007fc0001067983 */ /* 0x001ea80000100800 */
[----:B------:R0:W2:Y:S02]  /*c770*/  @!P0 LDG.E.U16 R195, desc[UR30][R8.64] ;  /* 0x0000001e08c38981 */ /* 0x0000a4000c1e1500 */
[----:B0-----:R-:W-:-:S02]  /*c780*/  IADD3 R8, P1, R150, R2, RZ ;  /* 0x0000000296087210 */ /* 0x001fc40007f3e0ff */
[----:B------:R-:W2:Y:S03]  /*c790*/  LDL R150, [R1+0x804] ;  /* 0x0008040001967983 */ /* 0x000ea60000100800 */
[----:B------:R-:W-:Y:S02]  /*c7a0*/  IMAD.X R9, R149, 0x1, R0, P1 ;  /* 0x0000000195097824 */ /* 0x000fe400008e0600 */
[----:B------:R-:W2:Y:S04]  /*c7b0*/  LDL R149, [R1+0x62c] ;  /* 0x00062c0001957983 */ /* 0x000ea80000100800 */
[----:B------:R0:W2:Y:S02]  /*c7c0*/  @!P0 LDG.E.U16 R194, desc[UR30][R8.64] ;  /* 0x0000001e08c28981 */ /* 0x0000a4000c1e1500 */
[----:B0-----:R-:W-:-:S05]  /*c7d0*/  IADD3 R8, P1, R210, R2, RZ ;  /* 0x00000002d2087210 */ /* 0x001fca0007f3e0ff */
[----:B------:R-:W-:Y:S02]  /*c7e0*/  IMAD.X R9, R4, 0x1, R0, P1 ;  /* 0x0000000104097824 */ /* 0x000fe400008e0600 */
[----:B------:R-:W2:Y:S04]  /*c7f0*/  LDL R4, [R1+0x628] ;  /* 0x0006280001047983 */ /* 0x000ea80000100800 */
[----:B------:R4:W2:Y:S01]  /*c800*/  @!P0 LDG.E.U16 R193, desc[UR30][R8.64] ;  /* 0x0000001e08c18981 */ /* 0x0008a2000c1e1500 */
[----:B------:R-:W-:Y:S02]  /*c810*/  PRMT R192, RZ, 0x7610, R192 ;  /* 0x00007610ffc07816 */ /* 0x000fe400000000c0 */
[----:B----4-:R-:W-:Y:S02]  /*c820*/  IADD3 R8, P1, R151, R2, RZ ;  /* 0x0000000297087210 */ /* 0x010fe40007f3e0ff */
[----:B------:R-:W-:Y:S01]  /*c830*/  PRMT R191, RZ, 0x7610, R191 ;  /* 0x00007610ffbf7816 */ /* 0x000fe200000000bf */
[----:B------:R-:W4:Y:S02]  /*c840*/  LDL R151, [R1+0x7f8] ;  /* 0x0007f80001977983 */ /* 0x000f240000100800 */
[----:B---3--:R-:W-:-:S02]  /*c850*/  IMAD.X R9, R5, 0x1, R0, P1 ;  /* 0x0000000105097824 */ /* 0x008fc400008e0600 */
[----:B------:R-:W3:Y:S04]  /*c860*/  LDL R5, [R1+0x624] ;  /* 0x0006240001057983 */ /* 0x000ee80000100800 */
[----:B------:R2:W4:Y:S04]  /*c870*/  @!P0 LDG.E.U16 R192, desc[UR30][R8.64] ;  /* 0x0000001e08c08981 */ /* 0x000528000c1e1500 */
[----:B------:R-:W-:Y:S04]  /*c880*/  STL [R1+0xc24], R12 ;  /* 0x000c240c01007387 */ /* 0x000fe80000100800 */
[----:B------:R-:W4:Y:S01]  /*c890*/  LDL R210, [R1+0x620] ;  /* 0x0006200001d27983 */ /* 0x000f220000100800 */
[----:B------:R-:W-:-:S03]  /*c8a0*/  PRMT R190, RZ, 0x7610, R190 ;  /* 0x00007610ffbe7816 */ /* 0x000fc600000000be */
[----:B------:R-:W-:Y:S04]  /*c8b0*/  STS.U16 [R12+UR28+0x8000], R10 ;  /* 0x0080000a0c007988 */ /* 0x000fe8000800041c */
[----:B------:R-:W-:Y:S04]  /*c8c0*/  STS.U16 [R12+UR28+0x8400], R11 ;  /* 0x0084000b0c007988 */ /* 0x000fe8000800041c */
[----:B------:R-:W-:Y:S04]  /*c8d0*/  STS.U16 [R12+UR28+0x8800], R14 ;  /* 0x0088000e0c007988 */ /* 0x000fe8000800041c */
[----:B------:R0:W-:Y:S01]  /*c8e0*/  STS.U16 [R12+UR28+0x8c00], R15 ;  /* 0x008c000f0c007988 */ /* 0x0001e2000800041c */
[----:B------:R-:W-:-:S02]  /*c8f0*/  PRMT R189, RZ, 0x7610, R189 ;  /* 0x00007610ffbd7816 */ /* 0x000fc400000000bd */
[----:B------:R-:W-:Y:S02]  /*c900*/  PRMT R188, RZ, 0x7610, R188 ;  /* 0x00007610ffbc7816 */ /* 0x000fe400000000bc */
[----:B------:R-:W-:Y:S01]  /*c910*/  PRMT R187, RZ, 0x7610, R187 ;  /* 0x00007610ffbb7816 */ /* 0x000fe200000000bb */
[----:B------:R-:W-:Y:S01]  /*c920*/  IMAD.SHL.U32 R211, R232, 0x2, RZ ;  /* 0x00000002e8d37824 */ /* 0x000fe200078e00ff */
[----:B------:R-:W-:Y:S01]  /*c930*/  PRMT R186, RZ, 0x7610, R186 ;  /* 0x00007610ffba7816 */ /* 0x000fe200000000ba */
[----:B------:R-:W4:Y:S04]  /*c940*/  LDL R212, [R1+0x8dc] ;  /* 0x0008dc0001d47983 */ /* 0x000f280000100800 */
[----:B0-----:R-:W4:Y:S01]  /*c950*/  LDL R12, [R1+0x61c] ;  /* 0x00061c00010c7983 */ /* 0x001f220000100800 */
[----:B--2---:R-:W-:-:S05]  /*c960*/  IADD3 R8, P1, R209, R2, RZ ;  /* 0x00000002d1087210 */ /* 0x004fca0007f3e0ff */
[--C-:B------:R-:W-:Y:S02]  /*c970*/  IMAD.X R9, R207, 0x1, R0.reuse, P1 ;  /* 0x00000001cf097824 */ /* 0x100fe400008e0600 */
[----:B------:R-:W2:Y:S04]  /*c980*/  LDL R207, [R1+0x908] ;  /* 0x0009080001cf7983 */ /* 0x000ea80000100800 */
[----:B------:R0:W2:Y:S02]  /*c990*/  @!P0 LDG.E.U16 R191, desc[UR30][R8.64] ;  /* 0x0000001e08bf8981 */ /* 0x0000a4000c1e1500 */
[----:B0-----:R-:W-:Y:S02]  /*c9a0*/  IADD3 R8, P1, R150, R2, RZ ;  /* 0x0000000296087210 */ /* 0x001fe40007f3e0ff */
[----:B------:R-:W2:Y:S03]  /*c9b0*/  LDL R150, [R1+0x7d8] ;  /* 0x0007d80001967983 */ /* 0x000ea60000100800 */
[----:B------:R-:W-:-:S02]  /*c9c0*/  IMAD.X R9, R149, 0x1, R0, P1 ;  /* 0x0000000195097824 */ /* 0x000fc400008e0600 */
        /* <DEDUP_REMOVED lines=9> */
[----:B---3--:R-:W-:-:S02]  /*ca60*/  IMAD.X R9, R5, 0x1, R0, P1 ;  /* 0x0000000105097824 */ /* 0x008fc400008e0600 */
[----:B------:R-:W3:Y:S04]  /*ca70*/  LDL R5, [R1+0x614] ;  /* 0x0006140001057983 */ /* 0x000ee80000100800 */
[----:B------:R4:W3:Y:S02]  /*ca80*/  @!P0 LDG.E.U16 R188, desc[UR30][R8.64] ;  /* 0x0000001e08bc8981 */ /* 0x0008e4000c1e1500 */
[----:B----4-:R-:W-:-:S05]  /*ca90*/  IADD3 R8, P1, R151, R2, RZ ;  /* 0x0000000297087210 */ /* 0x010fca0007f3e0ff */
[----:B------:R-:W-:Y:S01]  /*caa0*/  IMAD.X R9, R210, 0x1, R0, P1 ;  /* 0x00000001d2097824 */ /* 0x000fe200008e0600 */
[----:B------:R-:W-:Y:S01]  /*cab0*/  LOP3.LUT R211, R211, 0x7e, RZ, 0xc0, !PT ;  /* 0x0000007ed3d37812 */ /* 0x000fe200078ec0ff */
[----:B------:R-:W4:Y:S04]  /*cac0*/  LDL R210, [R1+0x7b8] ;  /* 0x0007b80001d27983 */ /* 0x000f280000100800 */
[----:B------:R2:W4:Y:S01]  /*cad0*/  @!P0 LDG.E.U16 R187, desc[UR30][R8.64] ;  /* 0x0000001e08bb8981 */ /* 0x000522000c1e1500 */
[----:B------:R-:W-:Y:S02]  /*cae0*/  LOP3.LUT R209, R232, 0x40, RZ, 0xc0, !PT ;  /* 0x00000040e8d17812 */ /* 0x000fe400078ec0ff */
[----:B--2---:R-:W-:Y:S02]  /*caf0*/  IADD3 R8, P1, R149, R2, RZ ;  /* 0x0000000295087210 */ /* 0x004fe40007f3e0ff */
[----:B------:R-:W2:Y:S01]  /*cb00*/  LDL R149, [R1+0x904] ;  /* 0x0009040001957983 */ /* 0x000ea20000100800 */
[----:B------:R-:W-:-:S05]  /*cb10*/  IMAD R209, R209, 0x40, R211 ;  /* 0x00000040d1d17824 */ /* 0x000fca00078e02d3 */
[----:B------:R-:W-:-:S05]  /*cb20*/  LOP3.LUT R209, R209, 0x10, RZ, 0x3c, !PT ;  /* 0x00000010d1d17812 */ /* 0x000fca00078e3cff */
[----:B------:R-:W-:Y:S04]  /*cb30*/  STS.U16 [R209+UR28+0x8080], R16 ;  /* 0x00808010d1007988 */ /* 0x000fe8000800041c */
[----:B------:R-:W-:Y:S01]  /*cb40*/  STS.U16 [R209+UR28+0x8480], R17 ;  /* 0x00848011d1007988 */ /* 0x000fe2000800041c */
[----:B------:R-:W-:-:S03]  /*cb50*/  IMAD.X R9, R12, 0x1, R0, P1 ;  /* 0x000000010c097824 */ /* 0x000fc600008e0600 */
[----:B------:R-:W-:Y:S04]  /*cb60*/  STS.U16 [R209+UR28+0x8880], R18 ;  /* 0x00888012d1007988 */ /* 0x000fe8000800041c */
[----:B------:R0:W-:Y:S04]  /*cb70*/  STS.U16 [R209+UR28+0x8c80], R19 ;  /* 0x008c8013d1007988 */ /* 0x0001e8000800041c */
[----:B------:R-:W4:Y:S01]  /*cb80*/  LDL R12, [R1+0x7d0] ;  /* 0x0007d000010c7983 */ /* 0x000f220000100800 */
[----:B0-----:R-:W-:-:S06]  /*cb90*/  PRMT R19, RZ, 0x7610, R19 ;  /* 0x00007610ff137816 */ /* 0x001fcc0000000013 */
[----:B------:R0:W4:Y:S02]  /*cba0*/  @!P0 LDG.E.U16 R19, desc[UR30][R8.64] ;  /* 0x0000001e08138981 */ /* 0x000124000c1e1500 */
[----:B0-----:R-:W-:Y:S02]  /*cbb0*/  IADD3 R8, P1, R7, R2, RZ ;  /* 0x0000000207087210 */ /* 0x001fe40007f3e0ff */
[----:B------:R-:W4:Y:S03]  /*cbc0*/  LDL R7, [R1+0x900] ;  /* 0x0009000001077983 */ /* 0x000f260000100800 */
[----:B------:R-:W-:Y:S02]  /*cbd0*/  IMAD.X R9, R4, 0x1, R0, P1 ;  /* 0x0000000104097824 */ /* 0x000fe400008e0600 */
[----:B------:R-:W4:Y:S01]  /*cbe0*/  LDL R4, [R1+0x7c8] ;  /* 0x0007c80001047983 */ /* 0x000f220000100800 */
[----:B------:R-:W-:Y:S01]  /*cbf0*/  IMAD.SHL.U32 R209, R232, 0x2, RZ ;  /* 0x00000002e8d17824 */ /* 0x000fe200078e00ff */
[----:B------:R-:W-:-:S02]  /*cc00*/  PRMT R18, RZ, 0x7610, R18 ;  /* 0x00007610ff127816 */ /* 0x000fc40000000012 */
[----:B------:R-:W-:Y:S02]  /*cc10*/  LOP3.LUT R151, R232, 0x40, RZ, 0xc0, !PT ;  /* 0x00000040e8977812 */ /* 0x000fe400078ec0ff */
[----:B------:R-:W-:Y:S02]  /*cc20*/  LOP3.LUT R209, R209, 0x7e, RZ, 0xc0, !PT ;  /* 0x0000007ed1d17812 */ /* 0x000fe400078ec0ff */
[----:B------:R0:W4:Y:S03]  /*cc30*/  @!P0 LDG.E.U16 R18, desc[UR30][R8.64] ;  /* 0x0000001e08128981 */ /* 0x000126000c1e1500 */
[----:B------:R-:W-:Y:S01]  /*cc40*/  IMAD R151, R151, 0x40, R209 ;  /* 0x0000004097977824 */ /* 0x000fe200078e02d1 */
[----:B------:R-:W-:Y:S01]  /*cc50*/  PRMT R17, RZ, 0x7610, R17 ;  /* 0x00007610ff117816 */ /* 0x000fe20000000011 */
[----:B------:R-:W4:Y:S01]  /*cc60*/  LDL R209, [R1+0x8ec] ;  /* 0x0008ec0001d17983 */ /* 0x000f220000100800 */
[----:B0-----:R-:W-:-:S03]  /*cc70*/  IADD3 R8, P1, R6, R2, RZ ;  /* 0x0000000206087210 */ /* 0x001fc60007f3e0ff */
[----:B------:R-:W4:Y:S02]  /*cc80*/  LDL R6, [R1+0x8fc] ;  /* 0x0008fc0001067983 */ /* 0x000f240000100800 */
[----:B---3--:R-:W-:Y:S02]  /*cc90*/  IMAD.X R9, R5, 0x1, R0, P1 ;  /* 0x0000000105097824 */ /* 0x008fe400008e0600 */
[----:B------:R-:W3:Y:S01]  /*cca0*/  LDL R5, [R1+0x7c0] ;  /* 0x0007c00001057983 */ /* 0x000ee20000100800 */
[----:B------:R-:W-:-:S03]  /*ccb0*/  LOP3.LUT R151, R151, 0x20, RZ, 0x3c, !PT ;  /* 0x0000002097977812 */ /* 0x000fc600078e3cff */
[----:B------:R0:W3:Y:S04]  /*ccc0*/  @!P0 LDG.E.U16 R17, desc[UR30][R8.64] ;  /* 0x0000001e08118981 */ /* 0x0000e8000c1e1500 */
[----:B------:R-:W-:Y:S04]  /*ccd0*/  STS.U16 [R151+UR28+0x8100], R20 ;  /* 0x0081001497007988 */ /* 0x000fe8000800041c */
[----:B------:R-:W-:Y:S01]  /*cce0*/  STS.U16 [R151+UR28+0x8500], R21 ;  /* 0x0085001597007988 */ /* 0x000fe2000800041c */
[----:B0-----:R-:W-:-:S03]  /*ccf0*/  IADD3 R8, P1, R207, R2, RZ ;  /* 0x00000002cf087210 */ /* 0x001fc60007f3e0ff */
[----:B------:R-:W-:Y:S04]  /*cd00*/  STS.U16 [R151+UR28+0x8900], R22 ;  /* 0x0089001697007988 */ /* 0x000fe8000800041c */
[----:B------:R0:W-:Y:S01]  /*cd10*/  STS.U16 [R151+UR28+0x8d00], R23 ;  /* 0x008d001797007988 */ /* 0x0001e2000800041c */
[----:B------:R-:W-:Y:S01]  /*cd20*/  PRMT R16, RZ, 0x7610, R16 ;  /* 0x00007610ff107816 */ /* 0x000fe20000000010 */
[----:B------:R-:W-:Y:S01]  /*cd30*/  IMAD.X R9, R150, 0x1, R0, P1 ;  /* 0x0000000196097824 */ /* 0x000fe200008e0600 */
[----:B------:R-:W-:Y:S01]  /*cd40*/  PRMT R15, RZ, 0x7610, R15 ;  /* 0x00007610ff0f7816 */ /* 0x000fe2000000000f */
[----:B------:R-:W3:Y:S04]  /*cd50*/  LDL R150, [R1+0x8e8] ;  /* 0x0008e80001967983 */ /* 0x000ee80000100800 */
[----:B------:R2:W3:Y:S04]  /*cd60*/  @!P0 LDG.E.U16 R16, desc[UR30][R8.64] ;  /* 0x0000001e08108981 */ /* 0x0004e8000c1e1500 */
[----:B0-----:R-:W3:Y:S01]  /*cd70*/  LDL R151, [R1+0x8f8] ;  /* 0x0008f80001977983 */ /* 0x001ee20000100800 */
[----:B--2---:R-:W-:-:S03]  /*cd80*/  IADD3 R8, P1, R149, R2, RZ ;  /* 0x0000000295087210 */ /* 0x004fc60007f3e0ff */
[----:B------:R-:W2:Y:S01]  /*cd90*/  LDL R149, [R1+0x8f4] ;  /* 0x0008f40001957983 */ /* 0x000ea20000100800 */
[----:B------:R-:W-:Y:S01]  /*cda0*/  PRMT R14, RZ, 0x7610, R14 ;  /* 0x00007610ff0e7816 */ /* 0x000fe2000000000e */
[----:B----4-:R-:W-:Y:S02]  /*cdb0*/  IMAD.X R9, R12, 0x1, R0, P1 ;  /* 0x000000010c097824 */ /* 0x010fe400008e0600 */
[----:B------:R-:W4:Y:S04]  /*cdc0*/  LDL R12, [R1+0x7b0] ;  /* 0x0007b000010c7983 */ /* 0x000f280000100800 */
[----:B------:R0:W4:Y:S02]  /*cdd0*/  @!P0 LDG.E.U16 R15, desc[UR30][R8.64] ;  /* 0x0000001e080f8981 */ /* 0x000124000c1e1500 */
[----:B0-----:R-:W-:-:S02]  /*cde0*/  IADD3 R8, P1, R7, R2, RZ ;  /* 0x0000000207087210 */ /* 0x001fc40007f3e0ff */
[----:B------:R-:W4:Y:S03]  /*cdf0*/  LDL R7, [R1+0x8f0] ;  /* 0x0008f00001077983 */ /* 0x000f260000100800 */
[----:B------:R-:W-:Y:S02]  /*ce00*/  IMAD.X R9, R4, 0x1, R0, P1 ;  /* 0x0000000104097824 */ /* 0x000fe400008e0600 */
[----:B------:R-:W4:Y:S04]  /*ce10*/  LDL R4, [R1+0x7a8] ;  /* 0x0007a80001047983 */ /* 0x000f280000100800 */
[----:B------:R0:W4:Y:S01]  /*ce20*/  @!P0 LDG.E.U16 R14, desc[UR30][R8.64] ;  /* 0x0000001e080e8981 */ /* 0x000122000c1e1500 */
[----:B------:R-:W-:-:S02]  /*ce30*/  PRMT R11, RZ, 0x7610, R11 ;  /* 0x00007610ff0b7816 */ /* 0x000fc4000000000b */
[-C--:B0-----:R-:W-:Y:S02]  /*ce40*/  IADD3 R8, P1, R6, R2.reuse, RZ ;  /* 0x0000000206087210 */ /* 0x081fe40007f3e0ff */
[----:B------:R-:W-:Y:S01]  /*ce50*/  PRMT R10, RZ, 0x7610, R10 ;  /* 0x00007610ff0a7816 */ /* 0x000fe2000000000a */
[----:B------:R-:W4:Y:S02]  /*ce60*/  LDL R6, [R1+0x798] ;  /* 0x0007980001067983 */ /* 0x000f240000100800 */
[----:B---3--:R-:W-:Y:S02]  /*ce70*/  IMAD.X R9, R5, 0x1, R0, P1 ;  /* 0x0000000105097824 */ /* 0x008fe400008e0600 */
[----:B------:R-:W3:Y:S04]  /*ce80*/  LDL R5, [R1+0x7a0] ;  /* 0x0007a00001057983 */ /* 0x000ee80000100800 */
[----:B------:R0:W3:Y:S02]  /*ce90*/  @!P0 LDG.E.U16 R11, desc[UR30][R8.64] ;  /* 0x0000001e080b8981 */ /* 0x0000e4000c1e1500 */
[----:B0-----:R-:W-:-:S05]  /*cea0*/  IADD3 R8, P1, R151, R2, RZ ;  /* 0x0000000297087210 */ /* 0x001fca0007f3e0ff */
[----:B------:R-:W-:-:S05]  /*ceb0*/  IMAD.X R9, R210, 0x1, R0, P1 ;  /* 0x00000001d2097824 */ /* 0x000fca00008e0600 */
[----:B------:R2:W3:Y:S02]  /*cec0*/  @!P0 LDG.E.U16 R10, desc[UR30][R8.64] ;  /* 0x0000001e080a8981 */ /* 0x0004e4000c1e1500 */
[----:B--2---:R-:W-:Y:S02]  /*ced0*/  IADD3 R8, P1, R149, R2, RZ ;  /* 0x0000000295087210 */ /* 0x004fe40007f3e0ff */
[----:B------:R-:W2:Y:S01]  /*cee0*/  LDL R149, [R1+0x8e4] ;  /* 0x0008e40001957983 */ /* 0x000ea20000100800 */
[C---:B------:R-:W-:Y:S01]  /*cef0*/  IMAD.SHL.U32 R211, R232.reuse, 0x2, RZ ;  /* 0x00000002e8d37824 */ /* 0x040fe200078e00ff */
[----:B------:R-:W-:-:S04]  /*cf00*/  LOP3.LUT R207, R232, 0x40, RZ, 0xc0, !PT ;  /* 0x00000040e8cf7812 */ /* 0x000fc800078ec0ff */
[----:B------:R-:W-:Y:S02]  /*cf10*/  LOP3.LUT R211, R211, 0x7e, RZ, 0xc0, !PT ;  /* 0x0000007ed3d37812 */ /* 0x000fe400078ec0ff */
[----:B------:R-:W-:Y:S01]  /*cf20*/  PRMT R185, RZ, 0x7610, R185 ;  /* 0x00007610ffb97816 */ /* 0x000fe200000000b9 */
[----:B----4-:R-:W-:Y:S02]  /*cf30*/  IMAD.X R9, R12, 0x1, R0, P1 ;  /* 0x000000010c097824 */ /* 0x010fe400008e0600 */
[----:B------:R-:W4:Y:S04]  /*cf40*/  LDL R12, [R1+0x790] ;  /* 0x00079000010c7983 */ /* 0x000f280000100800 */
[----:B------:R0:W4:Y:S01]  /*cf50*/  @!P0 LDG.E.U16 R186, desc[UR30][R8.64] ;  /* 0x0000001e08ba8981 */ /* 0x000122000c1e1500 */
[----:B------:R-:W-:-:S03]  /*cf60*/  IMAD R207, R207, 0x40, R211 ;  /* 0x00000040cfcf7824 */ /* 0x000fc600078e02d3 */
[----:B------:R-:W4:Y:S01]  /*cf70*/  LDL R211, [R1+0x780] ;  /* 0x0007800001d37983 */ /* 0x000f220000100800 */
[----:B0-----:R-:W-:-:S03]  /*cf80*/  IADD3 R8, P1, R7, R2, RZ ;  /* 0x0000000207087210 */ /* 0x001fc60007f3e0ff */
[----:B------:R-:W4:Y:S02]  /*cf90*/  LDL R7, [R1+0x8e0] ;  /* 0x0008e00001077983 */ /* 0x000f240000100800 */
[----:B------:R-:W-:Y:S02]  /*cfa0*/  IMAD.X R9, R4, 0x1, R0, P1 ;  /* 0x0000000104097824 */ /* 0x000fe400008e0600 */
[----:B------:R-:W4:Y:S01]  /*cfb0*/  LDL R4, [R1+0x788] ;  /* 0x0007880001047983 */ /* 0x000f220000100800 */
[----:B------:R-:W-:-:S03]  /*cfc0*/  LOP3.LUT R207, R207, 0x30, RZ, 0x3c, !PT ;  /* 0x00000030cfcf7812 */ /* 0x000fc600078e3cff */
[----:B------:R0:W4:Y:S04]  /*cfd0*/  @!P0 LDG.E.U16 R185, desc[UR30][R8.64] ;  /* 0x0000001e08b98981 */ /* 0x000128000c1e1500 */
[----:B------:R-:W-:Y:S01]  /*cfe0*/  STS.U16 [R207+UR28+0x8180], R152 ;  /* 0x00818098cf007988 */ /* 0x000fe2000800041c */
[----:B0-----:R-:W-:-:S03]  /*cff0*/  IADD3 R8, P1, R209, R2, RZ ;  /* 0x00000002d1087210 */ /* 0x001fc60007f3e0ff */
[----:B------:R-:W-:Y:S04]  /*d000*/  STS.U16 [R207+UR28+0x8580], R153 ;  /* 0x00858099cf007988 */ /* 0x000fe8000800041c */
[----:B------:R-:W-:Y:S04]  /*d010*/  STS.U16 [R207+UR28+0x8980], R154 ;  /* 0x0089809acf007988 */ /* 0x000fe8000800041c */
[----:B------:R0:W-:Y:S01]  /*d020*/  STS.U16 [R207+UR28+0x8d80], R155 ;  /* 0x008d809bcf007988 */ /* 0x0001e2000800041c */
[----:B---3--:R-:W-:-:S03]  /*d030*/  IMAD.X R9, R5, 0x1, R0, P1 ;  /* 0x0000000105097824 */ /* 0x008fc600008e0600 */
[----:B------:R-:W3:Y:S01]  /*d040*/  LDL R5, [R1+0x8d8] ;  /* 0x0008d80001057983 */ /* 0x000ee20000100800 */
[----:B------:R-:W-:Y:S02]  /*d050*/  PRMT R184, RZ, 0x7610, R184 ;  /* 0x00007610ffb87816 */ /* 0x000fe400000000b8 */
[C---:B------:R-:W-:Y:S01]  /*d060*/  LOP3.LUT R151, R232.reuse, 0x40, RZ, 0xc0, !PT ;  /* 0x00000040e8977812 */ /* 0x040fe200078ec0ff */
[----:B------:R-:W3:Y:S01]  /*d070*/  LDL R209, [R1+0x778] ;  /* 0x0007780001d17983 */ /* 0x000ee20000100800 */
[----:B0-----:R-:W-:-:S03]  /*d080*/  IMAD.SHL.U32 R207, R232, 0x2, RZ ;  /* 0x00000002e8cf7824 */ /* 0x001fc600078e00ff */
[----:B------:R0:W3:Y:S02]  /*d090*/  @!P0 LDG.E.U16 R184, desc[UR30][R8.64] ;  /* 0x0000001e08b88981 */ /* 0x0000e4000c1e1500 */
[----:B------:R-:W-:-:S05]  /*d0a0*/  LOP3.LUT R207, R207, 0x7e, RZ, 0xc0, !PT ;  /* 0x0000007ecfcf7812 */ /* 0x000fca00078ec0ff */
[----:B------:R-:W-:Y:S01]  /*d0b0*/  IMAD R151, R151, 0x40, R207 ;  /* 0x0000004097977824 */ /* 0x000fe200078e02cf */
[----:B0-----:R-:W-:Y:S01]  /*d0c0*/  IADD3 R8, P1, R150, R2, RZ ;  /* 0x0000000296087210 */ /* 0x001fe20007f3e0ff */
[----:B------:R-:W3:Y:S01]  /*d0d0*/  LDL R207, [R1+0x8d4] ;  /* 0x0008d40001cf7983 */ /* 0x000ee20000100800 */
[----:B------:R-:W-:-:S03]  /*d0e0*/  PRMT R183, RZ, 0x7610, R183 ;  /* 0x00007610ffb77816 */ /* 0x000fc600000000b7 */
[----:B------:R-:W-:Y:S01]  /*d0f0*/  IMAD.X R9, R6, 0x1, R0, P1 ;  /* 0x0000000106097824 */ /* 0x000fe200008e0600 */
[----:B------:R-:W3:Y:S04]  /*d100*/  LDL R150, [R1+0x770] ;  /* 0x0007700001967983 */ /* 0x000ee80000100800 */
[----:B------:R2:W3:Y:S01]  /*d110*/  @!P0 LDG.E.U16 R183, desc[UR30][R8.64] ;  /* 0x0000001e08b78981 */ /* 0x0004e2000c1e1500 */
[----:B------:R-:W-:-:S05]  /*d120*/  LOP3.LUT R151, R151, 0x40, RZ, 0x3c, !PT ;  /* 0x0000004097977812 */ /* 0x000fca00078e3cff */
[----:B------:R-:W-:Y:S04]  /*d130*/  STS.U16 [R151+UR28+0x8200], R156 ;  /* 0x0082009c97007988 */ /* 0x000fe8000800041c */
[----:B------:R-:W-:Y:S04]  /*d140*/  STS.U16 [R151+UR28+0x8600], R157 ;  /* 0x0086009d97007988 */ /* 0x000fe8000800041c */
[----:B------:R-:W-:Y:S04]  /*d150*/  STS.U16 [R151+UR28+0x8a00], R158 ;  /* 0x008a009e97007988 */ /* 0x000fe8000800041c */
[----:B------:R0:W-:Y:S04]  /*d160*/  STS.U16 [R151+UR28+0x8e00], R159 ;  /* 0x008e009f97007988 */ /* 0x0001e8000800041c */
[----:B0-----:R-:W3:Y:S01]  /*d170*/  LDL R151, [R1+0x768] ;  /* 0x0007680001977983 */ /* 0x001ee20000100800 */
[----:B--2---:R-:W-:-:S03]  /*d180*/  IADD3 R8, P1, R149, R2, RZ ;  /* 0x0000000295087210 */ /* 0x004fc60007f3e0ff */
[----:B------:R-:W2:Y:S01]  /*d190*/  LDL R149, [R1+0x8d0] ;  /* 0x0008d00001957983 */ /* 0x000ea20000100800 */
[----:B------:R-:W-:Y:S02]  /*d1a0*/  PRMT R182, RZ, 0x7610, R182 ;  /* 0x00007610ffb67816 */ /* 0x000fe400000000b6 */
[----:B------:R-:W-:Y:S01]  /*d1b0*/  PRMT R181, RZ, 0x7610, R181 ;  /* 0x00007610ffb57816 */ /* 0x000fe200000000b5 */
[----:B----4-:R-:W-:Y:S01]  /*d1c0*/  IMAD.X R9, R12, 0x1, R0, P1 ;  /* 0x000000010c097824 */ /* 0x010fe200008e0600 */
[----:B------:R-:W-:Y:S01]  /*d1d0*/  PRMT R180, RZ, 0x7610, R180 ;  /* 0x00007610ffb47816 */ /* 0x000fe200000000b4 */
[----:B------:R-:W4:Y:S04]  /*d1e0*/  LDL R12, [R1+0x8cc] ;  /* 0x0008cc00010c7983 */ /* 0x000f280000100800 */
[----:B------:R0:W4:Y:S02]  /*d1f0*/  @!P0 LDG.E.U16 R182, desc[UR30][R8.64] ;  /* 0x0000001e08b68981 */ /* 0x000124000c1e1500 */
[----:B0-----:R-:W-:-:S02]  /*d200*/  IADD3 R8, P1, R7, R2, RZ ;  /* 0x0000000207087210 */ /* 0x001fc40007f3e0ff */
[----:B------:R-:W4:Y:S03]  /*d210*/  LDL R7, [R1+0x760] ;  /* 0x0007600001077983 */ /* 0x000f260000100800 */
[----:B------:R-:W-:Y:S01]  /*d220*/  IMAD.X R9, R4, 0x1, R0, P1 ;  /* 0x0000000104097824 */ /* 0x000fe200008e0600 */
[----:B------:R-:W-:Y:S01]  /*d230*/  PRMT R179, RZ, 0x7610, R179 ;  /* 0x00007610ffb37816 */ /* 0x000fe200000000b3 */
[----:B------:R-:W4:Y:S04]  /*d240*/  LDL R4, [R1+0x758] ;  /* 0x0007580001047983 */ /* 0x000f280000100800 */
[----:B------:R0:W4:Y:S02]  /*d250*/  @!P0 LDG.E.U16 R181, desc[UR30][R8.64] ;  /* 0x0000001e08b58981 */ /* 0x000124000c1e1500 */
[----:B0-----:R-:W-:-:S05]  /*d260*/  IADD3 R8, P1, R212, R2, RZ ;  /* 0x00000002d4087210 */ /* 0x001fca0007f3e0ff */
[----:B------:R-:W-:-:S05]  /*d270*/  IMAD.X R9, R211, 0x1, R0, P1 ;  /* 0x00000001d3097824 */ /* 0x000fca00008e0600 */
[----:B------:R3:W4:Y:S02]  /*d280*/  @!P0 LDG.E.U16 R180, desc[UR30][R8.64] ;  /* 0x0000001e08b48981 */ /* 0x000724000c1e1500 */
[----:B---3--:R-:W-:-:S05]  /*d290*/  IADD3 R8, P1, R5, R2, RZ ;  /* 0x0000000205087210 */ /* 0x008fca0007f3e0ff */
[----:B------:R-:W-:-:S05]  /*d2a0*/  IMAD.X R9, R209, 0x1, R0, P1 ;  /* 0x00000001d1097824 */ /* 0x000fca00008e0600 */
[----:B------:R0:W3:Y:S01]  /*d2b0*/  @!P0 LDG.E.U16 R179, desc[UR30][R8.64] ;  /* 0x0000001e08b38981 */ /* 0x0000e2000c1e1500 */
[----:B------:R-:W-:Y:S02]  /*d2c0*/  PRMT R178, RZ, 0x7610, R178 ;  /* 0x00007610ffb27816 */ /* 0x000fe400000000b2 */
[----:B0-----:R-:W-:-:S05]  /*d2d0*/  IADD3 R8, P1, R207, R2, RZ ;  /* 0x00000002cf087210 */ /* 0x001fca0007f3e0ff */
[----:B------:R-:W-:Y:S02]  /*d2e0*/  IMAD.X R9, R150, 0x1, R0, P1 ;  /* 0x0000000196097824 */ /* 0x000fe400008e0600 */
[----:B------:R-:W3:Y:S04]  /*d2f0*/  LDL.LU R150, [R1+0x8c8] ;  /* 0x0008c80001967983 */ /* 0x000ee80000300800 */
[----:B------:R2:W3:Y:S01]  /*d300*/  @!P0 LDG.E.U16 R178, desc[UR30][R8.64] ;  /* 0x0000001e08b28981 */ /* 0x0004e2000c1e1500 */
[C---:B------:R-:W-:Y:S01]  /*d310*/  IMAD.SHL.U32 R210, R232.reuse, 0x2, RZ ;  /* 0x00000002e8d27824 */ /* 0x040fe200078e00ff */
[----:B------:R-:W-:-:S04]  /*d320*/  LOP3.LUT R6, R232, 0x40, RZ, 0xc0, !PT ;  /* 0x00000040e8067812 */ /* 0x000fc800078ec0ff */
[----:B------:R-:W-:-:S05]  /*d330*/  LOP3.LUT R210, R210, 0x7e, RZ, 0xc0, !PT ;  /* 0x0000007ed2d27812 */ /* 0x000fca00078ec0ff */
[----:B------:R-:W-:Y:S01]  /*d340*/  IMAD R6, R6, 0x40, R210 ;  /* 0x0000004006067824 */ /* 0x000fe200078e02d2 */
[----:B--2---:R-:W-:Y:S02]  /*d350*/  IADD3 R8, P1, R149, R2, RZ ;  /* 0x0000000295087210 */ /* 0x004fe40007f3e0ff */
[----:B------:R-:W2:Y:S04]  /*d360*/  LDL.LU R149, [R1+0x750] ;  /* 0x0007500001957983 */ /* 0x000ea80000300800 */
[----:B------:R-:W2:Y:S01]  /*d370*/  LDL.LU R231, [R1+0x8c4] ;  /* 0x0008c40001e77983 */ /* 0x000ea20000300800 */
[----:B------:R-:W-:-:S03]  /*d380*/  IMAD.X R9, R151, 0x1, R0, P1 ;  /* 0x0000000197097824 */ /* 0x000fc600008e0600 */
[----:B------:R-:W2:Y:S04]  /*d390*/  LDL.LU R230, [R1+0x748] ;  /* 0x0007480001e67983 */ /* 0x000ea80000300800 */
[----:B------:R-:W2:Y:S04]  /*d3a0*/  LDL R217, [R1+0x8bc] ;  /* 0x0008bc0001d97983 */ /* 0x000ea80000100800 */
[----:B------:R-:W2:Y:S04]  /*d3b0*/  LDL R210, [R1+0x738] ;  /* 0x0007380001d27983 */ /* 0x000ea80000100800 */
[----:B------:R-:W2:Y:S04]  /*d3c0*/  LDL R216, [R1+0x8b8] ;  /* 0x0008b80001d87983 */ /* 0x000ea80000100800 */
[----:B------:R-:W2:Y:S04]  /*d3d0*/  LDL R209, [R1+0x730] ;  /* 0x0007300001d17983 */ /* 0x000ea80000100800 */
[----:B------:R-:W2:Y:S04]  /*d3e0*/  LDL R215, [R1+0x8b4] ;  /* 0x0008b40001d77983 */ /* 0x000ea80000100800 */
[----:B------:R-:W2:Y:S04]  /*d3f0*/  LDL R151, [R1+0x71c] ;  /* 0x00071c0001977983 */ /* 0x000ea80000100800 */
[----:B------:R-:W2:Y:S04]  /*d400*/  LDL.LU R229, [R1+0x740] ;  /* 0x0007400001e57983 */ /* 0x000ea80000300800 */
[----:B------:R-:W2:Y:S01]  /*d410*/  LDL.LU R228, [R1+0x8c0] ;  /* 0x0008c00001e47983 */ /* 0x000ea20000300800 */
[----:B------:R-:W-:-:S05]  /*d420*/  LOP3.LUT R6, R6, 0x50, RZ, 0x3c, !PT ;  /* 0x0000005006067812 */ /* 0x000fca00078e3cff */
[----:B------:R-:W-:Y:S04]  /*d430*/  STS.U16 [R6+UR28+0x8280], R160 ;  /* 0x008280a006007988 */ /* 0x000fe8000800041c */
[----:B------:R-:W-:Y:S04]  /*d440*/  STS.U16 [R6+UR28+0x8680], R161 ;  /* 0x008680a106007988 */ /* 0x000fe8000800041c */
[----:B------:R-:W-:Y:S01]  /*d450*/  STS.U16 [R6+UR28+0x8a80], R162 ;  /* 0x008a80a206007988 */ /* 0x000fe2000800041c */
[----:B------:R-:W-:-:S03]  /*d460*/  PRMT R172, RZ, 0x7610, R172 ;  /* 0x00007610ffac7816 */ /* 0x000fc600000000ac */
[----:B------:R0:W-:Y:S01]  /*d470*/  STS.U16 [R6+UR28+0x8e80], R163 ;  /* 0x008e80a306007988 */ /* 0x0001e2000800041c */
[----:B------:R-:W-:-:S03]  /*d480*/  LOP3.LUT R5, R232, 0x40, RZ, 0xc0, !PT ;  /* 0x00000040e8057812 */ /* 0x000fc600078ec0ff */
[----:B------:R4:W2:Y:S01]  /*d490*/  @!P0 LDG.E.U16 R172, desc[UR30][R8.64] ;  /* 0x0000001e08ac8981 */ /* 0x0008a2000c1e1500 */
[----:B0-----:R-:W-:-:S05]  /*d4a0*/  IMAD.SHL.U32 R6, R232, 0x2, RZ ;  /* 0x00000002e8067824 */ /* 0x001fca00078e00ff */
[----:B------:R-:W-:Y:S02]  /*d4b0*/  LOP3.LUT R6, R6, 0x7e, RZ, 0xc0, !PT ;  /* 0x0000007e06067812 */ /* 0x000fe400078ec0ff */
[----:B----4-:R-:W-:-:S03]  /*d4c0*/  IADD3 R8, P1, R12, R2, RZ ;  /* 0x000000020c087210 */ /* 0x010fc60007f3e0ff */
[----:B------:R-:W-:Y:S01]  /*d4d0*/  IMAD R5, R5, 0x40, R6 ;  /* 0x0000004005057824 */ /* 0x000fe200078e0206 */
[----:B------:R-:W-:Y:S01]  /*d4e0*/  PRMT R171, RZ, 0x7610, R171 ;  /* 0x00007610ffab7816 */ /* 0x000fe200000000ab */
[----:B------:R-:W-:-:S03]  /*d4f0*/  IMAD.X R9, R7, 0x1, R0, P1 ;  /* 0x0000000107097824 */ /* 0x000fc600008e0600 */
[----:B------:R-:W-:Y:S02]  /*d500*/  LOP3.LUT R5, R5, 0x60, RZ, 0x3c, !PT ;  /* 0x0000006005057812 */ /* 0x000fe400078e3cff */
[----:B------:R0:W4:Y:S04]  /*d510*/  @!P0 LDG.E.U16 R171, desc[UR30][R8.64] ;  /* 0x0000001e08ab8981 */ /* 0x000128000c1e1500 */
[----:B------:R-:W-:Y:S04]  /*d520*/  STS.U16 [R5+UR28+0x8300], R164 ;  /* 0x008300a405007988 */ /* 0x000fe8000800041c */
[----:B------:R-:W-:Y:S01]  /*d530*/  STS.U16 [R5+UR28+0x8700], R165 ;  /* 0x008700a505007988 */ /* 0x000fe2000800041c */
[----:B0-----:R-:W-:-:S03]  /*d540*/  IADD3 R8, P1, R4, R2, RZ ;  /* 0x0000000204087210 */ /* 0x001fc60007f3e0ff */
[----:B------:R-:W-:Y:S04]  /*d550*/  STS.U16 [R5+UR28+0x8b00], R166 ;  /* 0x008b00a605007988 */ /* 0x000fe8000800041c */
[----:B------:R0:W-:Y:S01]  /*d560*/  STS.U16 [R5+UR28+0x8f00], R167 ;  /* 0x008f00a705007988 */ /* 0x0001e2000800041c */
[----:B------:R-:W-:Y:S01]  /*d570*/  IMAD.X R9, R241, 0x1, R0, P1 ;  /* 0x00000001f1097824 */ /* 0x000fe200008e0600 */
[----:B0-----:R-:W-:-:S06]  /*d580*/  PRMT R167, RZ, 0x7610, R167 ;  /* 0x00007610ffa77816 */ /* 0x001fcc00000000a7 */
[----:B------:R3:W4:Y:S01]  /*d590*/  @!P0 LDG.E.U16 R167, desc[UR30][R8.64] ;  /* 0x0000001e08a78981 */ /* 0x000722000c1e1500 */
[----:B------:R-:W-:Y:S02]  /*d5a0*/  PRMT R164, RZ, 0x7610, R164 ;  /* 0x00007610ffa47816 */ /* 0x000fe400000000a4 */
[----:B---3--:R-:W-:Y:S01]  /*d5b0*/  IADD3 R8, P1, R150, R2, RZ ;  /* 0x0000000296087210 */ /* 0x008fe20007f3e0ff */
[C---:B------:R-:W-:Y:S01]  /*d5c0*/  IMAD.SHL.U32 R5, R232.reuse, 0x2, RZ ;  /* 0x00000002e8057824 */ /* 0x040fe200078e00ff */
[----:B------:R-:W-:Y:S01]  /*d5d0*/  PRMT R163, RZ, 0x7610, R163 ;  /* 0x00007610ffa37816 */ /* 0x000fe200000000a3 */
[----:B------:R-:W-:Y:S01]  /*d5e0*/  STL [R1+0xed8], R241 ;  /* 0x000ed8f101007387 */ /* 0x000fe20000100800 */
[----:B------:R-:W-:Y:S02]  /*d5f0*/  LOP3.LUT R4, R232, 0x40, RZ, 0xc0, !PT ;  /* 0x00000040e8047812 */ /* 0x000fe400078ec0ff */
[----:B------:R-:W-:Y:S01]  /*d600*/  LOP3.LUT R5, R5, 0x7e, RZ, 0xc0, !PT ;  /* 0x0000007e05057812 */ /* 0x000fe200078ec0ff */
[----:B------:R-:W3:Y:S04]  /*d610*/  LDL R214, [R1+0x8b0] ;  /* 0x0008b00001d67983 */ /* 0x000ee80000100800 */
[----:B------:R-:W4:Y:S01]  /*d620*/  LDL R213, [R1+0x714] ;  /* 0x0007140001d57983 */ /* 0x000f220000100800 */
[----:B------:R-:W-:Y:S01]  /*d630*/  IMAD R4, R4, 0x40, R5 ;  /* 0x0000004004047824 */ /* 0x000fe200078e0205 */
[----:B------:R-:W-:-:S02]  /*d640*/  PRMT R162, RZ, 0x7610, R162 ;  /* 0x00007610ffa27816 */ /* 0x000fc400000000a2 */
[----:B------:R-:W4:Y:S02]  /*d650*/  LDL R212, [R1+0x8ac] ;  /* 0x0008ac0001d47983 */ /* 0x000f240000100800 */
[----:B------:R-:W-:Y:S02]  /*d660*/  LOP3.LUT R4, R4, 0x70, RZ, 0x3c, !PT ;  /* 0x0000007004047812 */ /* 0x000fe400078e3cff */
[----:B------:R-:W4:Y:S04]  /*d670*/  LDL R211, [R1+0x70c] ;  /* 0x00070c0001d37983 */ /* 0x000f280000100800 */
[----:B------:R-:W-:Y:S04]  /*d680*/  STS.U16 [R4+UR28+0x8380], R168 ;  /* 0x008380a804007988 */ /* 0x000fe8000800041c */
[----:B------:R-:W4:Y:S01]  /*d690*/  LDL.LU R12, [R1+0x838] ;  /* 0x00083800010c7983 */ /* 0x000f220000300800 */
[----:B------:R-:W-:-:S03]  /*d6a0*/  PRMT R161, RZ, 0x7610, R161 ;  /* 0x00007610ffa17816 */ /* 0x000fc600000000a1 */
[----:B------:R-:W-:Y:S04]  /*d6b0*/  STS.U16 [R4+UR28+0x8780], R169 ;  /* 0x008780a904007988 */ /* 0x000fe8000800041c */
[----:B------:R-:W4:Y:S04]  /*d6c0*/  LDL.LU R6, [R1+0x93c] ;  /* 0x00093c0001067983 */ /* 0x000f280000300800 */
[----:B------:R-:W-:Y:S04]  /*d6d0*/  STS.U16 [R4+UR28+0x8b80], R170 ;  /* 0x008b80aa04007988 */ /* 0x000fe8000800041c */
[----:B------:R-:W4:Y:S04]  /*d6e0*/  LDL.LU R7, [R1+0x840] ;  /* 0x0008400001077983 */ /* 0x000f280000300800 */
[----:B------:R0:W-:Y:S04]  /*d6f0*/  STS.U16 [R4+UR28+0x8f80], R173 ;  /* 0x008f80ad04007988 */ /* 0x0001e8000800041c */
[----:B------:R-:W4:Y:S04]  /*d700*/  LDL.LU R5, [R1+0x940] ;  /* 0x0009400001057983 */ /* 0x000f280000300800 */
[----:B0-----:R-:W4:Y:S04]  /*d710*/  LDL.LU R4, [R1+0x848] ;  /* 0x0008480001047983 */ /* 0x001f280000300800 */
[----:B------:R-:W4:Y:S01]  /*d720*/  LDL.LU R207, [R1+0x944] ;  /* 0x0009440001cf7983 */ /* 0x000f220000300800 */
[----:B------:R-:W-:-:S02]  /*d730*/  PRMT R160, RZ, 0x7610, R160 ;  /* 0x00007610ffa07816 */ /* 0x000fc400000000a0 */
[----:B------:R-:W-:Y:S01]  /*d740*/  PRMT R159, RZ, 0x7610, R159 ;  /* 0x00007610ff9f7816 */ /* 0x000fe2000000009f */
[----:B------:R-:W4:Y:S01]  /*d750*/  LDL R221, [R1+0x6d4] ;  /* 0x0006d40001dd7983 */ /* 0x000f220000100800 */
[----:B------:R-:W-:Y:S02]  /*d760*/  PRMT R158, RZ, 0x7610, R158 ;  /* 0x00007610ff9e7816 */ /* 0x000fe4000000009e */
[----:B------:R-:W-:Y:S01]  /*d770*/  PRMT R157, RZ, 0x7610, R157 ;  /* 0x00007610ff9d7816 */ /* 0x000fe2000000009d */
[----:B------:R-:W4:Y:S01]  /*d780*/  LDL R220, [R1+0x88c] ;  /* 0x00088c0001dc7983 */ /* 0x000f220000100800 */
[----:B------:R-:W-:Y:S02]  /*d790*/  PRMT R156, RZ, 0x7610, R156 ;  /* 0x00007610ff9c7816 */ /* 0x000fe4000000009c */
[----:B------:R-:W-:Y:S01]  /*d7a0*/  PRMT R155, RZ, 0x7610, R155 ;  /* 0x00007610ff9b7816 */ /* 0x000fe2000000009b */
[----:B------:R-:W4:Y:S01]  /*d7b0*/  LDL R219, [R1+0x6cc] ;  /* 0x0006cc0001db7983 */ /* 0x000f220000100800 */
[----:B--2---:R-:W-:Y:S01]  /*d7c0*/  IMAD.X R9, R149, 0x1, R0, P1 ;  /* 0x0000000195097824 */ /* 0x004fe200008e0600 */
[----:B------:R-:W-:-:S02]  /*d7d0*/  PRMT R154, RZ, 0x7610, R154 ;  /* 0x00007610ff9a7816 */ /* 0x000fc4000000009a */
[----:B------:R-:W-:Y:S02]  /*d7e0*/  PRMT R153, RZ, 0x7610, R153 ;  /* 0x00007610ff997816 */ /* 0x000fe40000000099 */
[----:B------:R-:W-:Y:S01]  /*d7f0*/  PRMT R152, RZ, 0x7610, R152 ;  /* 0x00007610ff987816 */ /* 0x000fe20000000098 */
[----:B------:R0:W2:Y:S01]  /*d800*/  @!P0 LDG.E.U16 R164, desc[UR30][R8.64] ;  /* 0x0000001e08a48981 */ /* 0x0000a2000c1e1500 */
[----:B------:R-:W-:Y:S02]  /*d810*/  PRMT R23, RZ, 0x7610, R23 ;  /* 0x00007610ff177816 */ /* 0x000fe40000000017 */
[----:B------:R-:W-:Y:S02]  /*d820*/  PRMT R22, RZ, 0x7610, R22 ;  /* 0x00007610ff167816 */ /* 0x000fe40000000016 */
[----:B------:R-:W-:Y:S02]  /*d830*/  PRMT R21, RZ, 0x7610, R21 ;  /* 0x00007610ff157816 */ /* 0x000fe40000000015 */
[----:B------:R-:W-:Y:S01]  /*d840*/  PRMT R20, RZ, 0x7610, R20 ;  /* 0x00007610ff147816 */ /* 0x000fe20000000014 */
[----:B------:R1:W-:Y:S01]  /*d850*/  STS.U16 [R3+UR28+0x1a00], R19 ;  /* 0x001a001303007988 */ /* 0x0003e2000800041c */
[----:B0-----:R-:W-:-:S03]  /*d860*/  IADD3 R8, P1, R231, R2, RZ ;  /* 0x00000002e7087210 */ /* 0x001fc60007f3e0ff */
[----:B------:R0:W-:Y:S02]  /*d870*/  STS.U16 [R3+UR28+0x1c00], R18 ;  /* 0x001c001203007988 */ /* 0x0001e4000800041c */
[----:B------:R-:W-:Y:S02]  /*d880*/  IMAD.X R9, R230, 0x1, R0, P1 ;  /* 0x00000001e6097824 */ /* 0x000fe400008e0600 */
[----:B------:R0:W-:Y:S04]  /*d890*/  STS.U16 [R3+UR28+0x1e00], R17 ;  /* 0x001e001103007988 */ /* 0x0001e8000800041c */
[----:B------:R1:W2:Y:S04]  /*d8a0*/  @!P0 LDG.E.U16 R163, desc[UR30][R8.64] ;  /* 0x0000001e08a38981 */ /* 0x0002a8000c1e1500 */
[----:B------:R-:W2:Y:S01]  /*d8b0*/  LDL R241, [R1+0x938] ;  /* 0x0009380001f17983 */ /* 0x000ea20000100800 */
[----:B-1----:R-:W-:-:S05]  /*d8c0*/  IADD3 R8, P1, R228, R2, RZ ;  /* 0x00000002e4087210 */ /* 0x002fca0007f3e0ff */
[----:B------:R-:W-:-:S05]  /*d8d0*/  IMAD.X R9, R229, 0x1, R0, P1 ;  /* 0x00000001e5097824 */ /* 0x000fca00008e0600 */
[----:B------:R1:W2:Y:S02]  /*d8e0*/  @!P0 LDG.E.U16 R162, desc[UR30][R8.64] ;  /* 0x0000001e08a28981 */ /* 0x0002a4000c1e1500 */
[-C--:B-1----:R-:W-:Y:S02]  /*d8f0*/  IADD3 R8, P1, R217, R2.reuse, RZ ;  /* 0x00000002d9087210 */ /* 0x082fe40007f3e0ff */
[----:B------:R-:W2:Y:S03]  /*d900*/  LDL R217, [R1+0x8a8] ;  /* 0x0008a80001d97983 */ /* 0x000ea60000100800 */
[----:B------:R-:W-:Y:S02]  /*d910*/  IMAD.X R9, R210, 0x1, R0, P1 ;  /* 0x00000001d2097824 */ /* 0x000fe400008e0600 */
[----:B------:R-:W2:Y:S04]  /*d920*/  LDL R210, [R1+0x704] ;  /* 0x0007040001d27983 */ /* 0x000ea80000100800 */
[----:B------:R1:W2:Y:S02]  /*d930*/  @!P0 LDG.E.U16 R161, desc[UR30][R8.64] ;  /* 0x0000001e08a18981 */ /* 0x0002a4000c1e1500 */
[----:B-1----:R-:W-:-:S02]  /*d940*/  IADD3 R8, P1, R216, R2, RZ ;  /* 0x00000002d8087210 */ /* 0x002fc40007f3e0ff */
        /* <DEDUP_REMOVED lines=9> */
[----:B---3--:R-:W-:-:S02]  /*d9e0*/  IADD3 R8, P1, R214, R2, RZ ;  /* 0x00000002d6087210 */ /* 0x008fc40007f3e0ff */
[----:B------:R-:W3:Y:S03]  /*d9f0*/  LDL R214, [R1+0x89c] ;  /* 0x00089c0001d67983 */ /* 0x000ee60000100800 */
[----:B----4-:R-:W-:Y:S02]  /*da00*/  IMAD.X R9, R213, 0x1, R0, P1 ;  /* 0x00000001d5097824 */ /* 0x010fe400008e0600 */
[----:B------:R-:W4:Y:S04]  /*da10*/  LDL R213, [R1+0x6ec] ;  /* 0x0006ec0001d57983 */ /* 0x000f280000100800 */
[----:B------:R1:W4:Y:S02]  /*da20*/  @!P0 LDG.E.U16 R158, desc[UR30][R8.64] ;  /* 0x0000001e089e8981 */ /* 0x000324000c1e1500 */
[----:B-1----:R-:W-:-:S02]  /*da30*/  IADD3 R8, P1, R212, R2, RZ ;  /* 0x00000002d4087210 */ /* 0x002fc40007f3e0ff */
[----:B------:R-:W4:Y:S03]  /*da40*/  LDL R212, [R1+0x898] ;  /* 0x0008980001d47983 */ /* 0x000f260000100800 */
[----:B------:R-:W-:Y:S02]  /*da50*/  IMAD.X R9, R211, 0x1, R0, P1 ;  /* 0x00000001d3097824 */ /* 0x000fe400008e0600 */
[----:B------:R-:W4:Y:S04]  /*da60*/  LDL R211, [R1+0x6e4] ;  /* 0x0006e40001d37983 */ /* 0x000f280000100800 */
[----:B------:R2:W4:Y:S02]  /*da70*/  @!P0 LDG.E.U16 R157, desc[UR30][R8.64] ;  /* 0x0000001e089d8981 */ /* 0x000524000c1e1500 */
[----:B--2---:R-:W-:-:S02]  /*da80*/  IADD3 R8, P1, R217, R2, RZ ;  /* 0x00000002d9087210 */ /* 0x004fc40007f3e0ff */
        /* <DEDUP_REMOVED lines=31> */
[----:B------:R-:W-:-:S05]  /*dc80*/  IMAD.X R9, R221, 0x1, R0, P1 ;  /* 0x00000001dd097824 */ /* 0x000fca00008e0600 */
[----:B------:R1:W2:Y:S02]  /*dc90*/  @!P0 LDG.E.U16 R22, desc[UR30][R8.64] ;  /* 0x0000001e08168981 */ /* 0x0002a4000c1e1500 */
[----:B-1----:R-:W-:-:S05]  /*dca0*/  IADD3 R8, P1, R220, R2, RZ ;  /* 0x00000002dc087210 */ /* 0x002fca0007f3e0ff */
[----:B------:R-:W-:-:S05]  /*dcb0*/  IMAD.X R9, R219, 0x1, R0, P1 ;  /* 0x00000001db097824 */ /* 0x000fca00008e0600 */
[----:B------:R1:W2:Y:S02]  /*dcc0*/  @!P0 LDG.E.U16 R21, desc[UR30][R8.64] ;  /* 0x0000001e08158981 */ /* 0x0002a4000c1e1500 */
[----:B-1----:R-:W-:-:S05]  /*dcd0*/  IADD3 R8, P1, R217, R2, RZ ;  /* 0x00000002d9087210 */ /* 0x002fca0007f3e0ff */
[----:B------:R-:W-:-:S05]  /*dce0*/  IMAD.X R9, R216, 0x1, R0, P1 ;  /* 0x00000001d8097824 */ /* 0x000fca00008e0600 */
[----:B------:R1:W2:Y:S01]  /*dcf0*/  @!P0 LDG.E.U16 R20, desc[UR30][R8.64] ;  /* 0x0000001e08148981 */ /* 0x0002a2000c1e1500 */
[----:B------:R-:W-:Y:S02]  /*dd00*/  PRMT R19, RZ, 0x7610, R19 ;  /* 0x00007610ff137816 */ /* 0x000fe40000000013 */
[----:B-1----:R-:W-:-:S05]  /*dd10*/  IADD3 R8, P1, R215, R2, RZ ;  /* 0x00000002d7087210 */ /* 0x002fca0007f3e0ff */
[----:B---3--:R-:W-:-:S05]  /*dd20*/  IMAD.X R9, R214, 0x1, R0, P1 ;  /* 0x00000001d6097824 */ /* 0x008fca00008e0600 */
[----:B------:R4:W3:Y:S01]  /*dd30*/  @!P0 LDG.E.U16 R19, desc[UR30][R8.64] ;  /* 0x0000001e08138981 */ /* 0x0008e2000c1e1500 */
[----:B0-----:R-:W-:Y:S02]  /*dd40*/  PRMT R18, RZ, 0x7610, R18 ;  /* 0x00007610ff127816 */ /* 0x001fe40000000012 */
[----:B----4-:R-:W-:-:S05]  /*dd50*/  IADD3 R8, P1, R213, R2, RZ ;  /* 0x00000002d5087210 */ /* 0x010fca0007f3e0ff */
[----:B------:R-:W-:-:S05]  /*dd60*/  IMAD.X R9, R212, 0x1, R0, P1 ;  /* 0x00000001d4097824 */ /* 0x000fca00008e0600 */
[----:B------:R0:W4:Y:S01]  /*dd70*/  @!P0 LDG.E.U16 R18, desc[UR30][R8.64] ;  /* 0x0000001e08128981 */ /* 0x000122000c1e1500 */
[----:B------:R-:W-:Y:S02]  /*dd80*/  PRMT R17, RZ, 0x7610, R17 ;  /* 0x00007610ff117816 */ /* 0x000fe40000000011 */
[----:B0-----:R-:W-:-:S05]  /*dd90*/  IADD3 R8, P1, R211, R2, RZ ;  /* 0x00000002d3087210 */ /* 0x001fca0007f3e0ff */
[----:B--2---:R-:W-:-:S05]  /*dda0*/  IMAD.X R9, R210, 0x1, R0, P1 ;  /* 0x00000001d2097824 */ /* 0x004fca00008e0600 */
[----:B------:R0:W2:Y:S02]  /*ddb0*/  @!P0 LDG.E.U16 R17, desc[UR30][R8.64] ;  /* 0x0000001e08118981 */ /* 0x0000a4000c1e1500 */
[----:B0-----:R-:W-:-:S05]  /*ddc0*/  IADD3 R8, P1, R209, R2, RZ ;  /* 0x00000002d1087210 */ /* 0x001fca0007f3e0ff */
[----:B------:R-:W-:Y:S02]  /*ddd0*/  IMAD.X R9, R151, 0x1, R0, P1 ;  /* 0x0000000197097824 */ /* 0x000fe400008e0600 */
[----:B------:R-:W3:Y:S04]  /*dde0*/  LDL R151, [R1+0x818] ;  /* 0x0008180001977983 */ /* 0x000ee80000100800 */
[----:B------:R-:W4:Y:S04]  /*ddf0*/  LDL.LU R232, [R1+0x864] ;  /* 0x0008640001e87983 */ /* 0x000f280000300800 */
[----:B------:R-:W2:Y:S04]  /*de00*/  LDL.LU R227, [R1+0x69c] ;  /* 0x00069c0001e37983 */ /* 0x000ea80000300800 */
[----:B------:R-:W3:Y:S04]  /*de10*/  LDL.LU R226, [R1+0x654] ;  /* 0x0006540001e27983 */ /* 0x000ee80000300800 */
[----:B------:R-:W3:Y:S04]  /*de20*/  LDL.LU R225, [R1+0x854] ;  /* 0x0008540001e17983 */ /* 0x000ee80000300800 */
[----:B------:R-:W3:Y:S04]  /*de30*/  LDL.LU R224, [R1+0x85c] ;  /* 0x00085c0001e07983 */ /* 0x000ee80000300800 */
[----:B------:R-:W3:Y:S04]  /*de40*/  LDL.LU R223, [R1+0x664] ;  /* 0x0006640001df7983 */ /* 0x000ee80000300800 */
[----:B------:R-:W4:Y:S04]  /*de50*/  LDL.LU R222, [R1+0x694] ;  /* 0x0006940001de7983 */ /* 0x000f280000300800 */
[----:B------:R-:W3:Y:S04]  /*de60*/  LDL.LU R221, [R1+0x874] ;  /* 0x0008740001dd7983 */ /* 0x000ee80000300800 */
[----:B------:R-:W4:Y:S04]  /*de70*/  LDL.LU R220, [R1+0x860] ;  /* 0x0008600001dc7983 */ /* 0x000f280000300800 */
        /* <DEDUP_REMOVED lines=10> */
[----:B------:R0:W-:Y:S02]  /*df20*/  STS.U16 [R3+UR28+0x2000], R16 ;  /* 0x0020001003007988 */ /* 0x0001e4000800041c */
[----:B0-----:R-:W-:-:S02]  /*df30*/  PRMT R16, RZ, 0x7610, R16 ;  /* 0x00007610ff107816 */ /* 0x001fc40000000010 */
[----:B------:R0:W-:Y:S04]  /*df40*/  STS.U16 [R3+UR28+0x2200], R15 ;  /* 0x0022000f03007988 */ /* 0x0001e8000800041c */
[----:B------:R2:W4:Y:S01]  /*df50*/  @!P0 LDG.E.U16 R16, desc[UR30][R8.64] ;  /* 0x0000001e08108981 */ /* 0x000522000c1e1500 */
[----:B0-----:R-:W-:-:S03]  /*df60*/  PRMT R15, RZ, 0x7610, R15 ;  /* 0x00007610ff0f7816 */ /* 0x001fc6000000000f */
[----:B------:R0:W-:Y:S02]  /*df70*/  STS.U16 [R3+UR28+0x2400], R14 ;  /* 0x0024000e03007988 */ /* 0x0001e4000800041c */
[----:B0-----:R-:W-:Y:S02]  /*df80*/  PRMT R14, RZ, 0x7610, R14 ;  /* 0x00007610ff0e7816 */ /* 0x001fe4000000000e */
[----:B------:R0:W-:Y:S02]  /*df90*/  STS.U16 [R3+UR28+0x2600], R11 ;  /* 0x0026000b03007988 */ /* 0x0001e4000800041c */
[----:B0-----:R-:W-:Y:S02]  /*dfa0*/  PRMT R11, RZ, 0x7610, R11 ;  /* 0x00007610ff0b7816 */ /* 0x001fe4000000000b */
[----:B------:R0:W-:Y:S02]  /*dfb0*/  STS.U16 [R3+UR28+0x2800], R10 ;  /* 0x0028000a03007988 */ /* 0x0001e4000800041c */
[----:B0-----:R-:W-:-:S02]  /*dfc0*/  PRMT R10, RZ, 0x7610, R10 ;  /* 0x00007610ff0a7816 */ /* 0x001fc4000000000a */
[----:B------:R-:W-:Y:S02]  /*dfd0*/  PRMT R165, RZ, 0x7610, R165 ;  /* 0x00007610ffa57816 */ /* 0x000fe400000000a5 */
[----:B------:R-:W-:Y:S02]  /*dfe0*/  PRMT R166, RZ, 0x7610, R166 ;  /* 0x00007610ffa67816 */ /* 0x000fe400000000a6 */
[----:B------:R-:W-:Y:S01]  /*dff0*/  PRMT R168, RZ, 0x7610, R168 ;  /* 0x00007610ffa87816 */ /* 0x000fe200000000a8 */
[----:B------:R0:W-:Y:S02]  /*e000*/  STS.U16 [R3+UR28+0x200], R175 ;  /* 0x000200af03007988 */ /* 0x0001e4000800041c */
[----:B0-----:R-:W-:Y:S02]  /*e010*/  PRMT R175, RZ, 0x7610, R175 ;  /* 0x00007610ffaf7816 */ /* 0x001fe400000000af */
[----:B------:R0:W-:Y:S02]  /*e020*/  STS.U16 [R3+UR28+0x400], R176 ;  /* 0x000400b003007988 */ /* 0x0001e4000800041c */
[----:B0-----:R-:W-:-:S02]  /*e030*/  PRMT R176, RZ, 0x7610, R176 ;  /* 0x00007610ffb07816 */ /* 0x001fc400000000b0 */
[----:B------:R0:W-:Y:S02]  /*e040*/  STS.U16 [R3+UR28+0x600], R177 ;  /* 0x000600b103007988 */ /* 0x0001e4000800041c */
[----:B0-----:R-:W-:Y:S02]  /*e050*/  PRMT R177, RZ, 0x7610, R177 ;  /* 0x00007610ffb17816 */ /* 0x001fe400000000b1 */
[----:B------:R0:W-:Y:S01]  /*e060*/  STL [R1+0xc28], R207 ;  /* 0x000c28cf01007387 */ /* 0x0001e20000100800 */
[----:B------:R-:W-:Y:S02]  /*e070*/  PRMT R205, RZ, 0x7610, R205 ;  /* 0x00007610ffcd7816 */ /* 0x000fe400000000cd */
[----:B------:R-:W-:Y:S02]  /*e080*/  PRMT R204, RZ, 0x7610, R204 ;  /* 0x00007610ffcc7816 */ /* 0x000fe400000000cc */
[----:B--2---:R-:W-:-:S05]  /*e090*/  IADD3 R8, P1, R227, R2, RZ ;  /* 0x00000002e3087210 */ /* 0x004fca0007f3e0ff */
[----:B------:R-:W-:-:S05]  /*e0a0*/  IMAD.X R9, R218, 0x1, R0, P1 ;  /* 0x00000001da097824 */ /* 0x000fca00008e0600 */
[----:B------:R3:W2:Y:S02]  /*e0b0*/  @!P0 LDG.E.U16 R15, desc[UR30][R8.64] ;  /* 0x0000001e080f8981 */ /* 0x0006a4000c1e1500 */
[----:B---3--:R-:W-:-:S05]  /*e0c0*/  IADD3 R8, P1, R221, R2, RZ ;  /* 0x00000002dd087210 */ /* 0x008fca0007f3e0ff */
[----:B----4-:R-:W-:-:S05]  /*e0d0*/  IMAD.X R9, R222, 0x1, R0, P1 ;  /* 0x00000001de097824 */ /* 0x010fca00008e0600 */
[----:B------:R1:W3:Y:S02]  /*e0e0*/  @!P0 LDG.E.U16 R14, desc[UR30][R8.64] ;  /* 0x0000001e080e8981 */ /* 0x0002e4000c1e1500 */
[----:B-1----:R-:W-:-:S05]  /*e0f0*/  IADD3 R8, P1, R211, R2, RZ ;  /* 0x00000002d3087210 */ /* 0x002fca0007f3e0ff */
[----:B------:R-:W-:-:S05]  /*e100*/  IMAD.X R9, R210, 0x1, R0, P1 ;  /* 0x00000001d2097824 */ /* 0x000fca00008e0600 */
[----:B------:R1:W4:Y:S02]  /*e110*/  @!P0 LDG.E.U16 R11, desc[UR30][R8.64] ;  /* 0x0000001e080b8981 */ /* 0x000324000c1e1500 */
        /* <DEDUP_REMOVED lines=20> */
[----:B------:R1:W2:Y:S02]  /*e260*/  @!P0 LDG.E.U16 R177, desc[UR30][R8.64] ;  /* 0x0000001e08b18981 */ /* 0x0002a4000c1e1500 */
[-C--:B-1----:R-:W-:Y:S02]  /*e270*/  IADD3 R8, P1, R207, R2.reuse, RZ ;  /* 0x00000002cf087210 */ /* 0x082fe40007f3e0ff */
[----:B0-----:R-:W3:Y:S03]  /*e280*/  LDL.LU R207, [R1+0x830] ;  /* 0x0008300001cf7983 */ /* 0x001ee60000300800 */
[----:B------:R-:W-:Y:S01]  /*e290*/  IMAD.X R9, R4, 0x1, R0, P1 ;  /* 0x0000000104097824 */ /* 0x000fe200008e0600 */
[----:B------:R0:W-:Y:S04]  /*e2a0*/  STL [R1+0xc2c], R4 ;  /* 0x000c2c0401007387 */ /* 0x0001e80000100800 */
[----:B------:R1:W4:Y:S04]  /*e2b0*/  @!P0 LDG.E.U16 R205, desc[UR30][R8.64] ;  /* 0x0000001e08cd8981 */ /* 0x000328000c1e1500 */
[----:B0-----:R-:W2:Y:S01]  /*e2c0*/  LDL.LU R4, [R1+0x934] ;  /* 0x0009340001047983 */ /* 0x001ea20000300800 */
[----:B-1----:R-:W-:-:S03]  /*e2d0*/  IADD3 R8, P1, R5, R2, RZ ;  /* 0x0000000205087210 */ /* 0x002fc60007f3e0ff */
[----:B------:R0:W-:Y:S02]  /*e2e0*/  STL [R1+0xc30], R5 ;  /* 0x000c300501007387 */ /* 0x0001e40000100800 */
[----:B------:R-:W-:-:S05]  /*e2f0*/  IMAD.X R9, R7, 0x1, R0, P1 ;  /* 0x0000000107097824 */ /* 0x000fca00008e0600 */
[----:B------:R1:W4:Y:S04]  /*e300*/  @!P0 LDG.E.U16 R204, desc[UR30][R8.64] ;  /* 0x0000001e08cc8981 */ /* 0x000328000c1e1500 */
[----:B0-----:R-:W4:Y:S04]  /*e310*/  LDL.LU R5, [R1+0x828] ;  /* 0x0008280001057983 */ /* 0x001f280000300800 */
[----:B------:R0:W-:Y:S01]  /*e320*/  STL [R1+0xc34], R7 ;  /* 0x000c340701007387 */ /* 0x0001e20000100800 */
[----:B-1----:R-:W-:-:S03]  /*e330*/  IADD3 R8, P1, R6, R2, RZ ;  /* 0x0000000206087210 */ /* 0x002fc60007f3e0ff */
[----:B0-----:R-:W4:Y:S04]  /*e340*/  LDL.LU R7, [R1+0x930] ;  /* 0x0009300001077983 */ /* 0x001f280000300800 */
[----:B------:R0:W-:Y:S01]  /*e350*/  STL [R1+0xc38], R6 ;  /* 0x000c380601007387 */ /* 0x0001e20000100800 */
[----:B------:R-:W-:-:S03]  /*e360*/  IMAD.X R9, R12, 0x1, R0, P1 ;  /* 0x000000010c097824 */ /* 0x000fc600008e0600 */
[----:B0-----:R-:W4:Y:S04]  /*e370*/  LDL.LU R6, [R1+0x820] ;  /* 0x0008200001067983 */ /* 0x001f280000300800 */
[----:B------:R0:W-:Y:S04]  /*e380*/  STL [R1+0xc3c], R12 ;  /* 0x000c3c0c01007387 */ /* 0x0001e80000100800 */
[----:B0-----:R-:W4:Y:S01]  /*e390*/  LDL.LU R12, [R1+0x92c] ;  /* 0x00092c00010c7983 */ /* 0x001f220000300800 */
[----:B------:R-:W-:-:S06]  /*e3a0*/  PRMT R203, RZ, 0x7610, R203 ;  /* 0x00007610ffcb7816 */ /* 0x000fcc00000000cb */
[----:B------:R0:W4:Y:S01]  /*e3b0*/  @!P0 LDG.E.U16 R203, desc[UR30][R8.64] ;  /* 0x0000001e08cb8981 */ /* 0x000122000c1e1500 */
[----:B------:R-:W-:Y:S02]  /*e3c0*/  PRMT R202, RZ, 0x7610, R202 ;  /* 0x00007610ffca7816 */ /* 0x000fe400000000ca */
[-C--:B0-----:R-:W-:Y:S02]  /*e3d0*/  IADD3 R8, P1, R241, R2.reuse, RZ ;  /* 0x00000002f1087210 */ /* 0x081fe40007f3e0ff */
[----:B------:R-:W-:Y:S02]  /*e3e0*/  PRMT R201, RZ, 0x7610, R201 ;  /* 0x00007610ffc97816 */ /* 0x000fe400000000c9 */
[----:B------:R-:W-:Y:S01]  /*e3f0*/  PRMT R200, RZ, 0x7610, R200 ;  /* 0x00007610ffc87816 */ /* 0x000fe200000000c8 */
[----:B---3--:R-:W-:Y:S01]  /*e400*/  IMAD.X R9, R207, 0x1, R0, P1 ;  /* 0x00000001cf097824 */ /* 0x008fe200008e0600 */
[----:B------:R0:W-:Y:S04]  /*e410*/  STL [R1+0xc40], R207 ;  /* 0x000c40cf01007387 */ /* 0x0001e80000100800 */
[----:B------:R2:W3:Y:S04]  /*e420*/  @!P0 LDG.E.U16 R202, desc[UR30][R8.64] ;  /* 0x0000001e08ca8981 */ /* 0x0004e8000c1e1500 */
[----:B0-----:R-:W3:Y:S01]  /*e430*/  LDL.LU R207, [R1+0x928] ;  /* 0x0009280001cf7983 */ /* 0x001ee20000300800 */
[----:B--2---:R-:W-:-:S03]  /*e440*/  IADD3 R8, P1, R4, R2, RZ ;  /* 0x0000000204087210 */ /* 0x004fc60007f3e0ff */
[----:B------:R0:W-:Y:S04]  /*e450*/  STL [R1+0xc44], R4 ;  /* 0x000c440401007387 */ /* 0x0001e80000100800 */
[----:B0-----:R-:W2:Y:S01]  /*e460*/  LDL.LU R4, [R1+0x810] ;  /* 0x0008100001047983 */ /* 0x001ea20000300800 */
[----:B----4-:R-:W-:-:S03]  /*e470*/  IMAD.X R9, R5, 0x1, R0, P1 ;  /* 0x0000000105097824 */ /* 0x010fc600008e0600 */
[----:B------:R0:W-:Y:S04]  /*e480*/  STL [R1+0xc48], R5 ;  /* 0x000c480501007387 */ /* 0x0001e80000100800 */
[----:B------:R1:W4:Y:S04]  /*e490*/  @!P0 LDG.E.U16 R201, desc[UR30][R8.64] ;  /* 0x0000001e08c98981 */ /* 0x000328000c1e1500 */
[----:B0-----:R-:W4:Y:S01]  /*e4a0*/  LDL.LU R5, [R1+0x924] ;  /* 0x0009240001057983 */ /* 0x001f220000300800 */
[----:B-1----:R-:W-:-:S03]  /*e4b0*/  IADD3 R8, P1, R7, R2, RZ ;  /* 0x0000000207087210 */ /* 0x002fc60007f3e0ff */
[----:B------:R0:W-:Y:S04]  /*e4c0*/  STL [R1+0xc4c], R7 ;  /* 0x000c4c0701007387 */ /* 0x0001e80000100800 */
[----:B0-----:R-:W4:Y:S01]  /*e4d0*/  LDL.LU R7, [R1+0x808] ;  /* 0x0008080001077983 */ /* 0x001f220000300800 */
[----:B------:R-:W-:-:S03]  /*e4e0*/  IMAD.X R9, R6, 0x1, R0, P1 ;  /* 0x0000000106097824 */ /* 0x000fc600008e0600 */
[----:B------:R0:W-:Y:S04]  /*e4f0*/  STL [R1+0xc50], R6 ;  /* 0x000c500601007387 */ /* 0x0001e80000100800 */
[----:B------:R1:W4:Y:S04]  /*e500*/  @!P0 LDG.E.U16 R200, desc[UR30][R8.64] ;  /* 0x0000001e08c88981 */ /* 0x000328000c1e1500 */
[----:B0-----:R-:W4:Y:S01]  /*e510*/  LDL.LU R6, [R1+0x850] ;  /* 0x0008500001067983 */ /* 0x001f220000300800 */
[----:B-1----:R-:W-:-:S03]  /*e520*/  IADD3 R8, P1, R12, R2, RZ ;  /* 0x000000020c087210 */ /* 0x002fc60007f3e0ff */
[----:B------:R0:W-:Y:S04]  /*e530*/  STL [R1+0xc54], R12 ;  /* 0x000c540c01007387 */ /* 0x0001e80000100800 */
[----:B0-----:R-:W4:Y:S01]  /*e540*/  LDL.LU R12, [R1+0x72c] ;  /* 0x00072c00010c7983 */ /* 0x001f220000300800 */
[----:B------:R-:W-:Y:S01]  /*e550*/  PRMT R199, RZ, 0x7610, R199 ;  /* 0x00007610ffc77816 */ /* 0x000fe200000000c7 */
[----:B------:R-:W-:Y:S02]  /*e560*/  IMAD.X R9, R151, 0x1, R0, P1 ;  /* 0x0000000197097824 */ /* 0x000fe400008e0600 */
[----:B------:R-:W4:Y:S04]  /*e570*/  LDL R241, [R1+0x920] ;  /* 0x0009200001f17983 */ /* 0x000f280000100800 */
[----:B------:R-:W4:Y:S04]  /*e580*/  LDL R151, [R1+0x7ec] ;  /* 0x0007ec0001977983 */ /* 0x000f280000100800 */
[----:B------:R3:W4:Y:S01]  /*e590*/  @!P0 LDG.E.U16 R199, desc[UR30][R8.64] ;  /* 0x0000001e08c78981 */ /* 0x000722000c1e1500 */
[----:B------:R-:W-:-:S02]  /*e5a0*/  PRMT R198, RZ, 0x7610, R198 ;  /* 0x00007610ffc67816 */ /* 0x000fc400000000c6 */
[----:B------:R-:W-:Y:S02]  /*e5b0*/  PRMT R197, RZ, 0x7610, R197 ;  /* 0x00007610ffc57816 */ /* 0x000fe400000000c5 */
[----:B---3--:R-:W-:Y:S01]  /*e5c0*/  IADD3 R8, P1, R207, R2, RZ ;  /* 0x00000002cf087210 */ /* 0x008fe20007f3e0ff */
[----:B------:R0:W-:Y:S04]  /*e5d0*/  STL [R1+0xc58], R207 ;  /* 0x000c58cf01007387 */ /* 0x0001e80000100800 */
[----:B0-----:R-:W3:Y:S01]  /*e5e0*/  LDL.LU R207, [R1+0x728] ;  /* 0x0007280001cf7983 */ /* 0x001ee20000300800 */
[----:B--2---:R-:W-:-:S03]  /*e5f0*/  IMAD.X R9, R4, 0x1, R0, P1 ;  /* 0x0000000104097824 */ /* 0x004fc600008e0600 */
[----:B------:R0:W-:Y:S04]  /*e600*/  STL [R1+0xc5c], R4 ;  /* 0x000c5c0401007387 */ /* 0x0001e80000100800 */
[----:B------:R4:W2:Y:S04]  /*e610*/  @!P0 LDG.E.U16 R198, desc[UR30][R8.64] ;  /* 0x0000001e08c68981 */ /* 0x0008a8000c1e1500 */
[----:B0-----:R-:W2:Y:S01]  /*e620*/  LDL.LU R4, [R1+0x91c] ;  /* 0x00091c0001047983 */ /* 0x001ea20000300800 */
[----:B----4-:R-:W-:-:S03]  /*e630*/  IADD3 R8, P1, R5, R2, RZ ;  /* 0x0000000205087210 */ /* 0x010fc60007f3e0ff */
        /* <DEDUP_REMOVED lines=11> */
[----:B0-----:R-:W4:Y:S01]  /*e6f0*/  LDL.LU R12, [R1+0x914] ;  /* 0x00091400010c7983 */ /* 0x001f220000300800 */
[----:B------:R-:W-:-:S06]  /*e700*/  PRMT R196, RZ, 0x7610, R196 ;  /* 0x00007610ffc47816 */ /* 0x000fcc00000000c4 */
[----:B------:R0:W4:Y:S04]  /*e710*/  @!P0 LDG.E.U16 R196, desc[UR30][R8.64] ;  /* 0x0000001e08c48981 */ /* 0x000128000c1e1500 */
[----:B------:R1:W-:Y:S01]  /*e720*/  STS.U16 [R3+UR28+0x800], R195 ;  /* 0x000800c303007988 */ /* 0x0003e2000800041c */
[----:B0-----:R-:W-:Y:S02]  /*e730*/  IADD3 R8, P1, R241, R2, RZ ;  /* 0x00000002f1087210 */ /* 0x001fe40007f3e0ff */
[----:B-1----:R-:W-:Y:S01]  /*e740*/  PRMT R195, RZ, 0x7610, R195 ;  /* 0x00007610ffc37816 */ /* 0x002fe200000000c3 */
[----:B------:R0:W-:Y:S02]  /*e750*/  STS.U16 [R3+UR28+0xa00], R194 ;  /* 0x000a00c203007988 */ /* 0x0001e4000800041c */
[----:B0-----:R-:W-:-:S02]  /*e760*/  PRMT R194, RZ, 0x7610, R194 ;  /* 0x00007610ffc27816 */ /* 0x001fc400000000c2 */
[----:B------:R0:W-:Y:S02]  /*e770*/  STS.U16 [R3+UR28+0xc00], R193 ;  /* 0x000c00c103007988 */ /* 0x0001e4000800041c */
[----:B0-----:R-:W-:Y:S01]  /*e780*/  PRMT R193, RZ, 0x7610, R193 ;  /* 0x00007610ffc17816 */ /* 0x001fe200000000c1 */
        /* <DEDUP_REMOVED lines=22> */
[----:B------:R0:W-:Y:S04]  /*e8f0*/  STS.U16 [R3+UR28+0xe00], R192 ;  /* 0x000e00c003007988 */ /* 0x0001e8000800041c */
[----:B------:R-:W4:Y:S04]  /*e900*/  LDL R241, [R1+0x7cc] ;  /* 0x0007cc0001f17983 */ /* 0x000f280000100800 */
[----:B------:R-:W4:Y:S01]  /*e910*/  LDL R151, [R1+0x600] ;  /* 0x0006000001977983 */ /* 0x000f220000100800 */
[----:B0-----:R-:W-:-:S03]  /*e920*/  PRMT R192, RZ, 0x7610, R192 ;  /* 0x00007610ffc07816 */ /* 0x001fc600000000c0 */
[----:B------:R0:W-:Y:S04]  /*e930*/  STS.U16 [R3+UR28+0x1000], R191 ;  /* 0x001000bf03007988 */ /* 0x0001e8000800041c */
[----:B------:R3:W4:Y:S01]  /*e940*/  @!P0 LDG.E.U16 R192, desc[UR30][R8.64] ;  /* 0x0000001e08c08981 */ /* 0x000722000c1e1500 */
[----:B0-----:R-:W-:-:S03]  /*e950*/  PRMT R191, RZ, 0x7610, R191 ;  /* 0x00007610ffbf7816 */ /* 0x001fc600000000bf */
[----:B------:R0:W-:Y:S02]  /*e960*/  STS.U16 [R3+UR28+0x1200], R190 ;  /* 0x001200be03007988 */ /* 0x0001e4000800041c */
[----:B0-----:R-:W-:Y:S02]  /*e970*/  PRMT R190, RZ, 0x7610, R190 ;  /* 0x00007610ffbe7816 */ /* 0x001fe400000000be */
        /* <DEDUP_REMOVED lines=19> */
[----:B0-----:R-:W4:Y:S04]  /*eab0*/  LDL.LU R12, [R1+0x7b4] ;  /* 0x0007b400010c7983 */ /* 0x001f280000300800 */
[----:B------:R0:W-:Y:S02]  /*eac0*/  STS.U16 [R3+UR28+0x1400], R189 ;  /* 0x001400bd03007988 */ /* 0x0001e4000800041c */
[----:B0-----:R-:W-:-:S02]  /*ead0*/  PRMT R189, RZ, 0x7610, R189 ;  /* 0x00007610ffbd7816 */ /* 0x001fc400000000bd */
[----:B------:R0:W-:Y:S04]  /*eae0*/  STS.U16 [R3+UR28+0x1600], R188 ;  /* 0x001600bc03007988 */ /* 0x0001e8000800041c */
[----:B------:R1:W4:Y:S01]  /*eaf0*/  @!P0 LDG.E.U16 R189, desc[UR30][R8.64] ;  /* 0x0000001e08bd8981 */ /* 0x000322000c1e1500 */
[----:B0-----:R-:W-:Y:S02]  /*eb00*/  PRMT R188, RZ, 0x7610, R188 ;  /* 0x00007610ffbc7816 */ /* 0x001fe400000000bc */
[----:B-1----:R-:W-:Y:S01]  /*eb10*/  IADD3 R8, P1, R241, R2, RZ ;  /* 0x00000002f1087210 */ /* 0x002fe20007f3e0ff */
        /* <DEDUP_REMOVED lines=11> */
[----:B----4-:R-:W-:-:S05]  /*ebd0*/  IMAD.X R9, R5, 0x1, R0, P1 ;  /* 0x0000000105097824 */ /* 0x010fca00008e0600 */
[----:B------:R0:W4:Y:S02]  /*ebe0*/  @!P0 LDG.E.U16 R187, desc[UR30][R8.64] ;  /* 0x0000001e08bb8981 */ /* 0x000124000c1e1500 */
[----:B0-----:R-:W-:Y:S02]  /*ebf0*/  IADD3 R8, P1, R7, R2, RZ ;  /* 0x0000000207087210 */ /* 0x001fe40007f3e0ff */
[----:B------:R0:W-:Y:S04]  /*ec00*/  STL [R1+0xca8], R5 ;  /* 0x000ca80501007387 */ /* 0x0001e80000100800 */
[----:B0-----:R-:W4:Y:S01]  /*ec10*/  LDL.LU R5, [R1+0x79c] ;  /* 0x00079c0001057983 */ /* 0x001f220000300800 */
[----:B------:R-:W-:-:S03]  /*ec20*/  IMAD.X R9, R6, 0x1, R0, P1 ;  /* 0x0000000106097824 */ /* 0x000fc600008e0600 */
[----:B------:R-:W-:Y:S04]  /*ec30*/  STL [R1+0xcac], R7 ;  /* 0x000cac0701007387 */ /* 0x000fe80000100800 */
[----:B------:R0:W4:Y:S04]  /*ec40*/  @!P0 LDG.E.U16 R186, desc[UR30][R8.64] ;  /* 0x0000001e08ba8981 */ /* 0x000128000c1e1500 */
[----:B------:R-:W-:Y:S01]  /*ec50*/  STL [R1+0xcb0], R6 ;  /* 0x000cb00601007387 */ /* 0x000fe20000100800 */
[----:B0-----:R-:W-:-:S03]  /*ec60*/  IADD3 R8, P1, R12, R2, RZ ;  /* 0x000000020c087210 */ /* 0x001fc60007f3e0ff */
[----:B------:R0:W-:Y:S02]  /*ec70*/  STL [R1+0xcb4], R12 ;  /* 0x000cb40c01007387 */ /* 0x0001e40000100800 */
[----:B------:R-:W-:Y:S02]  /*ec80*/  IMAD.X R9, R151, 0x1, R0, P1 ;  /* 0x0000000197097824 */ /* 0x000fe400008e0600 */
[----:B------:R-:W4:Y:S04]  /*ec90*/  LDL R151, [R1+0x77c] ;  /* 0x00077c0001977983 */ /* 0x000f280000100800 */
[----:B0-----:R-:W4:Y:S04]  /*eca0*/  LDL.LU R12, [R1+0x784] ;  /* 0x00078400010c7983 */ /* 0x001f280000300800 */
        /* <DEDUP_REMOVED lines=13> */
[----:B------:R0:W-:Y:S02]  /*ed80*/  STS.U16 [R3+UR28+0x3600], R180 ;  /* 0x003600b403007988 */ /* 0x0001e4000800041c */
[----:B0-----:R-:W-:Y:S02]  /*ed90*/  PRMT R180, RZ, 0x7610, R180 ;  /* 0x00007610ffb47816 */ /* 0x001fe400000000b4 */
[----:B------:R0:W-:Y:S02]  /*eda0*/  STS.U16 [R3+UR28+0x3800], R179 ;  /* 0x003800b303007988 */ /* 0x0001e4000800041c */
[----:B0-----:R-:W-:Y:S02]  /*edb0*/  PRMT R179, RZ, 0x7610, R179 ;  /* 0x00007610ffb37816 */ /* 0x001fe400000000b3 */
[----:B---3--:R-:W-:-:S05]  /*edc0*/  IADD3 R8, P1, R207, R2, RZ ;  /* 0x00000002cf087210 */ /* 0x008fca0007f3e0ff */
[----:B------:R-:W-:-:S05]  /*edd0*/  IMAD.X R9, R252, 0x1, R0, P1 ;  /* 0x00000001fc097824 */ /* 0x000fca00008e0600 */
[----:B------:R2:W3:Y:S02]  /*ede0*/  @!P0 LDG.E.U16 R184, desc[UR30][R8.64] ;  /* 0x0000001e08b88981 */ /* 0x0004e4000c1e1500 */
[----:B--2---:R-:W-:-:S05]  /*edf0*/  IADD3 R8, P1, R4, R2, RZ ;  /* 0x0000000204087210 */ /* 0x004fca0007f3e0ff */
[----:B------:R-:W-:-:S05]  /*ee00*/  IMAD.X R9, R251, 0x1, R0, P1 ;  /* 0x00000001fb097824 */ /* 0x000fca00008e0600 */
[----:B------:R4:W2:Y:S02]  /*ee10*/  @!P0 LDG.E.U16 R183, desc[UR30][R8.64] ;  /* 0x0000001e08b78981 */ /* 0x0008a4000c1e1500 */
[----:B----4-:R-:W-:-:S05]  /*ee20*/  IADD3 R8, P1, R5, R2, RZ ;  /* 0x0000000205087210 */ /* 0x010fca0007f3e0ff */
[----:B------:R-:W-:-:S05]  /*ee30*/  IMAD.X R9, R250, 0x1, R0, P1 ;  /* 0x00000001fa097824 */ /* 0x000fca00008e0600 */
[----:B------:R0:W4:Y:S04]  /*ee40*/  @!P0 LDG.E.U16 R182, desc[UR30][R8.64] ;  /* 0x0000001e08b68981 */ /* 0x000128000c1e1500 */
[----:B------:R1:W-:Y:S04]  /*ee50*/  STL [R1+0xcb8], R207 ;  /* 0x000cb8cf01007387 */ /* 0x0003e80000100800 */
[----:B-1----:R-:W3:Y:S01]  /*ee60*/  LDL.LU R207, [R1+0x774] ;  /* 0x0007740001cf7983 */ /* 0x002ee20000300800 */
[----:B0-----:R-:W-:-:S05]  /*ee70*/  IADD3 R8, P1, R7, R2, RZ ;  /* 0x0000000207087210 */ /* 0x001fca0007f3e0ff */
[----:B------:R-:W-:-:S05]  /*ee80*/  IMAD.X R9, R249, 0x1, R0, P1 ;  /* 0x00000001f9097824 */ /* 0x000fca00008e0600 */
[----:B------:R0:W4:Y:S04]  /*ee90*/  @!P0 LDG.E.U16 R181, desc[UR30][R8.64] ;  /* 0x0000001e08b58981 */ /* 0x000128000c1e1500 */
[----:B------:R1:W-:Y:S01]  /*eea0*/  STL [R1+0xcbc], R252 ;  /* 0x000cbcfc01007387 */ /* 0x0003e20000100800 */
[----:B0-----:R-:W-:-:S03]  /*eeb0*/  IADD3 R8, P1, R6, R2, RZ ;  /* 0x0000000206087210 */ /* 0x001fc60007f3e0ff */
[----:B-1----:R-:W2:Y:S02]  /*eec0*/  LDL.LU R252, [R1+0x76c] ;  /* 0x00076c0001fc7983 */ /* 0x002ea40000300800 */
[----:B------:R-:W-:Y:S02]  /*eed0*/  IMAD.X R9, R248, 0x1, R0, P1 ;  /* 0x00000001f8097824 */ /* 0x000fe400008e0600 */
[----:B------:R0:W-:Y:S04]  /*eee0*/  STL [R1+0xcc0], R4 ;  /* 0x000cc00401007387 */ /* 0x0001e80000100800 */
[----:B------:R1:W4:Y:S04]  /*eef0*/  @!P0 LDG.E.U16 R180, desc[UR30][R8.64] ;  /* 0x0000001e08b48981 */ /* 0x000328000c1e1500 */
[----:B0-----:R-:W4:Y:S04]  /*ef00*/  LDL.LU R4, [R1+0x764] ;  /* 0x0007640001047983 */ /* 0x001f280000300800 */
[----:B------:R-:W-:Y:S01]  /*ef10*/  STL [R1+0xcc4], R251 ;  /* 0x000cc4fb01007387 */ /* 0x000fe20000100800 */
[----:B-1----:R-:W-:-:S03]  /*ef20*/  IADD3 R8, P1, R12, R2, RZ ;  /* 0x000000020c087210 */ /* 0x002fc60007f3e0ff */
[----:B------:R-:W-:Y:S04]  /*ef30*/  STL [R1+0xcc8], R5 ;  /* 0x000cc80501007387 */ /* 0x000fe80000100800 */
[----:B------:R-:W-:Y:S04]  /*ef40*/  STL [R1+0xedc], R250 ;  /* 0x000edcfa01007387 */ /* 0x000fe80000100800 */
[----:B------:R-:W-:Y:S04]  /*ef50*/  STL [R1+0xee0], R7 ;  /* 0x000ee00701007387 */ /* 0x000fe80000100800 */
[----:B------:R-:W-:Y:S01]  /*ef60*/  STL [R1+0xee4], R249 ;  /* 0x000ee4f901007387 */ /* 0x000fe20000100800 */
[----:B------:R-:W-:-:S03]  /*ef70*/  IMAD.X R9, R247, 0x1, R0, P1 ;  /* 0x00000001f7097824 */ /* 0x000fc600008e0600 */
[----:B------:R-:W-:Y:S04]  /*ef80*/  STL [R1+0xee8], R6 ;  /* 0x000ee80601007387 */ /* 0x000fe80000100800 */
[----:B------:R-:W-:Y:S04]  /*ef90*/  STL [R1+0xeec], R248 ;  /* 0x000eecf801007387 */ /* 0x000fe80000100800 */
[----:B------:R-:W-:Y:S04]  /*efa0*/  STL [R1+0xef0], R12 ;  /* 0x000ef00c01007387 */ /* 0x000fe80000100800 */
[----:B------:R0:W-:Y:S04]  /*efb0*/  STL [R1+0xef4], R247 ;  /* 0x000ef4f701007387 */ /* 0x0001e80000100800 */
[----:B------:R1:W4:Y:S04]  /*efc0*/  @!P0 LDG.E.U16 R179, desc[UR30][R8.64] ;  /* 0x0000001e08b38981 */ /* 0x000328000c1e1500 */
[----:B0-----:R-:W4:Y:S04]  /*efd0*/  LDL.LU R247, [R1+0x6f0] ;  /* 0x0006f00001f77983 */ /* 0x001f280000300800 */
[----:B------:R-:W4:Y:S04]  /*efe0*/  LDL.LU R12, [R1+0x6f8] ;  /* 0x0006f800010c7983 */ /* 0x000f280000300800 */
[----:B------:R-:W4:Y:S04]  /*eff0*/  LDL.LU R248, [R1+0x700] ;  /* 0x0007000001f87983 */ /* 0x000f280000300800 */
[----:B------:R-:W4:Y:S01]  /*f000*/  LDL.LU R6, [R1+0x708] ;  /* 0x0007080001067983 */ /* 0x000f220000300800 */
[----:B-1----:R-:W-:-:S03]  /*f010*/  IADD3 R8, P1, R151, R2, RZ ;  /* 0x0000000297087210 */ /* 0x002fc60007f3e0ff */
[----:B------:R-:W4:Y:S04]  /*f020*/  LDL.LU R249, [R1+0x710] ;  /* 0x0007100001f97983 */ /* 0x000f280000300800 */
[----:B------:R-:W4:Y:S04]  /*f030*/  LDL.LU R7, [R1+0x718] ;  /* 0x0007180001077983 */ /* 0x000f280000300800 */
[----:B------:R-:W4:Y:S04]  /*f040*/  LDL.LU R250, [R1+0x720] ;  /* 0x0007200001fa7983 */ /* 0x000f280000300800 */
[----:B------:R-:W4:Y:S04]  /*f050*/  LDL.LU R241, [R1+0x734] ;  /* 0x0007340001f17983 */ /* 0x000f280000300800 */
[----:B------:R-:W4:Y:S04]  /*f060*/  LDL.LU R151, [R1+0x74c] ;  /* 0x00074c0001977983 */ /* 0x000f280000300800 */
[----:B------:R-:W4:Y:S04]  /*f070*/  LDL.LU R5, [R1+0x754] ;  /* 0x0007540001057983 */ /* 0x000f280000300800 */
[----:B------:R-:W4:Y:S01]  /*f080*/  LDL.LU R251, [R1+0x75c] ;  /* 0x00075c0001fb7983 */ /* 0x000f220000300800 */
[----:B------:R-:W-:-:S03]  /*f090*/  IMAD.X R9, R246, 0x1, R0, P1 ;  /* 0x00000001f6097824 */ /* 0x000fc600008e0600 */
[----:B------:R0:W-:Y:S02]  /*f0a0*/  STS.U16 [R3+UR28+0x3a00], R178 ;  /* 0x003a00b203007988 */ /* 0x0001e4000800041c */
[----:B0-----:R-:W-:Y:S02]  /*f0b0*/  PRMT R178, RZ, 0x7610, R178 ;  /* 0x00007610ffb27816 */ /* 0x001fe400000000b2 */
[----:B------:R0:W-:Y:S04]  /*f0c0*/  STS.U16 [R3+UR28], R174 ;  /* 0x000000ae03007988 */ /* 0x0001e8000800041c */
[----:B------:R3:W4:Y:S01]  /*f0d0*/  @!P0 LDG.E.U16 R178, desc[UR30][R8.64] ;  /* 0x0000001e08b28981 */ /* 0x000722000c1e1500 */
[----:B0-----:R-:W-:Y:S02]  /*f0e0*/  PRMT R174, RZ, 0x7610, R174 ;  /* 0x00007610ffae7816 */ /* 0x001fe400000000ae */
[----:B------:R-:W-:Y:S01]  /*f0f0*/  PRMT R173, RZ, 0x7610, R173 ;  /* 0x00007610ffad7816 */ /* 0x000fe200000000ad */
[----:B------:R0:W-:Y:S02]  /*f100*/  STS.U16 [R3+UR28+0x3c00], R172 ;  /* 0x003c00ac03007988 */ /* 0x0001e4000800041c */
[----:B0-----:R-:W-:-:S02]  /*f110*/  PRMT R172, RZ, 0x7610, R172 ;  /* 0x00007610ffac7816 */ /* 0x001fc400000000ac */
[----:B------:R0:W-:Y:S04]  /*f120*/  STS.U16 [R3+UR28+0x3e00], R171 ;  /* 0x003e00ab03007988 */ /* 0x0001e8000800041c */
[----:B------:R1:W-:Y:S01]  /*f130*/  STL [R1+0xef8], R246 ;  /* 0x000ef8f601007387 */ /* 0x0003e20000100800 */
[----:B0-----:R-:W-:-:S03]  /*f140*/  PRMT R171, RZ, 0x7610, R171 ;  /* 0x00007610ffab7816 */ /* 0x001fc600000000ab */
[----:B-1----:R-:W4:Y:S01]  /*f150*/  LDL.LU R246, [R1+0x6e8] ;  /* 0x0006e80001f67983 */ /* 0x002f220000300800 */
[----:B------:R-:W-:Y:S02]  /*f160*/  PRMT R170, RZ, 0x7610, R170 ;  /* 0x00007610ffaa7816 */ /* 0x000fe400000000aa */
        /* <DEDUP_REMOVED lines=10> */
[----:B-1----:R-:W3:Y:S04]  /*f210*/  LDL.LU R207, [R1+0x6e0] ;  /* 0x0006e00001cf7983 */ /* 0x002ee80000300800 */
[----:B------:R1:W-:Y:S04]  /*f220*/  STL [R1+0xf00], R245 ;  /* 0x000f00f501007387 */ /* 0x0003e80000100800 */
[----:B-1----:R-:W2:Y:S04]  /*f230*/  LDL.LU R245, [R1+0x6d8] ;  /* 0x0006d80001f57983 */ /* 0x002ea80000300800 */
[----:B------:R1:W-:Y:S04]  /*f240*/  STL [R1+0xf04], R252 ;  /* 0x000f04fc01007387 */ /* 0x0003e80000100800 */
[----:B-1----:R-:W4:Y:S04]  /*f250*/  LDL.LU R252, [R1+0x6d0] ;  /* 0x0006d00001fc7983 */ /* 0x002f280000300800 */
[----:B------:R1:W-:Y:S04]  /*f260*/  STL [R1+0xf08], R244 ;  /* 0x000f08f401007387 */ /* 0x0003e80000100800 */
[----:B-1----:R-:W4:Y:S01]  /*f270*/  LDL.LU R244, [R1+0x6c8] ;  /* 0x0006c80001f47983 */ /* 0x002f220000300800 */
[----:B0-----:R-:W-:-:S05]  /*f280*/  IADD3 R8, P1, R251, R2, RZ ;  /* 0x00000002fb087210 */ /* 0x001fca0007f3e0ff */
[----:B------:R-:W-:Y:S01]  /*f290*/  IMAD.X R9, R242, 0x1, R0, P1 ;  /* 0x00000001f2097824 */ /* 0x000fe200008e0600 */
[----:B------:R0:W-:Y:S04]  /*f2a0*/  STL [R1+0xf0c], R4 ;  /* 0x000f0c0401007387 */ /* 0x0001e80000100800 */
[----:B------:R1:W4:Y:S04]  /*f2b0*/  @!P0 LDG.E.U16 R171, desc[UR30][R8.64] ;  /* 0x0000001e08ab8981 */ /* 0x000328000c1e1500 */
[----:B0-----:R-:W4:Y:S01]  /*f2c0*/  LDL.LU R4, [R1+0x6c0] ;  /* 0x0006c00001047983 */ /* 0x001f220000300800 */
[----:B-1----:R-:W-:-:S03]  /*f2d0*/  IADD3 R8, P1, R5, R2, RZ ;  /* 0x0000000205087210 */ /* 0x002fc60007f3e0ff */
[----:B------:R0:W-:Y:S02]  /*f2e0*/  STL [R1+0xf10], R243 ;  /* 0x000f10f301007387 */ /* 0x0001e40000100800 */
[----:B------:R-:W-:-:S05]  /*f2f0*/  IMAD.X R9, R240, 0x1, R0, P1 ;  /* 0x00000001f0097824 */ /* 0x000fca00008e0600 */
[----:B------:R1:W4:Y:S04]  /*f300*/  @!P0 LDG.E.U16 R170, desc[UR30][R8.64] ;  /* 0x0000001e08aa8981 */ /* 0x000328000c1e1500 */
[----:B0-----:R-:W4:Y:S04]  /*f310*/  LDL.LU R243, [R1+0x6b8] ;  /* 0x0006b80001f37983 */ /* 0x001f280000300800 */
[----:B------:R0:W-:Y:S01]  /*f320*/  STL [R1+0xf14], R251 ;  /* 0x000f14fb01007387 */ /* 0x0001e20000100800 */
[----:B-1----:R-:W-:Y:S01]  /*f330*/  IMAD.MOV.U32 R9, RZ, RZ, R232 ;  /* 0x000000ffff097224 */ /* 0x002fe200078e00e8 */
[----:B------:R-:W-:-:S02]  /*f340*/  IADD3 R8, P1, R151, R2, RZ ;  /* 0x0000000297087210 */ /* 0x000fc40007f3e0ff */
[----:B0-----:R-:W4:Y:S04]  /*f350*/  LDL.LU R251, [R1+0x6b0] ;  /* 0x0006b00001fb7983 */ /* 0x001f280000300800 */
[----:B------:R0:W-:Y:S04]  /*f360*/  STL [R1+0xf18], R242 ;  /* 0x000f18f201007387 */ /* 0x0001e80000100800 */
[----:B0-----:R-:W4:Y:S04]  /*f370*/  LDL.LU R242, [R1+0x6a8] ;  /* 0x0006a80001f27983 */ /* 0x001f280000300800 */
[----:B------:R0:W-:Y:S04]  /*f380*/  STL [R1+0xf1c], R5 ;  /* 0x000f1c0501007387 */ /* 0x0001e80000100800 */
[----:B0-----:R-:W4:Y:S04]  /*f390*/  LDL.LU R5, [R1+0x6a0] ;  /* 0x0006a00001057983 */ /* 0x001f280000300800 */
[----:B------:R-:W3:Y:S04]  /*f3a0*/  LDL.LU R232, [R1+0xff8] ;  /* 0x000ff80001e87983 */ /* 0x000ee80000300800 */
[----:B------:R0:W-:Y:S02]  /*f3b0*/  STL.64 [R1+0xed0], R150 ;  /* 0x000ed09601007387 */ /* 0x0001e40000100a00 */
[----:B0-----:R-:W-:-:S02]  /*f3c0*/  IMAD.MOV.U32 R150, RZ, RZ, R231 ;  /* 0x000000ffff967224 */ /* 0x001fc400078e00e7 */
[----:B------:R-:W2:Y:S01]  /*f3d0*/  LDL.LU R231, [R1+0xff4] ;  /* 0x000ff40001e77983 */ /* 0x000ea20000300800 */
[----:B------:R-:W-:-:S03]  /*f3e0*/  IMAD.MOV.U32 R151, RZ, RZ, R230 ;  /* 0x000000ffff977224 */ /* 0x000fc600078e00e6 */
[----:B------:R-:W4:Y:S04]  /*f3f0*/  LDL.LU R230, [R1+0xff0] ;  /* 0x000ff00001e67983 */ /* 0x000f280000300800 */
[----:B------:R0:W-:Y:S04]  /*f400*/  STL.64 [R1+0xec8], R148 ;  /* 0x000ec89401007387 */ /* 0x0001e80000100a00 */
[----:B0-----:R-:W3:Y:S04]  /*f410*/  LDL.LU R148, [R1+0x73c] ;  /* 0x00073c0001947983 */ /* 0x001ee80000300800 */
[----:B------:R-:W2:Y:S04]  /*f420*/  LDL.LU R149, [R1+0x744] ;  /* 0x0007440001957983 */ /* 0x000ea80000300800 */
[----:B------:R0:W-:Y:S02]  /*f430*/  STL.64 [R1+0xec0], R146 ;  /* 0x000ec09201007387 */ /* 0x0001e40000100a00 */
[----:B0-----:R-:W-:-:S02]  /*f440*/  IMAD.MOV.U32 R146, RZ, RZ, R229 ;  /* 0x000000ffff927224 */ /* 0x001fc400078e00e5 */
[----:B------:R-:W4:Y:S01]  /*f450*/  LDL.LU R229, [R1+0xfec] ;  /* 0x000fec0001e57983 */ /* 0x000f220000300800 */
[----:B------:R-:W-:-:S03]  /*f460*/  IMAD.MOV.U32 R147, RZ, RZ, R228 ;  /* 0x000000ffff937224 */ /* 0x000fc600078e00e4 */
[----:B------:R-:W4:Y:S04]  /*f470*/  LDL.LU R228, [R1+0xfe8] ;  /* 0x000fe80001e47983 */ /* 0x000f280000300800 */
[----:B------:R0:W-:Y:S02]  /*f480*/  STL.64 [R1+0xeb8], R144 ;  /* 0x000eb89001007387 */ /* 0x0001e40000100a00 */
[----:B0-----:R-:W-:Y:S02]  /*f490*/  IMAD.MOV.U32 R145, RZ, RZ, R227 ;  /* 0x000000ffff917224 */ /* 0x001fe400078e00e3 */
[----:B------:R-:W4:Y:S04]  /*f4a0*/  LDL.LU R227, [R1+0xfe4] ;  /* 0x000fe40001e37983 */ /* 0x000f280000300800 */
[----:B------:R-:W4:Y:S04]  /*f4b0*/  LDL.LU R144, [R1+0x698] ;  /* 0x0006980001907983 */ /* 0x000f280000300800 */
[----:B------:R0:W-:Y:S02]  /*f4c0*/  STL.64 [R1+0xeb0], R142 ;  /* 0x000eb08e01007387 */ /* 0x0001e40000100a00 */
[----:B0-----:R-:W-:-:S02]  /*f4d0*/  IMAD.MOV.U32 R142, RZ, RZ, R226 ;  /* 0x000000ffff8e7224 */ /* 0x001fc400078e00e2 */
[----:B------:R-:W4:Y:S04]  /*f4e0*/  LDL.LU R226, [R1+0xfe0] ;  /* 0x000fe00001e27983 */ /* 0x000f280000300800 */
[----:B------:R0:W-:Y:S02]  /*f4f0*/  STL.64 [R1+0xea8], R140 ;  /* 0x000ea88c01007387 */ /* 0x0001e40000100a00 */
[----:B0-----:R-:W-:Y:S02]  /*f500*/  IMAD.MOV.U32 R141, RZ, RZ, R225 ;  /* 0x000000ffff8d7224 */ /* 0x001fe400078e00e1 */
[----:B------:R-:W4:Y:S01]  /*f510*/  LDL.LU R225, [R1+0xfdc] ;  /* 0x000fdc0001e17983 */ /* 0x000f220000300800 */
[----:B------:R-:W-:-:S03]  /*f520*/  IMAD.MOV.U32 R140, RZ, RZ, R224 ;  /* 0x000000ffff8c7224 */ /* 0x000fc600078e00e0 */
        /* <DEDUP_REMOVED lines=33> */
[----:B------:R-:W4:Y:S04]  /*f740*/  LDL.LU R210, [R1+0xfa4] ;  /* 0x000fa40001d27983 */ /* 0x000f280000300800 */
[----:B------:R0:W-:Y:S02]  /*f750*/  STL.64 [R1+0xe68], R124 ;  /* 0x000e687c01007387 */ /* 0x0001e40000100a00 */
[----:B0-----:R-:W-:-:S02]  /*f760*/  IMAD.MOV.U32 R125, RZ, RZ, R209 ;  /* 0x000000ffff7d7224 */ /* 0x001fc400078e00d1 */
[----:B------:R-:W4:Y:S04]  /*f770*/  LDL.LU R209, [R1+0xfa0] ;  /* 0x000fa00001d17983 */ /* 0x000f280000300800 */
[----:B------:R-:W-:Y:S04]  /*f780*/  STL.64 [R1+0xe60], R122 ;  /* 0x000e607a01007387 */ /* 0x000fe80000100a00 */
        /* <DEDUP_REMOVED lines=49> */
[----:B------:R0:W-:Y:S01]  /*faa0*/  STS.U16 [R3+UR28+0x7e00], R177 ;  /* 0x007e00b103007988 */ /* 0x0001e2000800041c */
[----:B------:R-:W-:-:S03]  /*fab0*/  LOP3.LUT R124, R3, 0x20, RZ, 0x3c, !PT ;  /* 0x00000020037c7812 */ /* 0x000fc600078e3cff */
[----:B0-----:R-:W4:Y:S04]  /*fac0*/  LDL.LU R177, [R1+0x690] ;  /* 0x0006900001b17983 */ /* 0x001f280000300800 */
[----:B------:R-:W-:Y:S04]  /*fad0*/  STS.U16 [R3+UR28+0x4000], R167 ;  /* 0x004000a703007988 */ /* 0x000fe8000800041c */
        /* <DEDUP_REMOVED lines=32> */
[----:B------:R0:W-:Y:S04]  /*fce0*/  STS.U16 [R124+UR28+0x500], R203 ;  /* 0x000500cb7c007988 */ /* 0x0001e8000800041c */
[----:B0-----:R-:W4:Y:S04]  /*fcf0*/  LDL.LU R203, [R1+0x688] ;  /* 0x0006880001cb7983 */ /* 0x001f280000300800 */
        /* <DEDUP_REMOVED lines=14> */
[----:B------:R0:W-:Y:S01]  /*fde0*/  STS.U16 [R124+UR28+0x1d00], R191 ;  /* 0x001d00bf7c007988 */ /* 0x0001e2000800041c */
[----:B------:R-:W-:Y:S01]  /*fdf0*/  IMAD.MOV.U32 R126, RZ, RZ, R9 ;  /* 0x000000ffff7e7224 */ /* 0x000fe200078e0009 */
[----:B------:R-:W-:-:S02]  /*fe00*/  PRMT R169, RZ, 0x7610, R169 ;  /* 0x00007610ffa97816 */ /* 0x000fc400000000a9 */
[----:B0-----:R-:W4:Y:S01]  /*fe10*/  LDL.LU R191, [R1+0x668] ;  /* 0x0006680001bf7983 */ /* 0x001f220000300800 */
[----:B------:R-:W-:-:S03]  /*fe20*/  IMAD.X R9, R239, 0x1, R0, P1 ;  /* 0x00000001ef097824 */ /* 0x000fc600008e0600 */
[----:B------:R-:W-:Y:S04]  /*fe30*/  STS.U16 [R124+UR28+0x1f00], R190 ;  /* 0x001f00be7c007988 */ /* 0x000fe8000800041c */
[----:B------:R-:W-:Y:S04]  /*fe40*/  STS.U16 [R124+UR28+0x2100], R189 ;  /* 0x002100bd7c007988 */ /* 0x000fe8000800041c */
[----:B------:R0:W-:Y:S04]  /*fe50*/  STS.U16 [R124+UR28+0x2300], R188 ;  /* 0x002300bc7c007988 */ /* 0x0001e8000800041c */
[----:B------:R2:W4:Y:S04]  /*fe60*/  @!P0 LDG.E.U16 R169, desc[UR30][R8.64] ;  /* 0x0000001e08a98981 */ /* 0x000528000c1e1500 */
[----:B0-----:R-:W4:Y:S01]  /*fe70*/  LDL.LU R188, [R1+0x660] ;  /* 0x0006600001bc7983 */ /* 0x001f220000300800 */
[----:B--2---:R-:W-:-:S03]  /*fe80*/  IADD3 R8, P1, R149, R2, RZ ;  /* 0x0000000295087210 */ /* 0x004fc60007f3e0ff */
[----:B------:R-:W-:Y:S01]  /*fe90*/  STS.U16 [R124+UR28+0x2500], R187 ;  /* 0x002500bb7c007988 */ /* 0x000fe2000800041c */
[----:B------:R-:W-:Y:S01]  /*fea0*/  PRMT R168, RZ, 0x7610, R168 ;  /* 0x00007610ffa87816 */ /* 0x000fe200000000a8 */
[----:B------:R-:W-:Y:S02]  /*feb0*/  IMAD.X R9, R238, 0x1, R0, P1 ;  /* 0x00000001ee097824 */ /* 0x000fe400008e0600 */
[----:B------:R-:W-:Y:S04]  /*fec0*/  STS.U16 [R124+UR28+0x2700], R186 ;  /* 0x002700ba7c007988 */ /* 0x000fe8000800041c */
[----:B------:R0:W-:Y:S04]  /*fed0*/  STS.U16 [R124+UR28+0x2900], R185 ;  /* 0x002900b97c007988 */ /* 0x0001e8000800041c */
[----:B------:R3:W2:Y:S04]  /*fee0*/  @!P0 LDG.E.U16 R168, desc[UR30][R8.64] ;  /* 0x0000001e08a88981 */ /* 0x0006a8000c1e1500 */
[----:B0-----:R-:W2:Y:S01]  /*fef0*/  LDL.LU R185, [R1+0x658] ;  /* 0x0006580001b97983 */ /* 0x001ea20000300800 */
[----:B---3--:R-:W-:-:S02]  /*ff00*/  IADD3 R8, P1, R148, R2, RZ ;  /* 0x0000000294087210 */ /* 0x008fc40007f3e0ff */
[----:B------:R-:W-:-:S03]  /*ff10*/  PRMT R167, RZ, 0x7610, R167 ;  /* 0x00007610ffa77816 */ /* 0x000fc600000000a7 */
[----:B------:R-:W-:-:S05]  /*ff20*/  IMAD.X R9, R237, 0x1, R0, P1 ;  /* 0x00000001ed097824 */ /* 0x000fca00008e0600 */
[----:B------:R0:W3:Y:S01]  /*ff30*/  @!P0 LDG.E.U16 R167, desc[UR30][R8.64] ;  /* 0x0000001e08a78981 */ /* 0x0000e2000c1e1500 */
[----:B------:R-:W-:Y:S02]  /*ff40*/  PRMT R166, RZ, 0x7610, R166 ;  /* 0x00007610ffa67816 */ /* 0x000fe400000000a6 */
[----:B0-----:R-:W-:-:S05]  /*ff50*/  IADD3 R8, P1, R241, R2, RZ ;  /* 0x00000002f1087210 */ /* 0x001fca0007f3e0ff */
        /* <DEDUP_REMOVED lines=24> */
[----:B----4-:R-:W-:-:S05]  /*100e0*/  IMAD.X R9, R230, 0x1, R0, P1 ;  /* 0x00000001e6097824 */ /* 0x010fca00008e0600 */
[----:B------:R0:W4:Y:S01]  /*100f0*/  @!P0 LDG.E.U16 R160, desc[UR30][R8.64] ;  /* 0x0000001e08a08981 */ /* 0x000122000c1e1500 */
[----:B------:R-:W-:Y:S02]  /*10100*/  PRMT R159, RZ, 0x7610, R159 ;  /* 0x00007610ff9f7816 */ /* 0x000fe4000000009f */
[----:B0-----:R-:W-:-:S05]  /*10110*/  IADD3 R8, P1, R247, R2, RZ ;  /* 0x00000002f7087210 */ /* 0x001fca0007f3e0ff */
[----:B------:R-:W-:-:S05]  /*10120*/  IMAD.X R9, R229, 0x1, R0, P1 ;  /* 0x00000001e5097824 */ /* 0x000fca00008e0600 */
        /* <DEDUP_REMOVED lines=74> */
[----:B--2---:R-:W-:-:S05]  /*105d0*/  IADD3 R8, P1, R185, R2, RZ ;  /* 0x00000002b9087210 */ /* 0x004fca0007f3e0ff */
[----:B------:R-:W-:-:S05]  /*105e0*/  IMAD.X R9, R209, 0x1, R0, P1 ;  /* 0x00000001d1097824 */ /* 0x000fca00008e0600 */
[----:B------:R-:W2:Y:S01]  /*105f0*/  @!P0 LDG.E.U16 R10, desc[UR30][R8.64] ;  /* 0x0000001e080a8981 */ /* 0x000ea2000c1e1500 */
[----:B------:R-:W-:Y:S01]  /*10600*/  IMAD.MOV.U32 R143, RZ, RZ, R13 ;  /* 0x000000ffff8f7224 */ /* 0x000fe200078e000d */
[----:B------:R-:W-:Y:S01]  /*10610*/  UMOV UR20, UR8 ;  /* 0x0000000800147c82 */ /* 0x000fe20008000000 */
[----:B------:R-:W-:Y:S01]  /*10620*/  UMOV UR21, UR9 ;  /* 0x0000000900157c82 */ /* 0x000fe20008000000 */
[----:B------:R-:W-:Y:S01]  /*10630*/  STL.64 [R1+0xf98], R150 ;  /* 0x000f989601007387 */ /* 0x000fe20000100a00 */
[----:B------:R-:W-:Y:S01]  /*10640*/  UMOV UR24, UR4 ;  /* 0x0000000400187c82 */ /* 0x000fe20008000000 */
[----:B------:R-:W-:Y:S01]  /*10650*/  UMOV UR25, UR5 ;  /* 0x0000000500197c82 */ /* 0x000fe20008000000 */
[----:B------:R-:W0:Y:S01]  /*10660*/  LDC R13, c[0x0][0x23c] ;  /* 0x00008f00ff0d7b82 */ /* 0x000e220000000800 */
        /* <DEDUP_REMOVED lines=12> */
[----:B------:R-:W-:Y:S04]  /*10730*/  STL [R1+0xf30], R125 ;  /* 0x000f307d01007387 */ /* 0x000fe80000100800 */
[----:B------:R-:W2:Y:S04]  /*10740*/  LDL.LU.64 R24, [R1+0x400] ;  /* 0x0004000001187983 */ /* 0x000ea80000300a00 */
[----:B------:R-:W2:Y:S04]  /*10750*/  LDL.LU.64 R26, [R1+0x408] ;  /* 0x00040800011a7983 */ /* 0x000ea80000300a00 */
[----:B------:R-:W2:Y:S04]  /*10760*/  LDL.LU.64 R28, [R1+0x410] ;  /* 0x00041000011c7983 */ /* 0x000ea80000300a00 */
[----:B------:R-:W2:Y:S04]  /*10770*/  LDL.LU.64 R30, [R1+0x418] ;  /* 0x00041800011e7983 */ /* 0x000ea80000300a00 */
[----:B------:R-:W2:Y:S04]  /*10780*/  LDL.LU.64 R32, [R1+0x420] ;  /* 0x0004200001207983 */ /* 0x000ea80000300a00 */
[----:B------:R-:W2:Y:S04]  /*10790*/  LDL.LU.64 R34, [R1+0x428] ;  /* 0x0004280001227983 */ /* 0x000ea80000300a00 */
[----:B------:R-:W2:Y:S04]  /*107a0*/  LDL.LU.64 R36, [R1+0x430] ;  /* 0x0004300001247983 */ /* 0x000ea80000300a00 */
[----:B------:R-:W-:Y:S04]  /*107b0*/  STS.U16 [R124+UR28+0x2b00], R184 ;  /* 0x002b00b87c007988 */ /* 0x000fe8000800041c */
        /* <DEDUP_REMOVED lines=29> */
[----:B---3--:R-:W-:Y:S04]  /*10990*/  STS.U16 [R124+UR28+0x4700], R167 ;  /* 0x004700a77c007988 */ /* 0x008fe8000800041c */
[----:B------:R-:W3:Y:S04]  /*109a0*/  LDL.LU.64 R68, [R1+0x4b0] ;  /* 0x0004b00001447983 */ /* 0x000ee80000300a00 */
[----:B------:R-:W-:Y:S04]  /*109b0*/  STS.U16 [R124+UR28+0x4900], R166 ;  /* 0x004900a67c007988 */ /* 0x000fe8000800041c */
        /* <DEDUP_REMOVED lines=11> */
[----:B----4-:R-:W-:Y:S04]  /*10a70*/  STS.U16 [R124+UR28+0x5500], R160 ;  /* 0x005500a07c007988 */ /* 0x010fe8000800041c */
        /* <DEDUP_REMOVED lines=39> */
[----:B--2---:R1:W-:Y:S04]  /*10cf0*/  STS.U16 [R124+UR28+0x7d00], R10 ;  /* 0x007d000a7c007988 */ /* 0x0043e8000800041c */
[----:B------:R-:W3:Y:S01]  /*10d00*/  LDL.LU.64 R122, [R1+0x588] ;  /* 0x00058800017a7983 */ /* 0x000ee20000300a00 */
[----:B------:R2:W-:Y:S06]  /*10d10*/  MEMBAR.ALL.CTA ;  /* 0x0000000000007992 */ /* 0x0005ec0000008000 */
[----:B--2---:R-:W2:Y:S04]  /*10d20*/  FENCE.VIEW.ASYNC.S ;  /* 0x00000000000073c6 */ /* 0x004ea80000000000 */
[----:B-1----:R-:W3:Y:S04]  /*10d30*/  LDL.LU.64 R124, [R1+0x590] ;  /* 0x00059000017c7983 */ /* 0x002ee80000300a00 */
[----:B------:R-:W3:Y:S04]  /*10d40*/  LDL.LU.64 R126, [R1+0x598] ;  /* 0x00059800017e7983 */ /* 0x000ee80000300a00 */
        /* <DEDUP_REMOVED lines=11> */
[----:B------:R-:W3:Y:S01]  /*10e00*/  LDL.LU.64 R150, [R1+0x5f8] ;  /* 0x0005f80001967983 */ /* 0x000ee20000300a00 */
[----:B--2---:R-:W-:Y:S06]  /*10e10*/  BAR.SYNC.DEFER_BLOCKING 0x0 ;  /* 0x0000000000007b1d */ /* 0x004fec0000010000 */
[----:B---3--:R-:W-:-:S06]  /*10e20*/  WARPGROUP.ARRIVE ;  /* 0x00000000000079c5 */ /* 0x008fcc0000000000 */
[----:B------:R-:W-:Y:S03]  /*10e30*/  HGMMA.64x256x16.F32.BF16 R24, gdesc[UR8].tnspA, R24, gsb0 ;  /* 0x23e00000081879f0 */ /* 0x000fe60008001818 */
[----:B------:R-:W-:Y:S02]  /*10e40*/  WARPGROUP.DEPBAR.LE gsb0, 0x0 ;  /* 0x00008000000079c5 */ /* 0x000fe40000010000 */
[----:B------:R-:W-:-:S15]  /*10e50*/  WARPGROUP.ARRIVE ;  /* 0x00000000000079c5 */ /* 0x000fde0000000000 */
[----:B------:R-:W-:-:S08]  /*10e60*/  NOP ;  /* 0x0000000000007918 */ /* 0x000fd00000000000 */
[----:B------:R-:W-:Y:S03]  /*10e70*/  HGMMA.64x256x16.F32.BF16 R24, gdesc[UR4].tnspA, R24, gsb0 ;  /* 0x23e00000041879f0 */ /* 0x000fe60008001818 */
[----:B------:R-:W-:Y:S02]  /*10e80*/  WARPGROUP.DEPBAR.LE gsb0, 0x0 ;  /* 0x00008000000079c5 */ /* 0x000fe40000010000 */
        /* <DEDUP_REMOVED lines=63> */
[----:B------:R1:W-:Y:S01]  /*11280*/  STL.64 [R1+0x5f8], R150 ;  /* 0x0005f89601007387 */ /* 0x0003e20000100a00 */
[----:B------:R-:W-:-:S03]  /*11290*/  IMAD.MOV.U32 R17, RZ, RZ, R130 ;  /* 0x000000ffff117224 */ /* 0x000fc600078e0082 */
[----:B-1----:R-:W2:Y:S04]  /*112a0*/  LDL.LU.64 R150, [R1+0xf98] ;  /* 0x000f980001967983 */ /* 0x002ea80000300a00 */
[----:B------:R-:W3:Y:S04]  /*112b0*/  LDL.LU.64 R148, [R1+0xf90] ;  /* 0x000f900001947983 */ /* 0x000ee80000300a00 */
[----:B------:R-:W4:Y:S04]  /*112c0*/  LDL.LU.64 R146, [R1+0xf88] ;  /* 0x000f880001927983 */ /* 0x000f280000300a00 */
[----:B------:R-:W2:Y:S04]  /*112d0*/  LDL.LU.64 R144, [R1+0xf80] ;  /* 0x000f800001907983 */ /* 0x000ea80000300a00 */
[----:B------:R-:W3:Y:S04]  /*112e0*/  LDL.LU.64 R142, [R1+0xf78] ;  /* 0x000f7800018e7983 */ /* 0x000ee80000300a00 */
[----:B------:R-:W4:Y:S04]  /*112f0*/  LDL.LU.64 R140, [R1+0xf70] ;  /* 0x000f7000018c7983 */ /* 0x000f280000300a00 */
[----:B------:R-:W2:Y:S01]  /*11300*/  LDL.LU.64 R138, [R1+0xf68] ;  /* 0x000f6800018a7983 */ /* 0x000ea20000300a00 */
[----:B------:R-:W-:-:S03]  /*11310*/  IMAD.MOV.U32 R16, RZ, RZ, R128 ;  /* 0x000000ffff107224 */ /* 0x000fc600078e0080 */
[----:B------:R-:W2:Y:S01]  /*11320*/  LDL.LU.64 R136, [R1+0xf60] ;  /* 0x000f600001887983 */ /* 0x000ea20000300a00 */
[----:B------:R-:W-:-:S03]  /*11330*/  IMAD.MOV.U32 R21, RZ, RZ, R126 ;  /* 0x000000ffff157224 */ /* 0x000fc600078e007e */
[----:B------:R-:W2:Y:S04]  /*11340*/  LDL.LU.64 R134, [R1+0xf58] ;  /* 0x000f580001867983 */ /* 0x000ea80000300a00 */
[----:B------:R-:W2:Y:S04]  /*11350*/  LDL.LU.64 R132, [R1+0xf50] ;  /* 0x000f500001847983 */ /* 0x000ea80000300a00 */
[----:B------:R-:W2:Y:S04]  /*11360*/  LDL.LU.64 R130, [R1+0xf48] ;  /* 0x000f480001827983 */ /* 0x000ea80000300a00 */
[----:B------:R-:W2:Y:S04]  /*11370*/  LDL.LU.64 R128, [R1+0xf40] ;  /* 0x000f400001807983 */ /* 0x000ea80000300a00 */
[----:B------:R-:W2:Y:S04]  /*11380*/  LDL.LU.64 R126, [R1+0xf38] ;  /* 0x000f3800017e7983 */ /* 0x000ea80000300a00 */
[----:B------:R-:W2:Y:S01]  /*11390*/  LDL.LU R125, [R1+0xf30] ;  /* 0x000f3000017d7983 */ /* 0x000ea20000300800 */
[----:B------:R-:W-:-:S05]  /*113a0*/  IMAD.MOV.U32 R20, RZ, RZ, R124 ;  /* 0x000000ffff147224 */ /* 0x000fca00078e007c */
[----:B------:R-:W-:Y:S04]  /*113b0*/  STL.64 [R1+0xf28], R20 ;  /* 0x000f281401007387 */ /* 0x000fe80000100a00 */
[----:B------:R1:W-:Y:S04]  /*113c0*/  STL.64 [R1+0xf20], R16 ;  /* 0x000f201001007387 */ /* 0x0003e80000100a00 */
[----:B-1----:R-:W2:Y:S04]  /*113d0*/  LDL.LU.64 R16, [R1+0x200] ;  /* 0x0002000001107983 */ /* 0x002ea80000300a00 */
[----:B------:R-:W2:Y:S04]  /*113e0*/  LDL.LU.64 R18, [R1+0x208] ;  /* 0x0002080001127983 */ /* 0x000ea80000300a00 */
        /* <DEDUP_REMOVED lines=51> */
[----:B------:R-:W2:Y:S01]  /*11720*/  LDL.LU.64 R122, [R1+0x3a8] ;  /* 0x0003a800017a7983 */ /* 0x000ea20000300a00 */
[----:B---3--:R-:W-:-:S02]  /*11730*/  IMAD.MOV.U32 R183, RZ, RZ, R142 ;  /* 0x000000ffffb77224 */ /* 0x008fc400078e008e */
[----:B------:R-:W-:Y:S02]  /*11740*/  IMAD.MOV.U32 R182, RZ, RZ, R143 ;  /* 0x000000ffffb67224 */ /* 0x000fe400078e008f */
[----:B----4-:R-:W-:Y:S02]  /*11750*/  IMAD.MOV.U32 R190, RZ, RZ, R140 ;  /* 0x000000ffffbe7224 */ /* 0x010fe400078e008c */
[----:B------:R-:W-:Y:S02]  /*11760*/  IMAD.MOV.U32 R184, RZ, RZ, R141 ;  /* 0x000000ffffb87224 */ /* 0x000fe400078e008d */
[----:B--2---:R-:W-:Y:S02]  /*11770*/  IMAD.MOV.U32 R176, RZ, RZ, R138 ;  /* 0x000000ffffb07224 */ /* 0x004fe400078e008a */
[----:B------:R-:W-:Y:S02]  /*11780*/  IMAD.MOV.U32 R189, RZ, RZ, R139 ;  /* 0x000000ffffbd7224 */ /* 0x000fe400078e008b */
[----:B------:R-:W-:-:S02]  /*11790*/  IMAD.MOV.U32 R193, RZ, RZ, R136 ;  /* 0x000000ffffc17224 */ /* 0x000fc400078e0088 */
[----:B------:R-:W-:Y:S02]  /*117a0*/  IMAD.MOV.U32 R175, RZ, RZ, R137 ;  /* 0x000000ffffaf7224 */ /* 0x000fe400078e0089 */
[----:B------:R-:W-:Y:S02]  /*117b0*/  IMAD.MOV.U32 R198, RZ, RZ, R134 ;  /* 0x000000ffffc67224 */ /* 0x000fe400078e0086 */
[----:B------:R-:W-:Y:S02]  /*117c0*/  IMAD.MOV.U32 R199, RZ, RZ, R135 ;  /* 0x000000ffffc77224 */ /* 0x000fe400078e0087 */
[----:B------:R-:W-:Y:S02]  /*117d0*/  IMAD.MOV.U32 R186, RZ, RZ, R132 ;  /* 0x000000ffffba7224 */ /* 0x000fe400078e0084 */
        /* <DEDUP_REMOVED lines=18> */
[----:B0-----:R-:W-:-:S02]  /*11900*/  IMAD.SHL.U32 R13, R13, 0x20, RZ ;  /* 0x000000200d0d7824 */ /* 0x001fc400078e00ff */
[----:B------:R-:W-:Y:S02]  /*11910*/  IMAD.MOV.U32 R10, RZ, RZ, R182 ;  /* 0x000000ffff0a7224 */ /* 0x000fe400078e00b6 */
[----:B------:R-:W-:Y:S02]  /*11920*/  IMAD.MOV.U32 R11, RZ, RZ, R208 ;  /* 0x000000ffff0b7224 */ /* 0x000fe400078e00d0 */
[----:B------:R-:W-:Y:S02]  /*11930*/  IMAD.MOV.U32 R8, RZ, RZ, R184 ;  /* 0x000000ffff087224 */ /* 0x000fe400078e00b8 */
[----:B------:R-:W-:Y:S02]  /*11940*/  IMAD.MOV.U32 R9, RZ, RZ, R183 ;  /* 0x000000ffff097224 */ /* 0x000fe400078e00b7 */
[----:B------:R-:W-:-:S04]  /*11950*/  IMAD.WIDE R10, R13, 0x2, R10 ;  /* 0x000000020d0a7825 */ /* 0x000fc800078e020a */
[----:B------:R-:W-:Y:S01]  /*11960*/  IMAD.WIDE R8, R13, 0x2, R8 ;  /* 0x000000020d087825 */ /* 0x000fe200078e0208 */
[----:B------:R0:W-:Y:S03]  /*11970*/  STL [R1+0x650], R10 ;  /* 0x0006500a01007387 */ /* 0x0001e60000100800 */
[----:B------:R-:W-:Y:S01]  /*11980*/  IMAD.MOV.U32 R208, RZ, RZ, R11 ;  /* 0x000000ffffd07224 */ /* 0x000fe200078e000b */
[----:B------:R1:W-:Y:S04]  /*11990*/  STL [R1+0x854], R8 ;  /* 0x0008540801007387 */ /* 0x0003e80000100800 */
[----:B------:R3:W-:Y:S01]  /*119a0*/  STL [R1+0x654], R9 ;  /* 0x0006540901007387 */ /* 0x0007e20000100800 */
[----:B0-----:R-:W-:-:S02]  /*119b0*/  IMAD.MOV.U32 R10, RZ, RZ, R185 ;  /* 0x000000ffff0a7224 */ /* 0x001fc400078e00b9 */
[----:B------:R-:W-:Y:S01]  /*119c0*/  IMAD.MOV.U32 R11, RZ, RZ, R209 ;  /* 0x000000ffff0b7224 */ /* 0x000fe200078e00d1 */
[----:B--2---:R-:W-:-:S06]  /*119d0*/  WARPGROUP.ARRIVE ;  /* 0x00000000000079c5 */ /* 0x004fcc0000000000 */
[----:B------:R-:W-:Y:S01]  /*119e0*/  HGMMA.64x256x16.F32.BF16 R16, gdesc[UR20].tnspA, R16, gsb0 ;  /* 0x23e00000141079f0 */ /* 0x000fe20008001810 */
[----:B-1----:R-:W-:Y:S02]  /*119f0*/  IMAD.MOV.U32 R8, RZ, RZ, R187 ;  /* 0x000000ffff087224 */ /* 0x002fe400078e00bb */
[----:B---3--:R-:W-:Y:S02]  /*11a00*/  IMAD.MOV.U32 R9, RZ, RZ, R186 ;  /* 0x000000ffff097224 */ /* 0x008fe400078e00ba */
[----:B------:R-:W-:-:S04]  /*11a10*/  IMAD.WIDE R10, R13, 0x2, R10 ;  /* 0x000000020d0a7825 */ /* 0x000fc800078e020a */
[----:B------:R-:W-:Y:S01]  /*11a20*/  IMAD.WIDE R8, R13, 0x2, R8 ;  /* 0x000000020d087825 */ /* 0x000fe200078e0208 */
[----:B------:R0:W-:Y:S03]  /*11a30*/  STL [R1+0x658], R10 ;  /* 0x0006580a01007387 */ /* 0x0001e60000100800 */
[----:B------:R-:W-:Y:S01]  /*11a40*/  IMAD.MOV.U32 R209, RZ, RZ, R11 ;  /* 0x000000ffffd17224 */ /* 0x000fe200078e000b */
[----:B------:R1:W-:Y:S04]  /*11a50*/  STL [R1+0x858], R8 ;  /* 0x0008580801007387 */ /* 0x0003e80000100800 */
[----:B------:R2:W-:Y:S01]  /*11a60*/  STL [R1+0x65c], R9 ;  /* 0x00065c0901007387 */ /* 0x0005e20000100800 */
[----:B0-----:R-:W-:-:S02]  /*11a70*/  IMAD.MOV.U32 R10, RZ, RZ, R188 ;  /* 0x000000ffff0a7224 */ /* 0x001fc400078e00bc */
[----:B------:R-:W-:Y:S02]  /*11a80*/  IMAD.MOV.U32 R11, RZ, RZ, R210 ;  /* 0x000000ffff0b7224 */ /* 0x000fe400078e00d2 */
[----:B-1----:R-:W-:Y:S02]  /*11a90*/  IMAD.MOV.U32 R8, RZ, RZ, R190 ;  /* 0x000000ffff087224 */ /* 0x002fe400078e00be */
[----:B--2---:R-:W-:Y:S02]  /*11aa0*/  IMAD.MOV.U32 R9, RZ, RZ, R189 ;  /* 0x000000ffff097224 */ /* 0x004fe400078e00bd */
        /* <DEDUP_REMOVED lines=34> */
[----:B------:R1:W-:Y:S01]  /*11cd0*/  STL [R1+0x868], R8 ;  /* 0x0008680801007387 */ /* 0x0003e20000100800 */
[----:B------:R-:W-:Y:S02]  /*11ce0*/  WARPGROUP.DEPBAR.LE gsb0, 0x0 ;  /* 0x00008000000079c5 */ /* 0x000fe40000010000 */
[----:B------:R-:W-:-:S06]  /*11cf0*/  WARPGROUP.ARRIVE ;  /* 0x00000000000079c5 */ /* 0x000fcc0000000000 */
[----:B------:R-:W-:Y:S01]  /*11d00*/  HGMMA.64x256x16.F32.BF16 R16, gdesc[UR24].tnspA, R16, gsb0 ;  /* 0x23e00000181079f0 */ /* 0x000fe20008001810 */
[----:B------:R2:W-:Y:S01]  /*11d10*/  STL [R1+0x67c], R9 ;  /* 0x00067c0901007387 */ /* 0x0005e20000100800 */
[----:B0-----:R-:W-:Y:S02]  /*11d20*/  IMAD.MOV.U32 R10, RZ, RZ, R200 ;  /* 0x000000ffff0a7224 */ /* 0x001fe400078e00c8 */
[----:B------:R-:W-:Y:S02]  /*11d30*/  IMAD.MOV.U32 R11, RZ, RZ, R214 ;  /* 0x000000ffff0b7224 */ /* 0x000fe400078e00d6 */
[----:B-1----:R-:W-:Y:S02]  /*11d40*/  IMAD.MOV.U32 R8, RZ, RZ, R202 ;  /* 0x000000ffff087224 */ /* 0x002fe400078e00ca */
[----:B------:R-:W-:-:S04]  /*11d50*/  IMAD.WIDE R10, R13, 0x2, R10 ;  /* 0x000000020d0a7825 */ /* 0x000fc800078e020a */
[----:B--2---:R-:W-:Y:S02]  /*11d60*/  IMAD.MOV.U32 R9, RZ, RZ, R201 ;  /* 0x000000ffff097224 */ /* 0x004fe400078e00c9 */
        /* <DEDUP_REMOVED lines=21> */
[----:B------:R0:W-:Y:S04]  /*11ec0*/  STL [R1+0x690], R10 ;  /* 0x0006900a01007387 */ /* 0x0001e80000100800 */
[----:B------:R1:W-:Y:S04]  /*11ed0*/  STL [R1+0x874], R8 ;  /* 0x0008740801007387 */ /* 0x0003e80000100800 */
[----:B------:R2:W-:Y:S01]  /*11ee0*/  STL [R1+0x694], R9 ;  /* 0x0006940901007387 */ /* 0x0005e20000100800 */
[----:B------:R-:W-:-:S02]  /*11ef0*/  IMAD.MOV.U32 R216, RZ, RZ, R11 ;  /* 0x000000ffffd87224 */ /* 0x000fc400078e000b */
[----:B0-----:R-:W-:Y:S02]  /*11f00*/  IMAD.MOV.U32 R10, RZ, RZ, R144 ;  /* 0x000000ffff0a7224 */ /* 0x001fe400078e0090 */
[----:B------:R-:W-:Y:S02]  /*11f10*/  IMAD.MOV.U32 R11, RZ, RZ, R217 ;  /* 0x000000ffff0b7224 */ /* 0x000fe400078e00d9 */
[----:B-1----:R-:W-:Y:S02]  /*11f20*/  IMAD.MOV.U32 R8, RZ, RZ, R145 ;  /* 0x000000ffff087224 */ /* 0x002fe400078e0091 */
[----:B--2---:R-:W-:Y:S02]  /*11f30*/  IMAD.MOV.U32 R9, RZ, RZ, R218 ;  /* 0x000000ffff097224 */ /* 0x004fe400078e00da */
[----:B------:R-:W-:-:S04]  /*11f40*/  IMAD.WIDE R10, R13, 0x2, R10 ;  /* 0x000000020d0a7825 */ /* 0x000fc800078e020a */
[----:B------:R-:W-:-:S04]  /*11f50*/  IMAD.WIDE R8, R13, 0x2, R8 ;  /* 0x000000020d087825 */ /* 0x000fc800078e0208 */
[----:B------:R-:W-:Y:S02]  /*11f60*/  IMAD.MOV.U32 R15, RZ, RZ, R146 ;  /* 0x000000ffff0f7224 */ /* 0x000fe400078e0092 */
[----:B------:R-:W-:Y:S02]  /*11f70*/  IMAD.MOV.U32 R14, RZ, RZ, R148 ;  /* 0x000000ffff0e7224 */ /* 0x000fe400078e0094 */
[----:B------:R-:W-:Y:S01]  /*11f80*/  IMAD.MOV.U32 R218, RZ, RZ, R9 ;  /* 0x000000ffffda7224 */ /* 0x000fe200078e0009 */
[----:B------:R-:W-:Y:S02]  /*11f90*/  WARPGROUP.DEPBAR.LE gsb0, 0x0 ;  /* 0x00008000000079c5 */ /* 0x000fe40000010000 */
[----:B------:R-:W-:Y:S04]  /*11fa0*/  STL.64 [R1+0x200], R16 ;  /* 0x0002001001007387 */ /* 0x000fe80000100a00 */
[----:B------:R-:W-:Y:S04]  /*11fb0*/  STL.64 [R1+0x208], R18 ;  /* 0x0002081201007387 */ /* 0x000fe80000100a00 */
[----:B------:R0:W-:Y:S04]  /*11fc0*/  STL.64 [R1+0x210], R20 ;  /* 0x0002101401007387 */ /* 0x0001e80000100a00 */
[----:B------:R-:W-:Y:S04]  /*11fd0*/  STL.64 [R1+0x218], R22 ;  /* 0x0002181601007387 */ /* 0x000fe80000100a00 */
[----:B------:R1:W-:Y:S04]  /*11fe0*/  STL.64 [R1+0x220], R24 ;  /* 0x0002201801007387 */ /* 0x0003e80000100a00 */
        /* <DEDUP_REMOVED lines=59> */
[----:B0-----:R0:W5:Y:S04]  /*123a0*/  LDL.LU.64 R20, [R1+0xf28] ;  /* 0x000f280001147983 */ /* 0x0011680000300a00 */
[----:B------:R0:W5:Y:S04]  /*123b0*/  LDL.LU.64 R16, [R1+0xf20] ;  /* 0x000f200001107983 */ /* 0x0001680000300a00 */
[----:B-1----:R-:W4:Y:S04]  /*123c0*/  LDL.LU.64 R24, [R1] ;  /* 0x0000000001187983 */ /* 0x002f280000300a00 */
[----:B--2---:R-:W2:Y:S04]  /*123d0*/  LDL.LU.64 R26, [R1+0x8] ;  /* 0x00000800011a7983 */ /* 0x004ea80000300a00 */
[----:B---3--:R-:W2:Y:S04]  /*123e0*/  LDL.LU.64 R28, [R1+0x10] ;  /* 0x00001000011c7983 */ /* 0x008ea80000300a00 */
[----:B----4-:R-:W2:Y:S04]  /*123f0*/  LDL.LU.64 R30, [R1+0x18] ;  /* 0x00001800011e7983 */ /* 0x010ea80000300a00 */
[----:B------:R-:W2:Y:S04]  /*12400*/  LDL.LU.64 R32, [R1+0x20] ;  /* 0x0000200001207983 */ /* 0x000ea80000300a00 */
[----:B------:R-:W2:Y:S01]  /*12410*/  LDL.LU.64 R34, [R1+0x28] ;  /* 0x0000280001227983 */ /* 0x000ea20000300a00 */
[----:B------:R-:W-:-:S03]  /*12420*/  IMAD.MOV.U32 R152, RZ, RZ, R44 ;  /* 0x000000ffff987224 */ /* 0x000fc600078e002c */
        /* <DEDUP_REMOVED lines=11> */
[----:B------:R-:W-:Y:S02]  /*124e0*/  IMAD.MOV.U32 R159, RZ, RZ, R53 ;  /* 0x000000ffff9f7224 */ /* 0x000fe400078e0035 */
[----:B------:R-:W-:Y:S01]  /*124f0*/  IMAD.MOV.U32 R158, RZ, RZ, R52 ;  /* 0x000000ffff9e7224 */ /* 0x000fe200078e0034 */
[----:B------:R-:W2:Y:S01]  /*12500*/  LDL.LU.64 R48, [R1+0x60] ;  /* 0x0000600001307983 */ /* 0x000ea20000300a00 */
[----:B------:R-:W-:Y:S02]  /*12510*/  IMAD.MOV.U32 R161, RZ, RZ, R55 ;  /* 0x000000ffffa17224 */ /* 0x000fe400078e0037 */
[----:B------:R-:W-:Y:S01]  /*12520*/  IMAD.MOV.U32 R160, RZ, RZ, R54 ;  /* 0x000000ffffa07224 */ /* 0x000fe200078e0036 */
[----:B------:R-:W2:Y:S01]  /*12530*/  LDL.LU.64 R50, [R1+0x68] ;  /* 0x0000680001327983 */ /* 0x000ea20000300a00 */
[----:B------:R-:W-:Y:S02]  /*12540*/  IMAD.MOV.U32 R163, RZ, RZ, R57 ;  /* 0x000000ffffa37224 */ /* 0x000fe400078e0039 */
[----:B------:R-:W-:Y:S01]  /*12550*/  IMAD.MOV.U32 R162, RZ, RZ, R56 ;  /* 0x000000ffffa27224 */ /* 0x000fe200078e0038 */
[----:B------:R-:W2:Y:S01]  /*12560*/  LDL.LU.64 R52, [R1+0x70] ;  /* 0x0000700001347983 */ /* 0x000ea20000300a00 */
[----:B------:R-:W-:-:S02]  /*12570*/  IMAD.MOV.U32 R165, RZ, RZ, R59 ;  /* 0x000000ffffa57224 */ /* 0x000fc400078e003b */
        /* <DEDUP_REMOVED lines=62> */
[----:B------:R-:W-:-:S03]  /*12960*/  IMAD.MOV.U32 R206, RZ, RZ, R100 ;  /* 0x000000ffffce7224 */ /* 0x000fc600078e0064 */
        /* <DEDUP_REMOVED lines=32> */
[----:B------:R-:W-:Y:S04]  /*12b70*/  STL [R1+0x698], R10 ;  /* 0x0006980a01007387 */ /* 0x000fe80000100800 */
[----:B------:R1:W-:Y:S04]  /*12b80*/  STL [R1+0x69c], R8 ;  /* 0x00069c0801007387 */ /* 0x0003e80000100800 */
[----:B-1----:R-:W3:Y:S04]  /*12b90*/  LDL.LU R8, [R1+0x6a4] ;  /* 0x0006a40001087983 */ /* 0x002ee80000300800 */
[----:B------:R-:W3:Y:S01]  /*12ba0*/  LDL.LU R9, [R1+0x878] ;  /* 0x0008780001097983 */ /* 0x000ee20000300800 */
[----:B------:R-:W-:-:S02]  /*12bb0*/  IMAD.MOV.U32 R217, RZ, RZ, R11 ;  /* 0x000000ffffd97224 */ /* 0x000fc400078e000b */
[----:B------:R-:W-:Y:S02]  /*12bc0*/  IMAD.MOV.U32 R10, RZ, RZ, R5 ;  /* 0x000000ffff0a7224 */ /* 0x000fe400078e0005 */
[----:B------:R-:W-:Y:S01]  /*12bd0*/  IMAD.MOV.U32 R11, RZ, RZ, R219 ;  /* 0x000000ffff0b7224 */ /* 0x000fe200078e00db */
[----:B------:R-:W4:Y:S01]  /*12be0*/  LDL.LU R5, [R1+0xf1c] ;  /* 0x000f1c0001057983 */ /* 0x000f220000300800 */
[----:B------:R-:W-:-:S05]  /*12bf0*/  IMAD.WIDE R10, R13, 0x2, R10 ;  /* 0x000000020d0a7825 */ /* 0x000fca00078e020a */
[----:B------:R-:W-:Y:S01]  /*12c00*/  STL [R1+0x6a0], R10 ;  /* 0x0006a00a01007387 */ /* 0x000fe20000100800 */
[----:B---3--:R-:W-:-:S04]  /*12c10*/  LOP3.LUT R9, R9, R8, RZ, 0x3c, !PT ;  /* 0x0000000809097212 */ /* 0x008fc800078e3cff */
[----:B------:R-:W-:-:S04]  /*12c20*/  LOP3.LUT R8, R9, R8, RZ, 0x3c, !PT ;  /* 0x0000000809087212 */ /* 0x000fc800078e3cff */
[----:B------:R-:W-:-:S03]  /*12c30*/  LOP3.LUT R9, R9, R8, RZ, 0x3c, !PT ;  /* 0x0000000809097212 */ /* 0x000fc600078e3cff */
[----:B------:R-:W-:-:S05]  /*12c40*/  IMAD.WIDE R8, R13, 0x2, R8 ;  /* 0x000000020d087825 */ /* 0x000fca00078e0208 */
[----:B------:R1:W-:Y:S04]  /*12c50*/  STL [R1+0x878], R8 ;  /* 0x0008780801007387 */ /* 0x0003e80000100800 */
[----:B------:R3:W-:Y:S04]  /*12c60*/  STL [R1+0x6a4], R9 ;  /* 0x0006a40901007387 */ /* 0x0007e80000100800 */
[----:B-1----:R-:W2:Y:S04]  /*12c70*/  LDL.LU R8, [R1+0x6ac] ;  /* 0x0006ac0001087983 */ /* 0x002ea80000300800 */
[----:B---3--:R-:W2:Y:S01]  /*12c80*/  LDL.LU R9, [R1+0x87c] ;  /* 0x00087c0001097983 */ /* 0x008ea20000300800 */
[----:B------:R-:W-:-:S02]  /*12c90*/  IMAD.MOV.U32 R219, RZ, RZ, R11 ;  /* 0x000000ffffdb7224 */ /* 0x000fc400078e000b */
[----:B------:R-:W-:Y:S02]  /*12ca0*/  IMAD.MOV.U32 R10, RZ, RZ, R242 ;  /* 0x000000ffff0a7224 */ /* 0x000fe400078e00f2 */
[----:B------:R-:W-:Y:S01]  /*12cb0*/  IMAD.MOV.U32 R11, RZ, RZ, R220 ;  /* 0x000000ffff0b7224 */ /* 0x000fe200078e00dc */
[----:B------:R-:W3:Y:S01]  /*12cc0*/  LDL.LU R242, [R1+0xf18] ;  /* 0x000f180001f27983 */ /* 0x000ee20000300800 */
[----:B------:R-:W-:-:S05]  /*12cd0*/  IMAD.WIDE R10, R13, 0x2, R10 ;  /* 0x000000020d0a7825 */ /* 0x000fca00078e020a */
[----:B------:R-:W-:Y:S01]  /*12ce0*/  STL [R1+0x6a8], R10 ;  /* 0x0006a80a01007387 */ /* 0x000fe20000100800 */
[----:B--2---:R-:W-:-:S04]  /*12cf0*/  LOP3.LUT R9, R9, R8, RZ, 0x3c, !PT ;  /* 0x0000000809097212 */ /* 0x004fc800078e3cff */
[----:B------:R-:W-:-:S04]  /*12d00*/  LOP3.LUT R8, R9, R8, RZ, 0x3c, !PT ;  /* 0x0000000809087212 */ /* 0x000fc800078e3cff */
[----:B------:R-:W-:-:S03]  /*12d10*/  LOP3.LUT R9, R9, R8, RZ, 0x3c, !PT ;  /* 0x0000000809097212 */ /* 0x000fc600078e3cff */
[----:B------:R-:W-:-:S05]  /*12d20*/  IMAD.WIDE R8, R13, 0x2, R8 ;  /* 0x000000020d087825 */ /* 0x000fca00078e0208 */
[----:B------:R1:W-:Y:S04]  /*12d30*/  STL [R1+0x87c], R8 ;  /* 0x00087c0801007387 */ /* 0x0003e80000100800 */
[----:B------:R2:W-:Y:S04]  /*12d40*/  STL [R1+0x6ac], R9 ;  /* 0x0006ac0901007387 */ /* 0x0005e80000100800 */
[----:B-1----:R-:W4:Y:S04]  /*12d50*/  LDL.LU R8, [R1+0x6b4] ;  /* 0x0006b40001087983 */ /* 0x002f280000300800 */
[----:B--2---:R-:W4:Y:S01]  /*12d60*/  LDL.LU R9, [R1+0x880] ;  /* 0x0008800001097983 */ /* 0x004f220000300800 */
[----:B------:R-:W-:-:S02]  /*12d70*/  IMAD.MOV.U32 R220, RZ, RZ, R11 ;  /* 0x000000ffffdc7224 */ /* 0x000fc400078e000b */
[----:B------:R-:W-:Y:S02]  /*12d80*/  IMAD.MOV.U32 R10, RZ, RZ, R251 ;  /* 0x000000ffff0a7224 */ /* 0x000fe400078e00fb */
[----:B------:R-:W-:Y:S01]  /*12d90*/  IMAD.MOV.U32 R11, RZ, RZ, R221 ;  /* 0x000000ffff0b7224 */ /* 0x000fe200078e00dd */
[----:B------:R-:W2:Y:S01]  /*12da0*/  LDL.LU R251, [R1+0xf14] ;  /* 0x000f140001fb7983 */ /* 0x000ea20000300800 */
[----:B------:R-:W-:-:S05]  /*12db0*/  IMAD.WIDE R10, R13, 0x2, R10 ;  /* 0x000000020d0a7825 */ /* 0x000fca00078e020a */
[----:B------:R-:W-:Y:S01]  /*12dc0*/  STL [R1+0x6b0], R10 ;  /* 0x0006b00a01007387 */ /* 0x000fe20000100800 */
[----:B----4-:R-:W-:-:S04]  /*12dd0*/  LOP3.LUT R9, R9, R8, RZ, 0x3c, !PT ;  /* 0x0000000809097212 */ /* 0x010fc800078e3cff */
[----:B------:R-:W-:-:S04]  /*12de0*/  LOP3.LUT R8, R9, R8, RZ, 0x3c, !PT ;  /* 0x0000000809087212 */ /* 0x000fc800078e3cff */
[----:B------:R-:W-:-:S03]  /*12df0*/  LOP3.LUT R9, R9, R8, RZ, 0x3c, !PT ;  /* 0x0000000809097212 */ /* 0x000fc600078e3cff */
[----:B------:R-:W-:-:S05]  /*12e00*/  IMAD.WIDE R8, R13, 0x2, R8 ;  /* 0x000000020d087825 */ /* 0x000fca00078e0208 */
[----:B------:R1:W-:Y:S04]  /*12e10*/  STL [R1+0x880], R8 ;  /* 0x0008800801007387 */ /* 0x0003e80000100800 */
[----:B------:R4:W-:Y:S04]  /*12e20*/  STL [R1+0x6b4], R9 ;  /* 0x0006b40901007387 */ /* 0x0009e80000100800 */
[----:B-1----:R-:W3:Y:S04]  /*12e30*/  LDL.LU R8, [R1+0x6bc] ;  /* 0x0006bc0001087983 */ /* 0x002ee80000300800 */
[----:B----4-:R-:W3:Y:S01]  /*12e40*/  LDL.LU R9, [R1+0x884] ;  /* 0x0008840001097983 */ /* 0x010ee20000300800 */
        /* <DEDUP_REMOVED lines=182> */
[----:B------:R-:W-:Y:S01]  /*139b0*/  WARPGROUP.ARRIVE ;  /* 0x00000000000079c5 */ /* 0x000fe20000000000 */
[----:B------:R-:W-:Y:S01]  /*139c0*/  UMOV UR14, UR10 ;  /* 0x0000000a000e7c82 */ /* 0x000fe20008000000 */
[----:B------:R-:W-:-:S04]  /*139d0*/  UMOV UR15, UR11 ;  /* 0x0000000b000f7c82 */ /* 0x000fc80008000000 */
[----:B------:R-:W-:Y:S01]  /*139e0*/  HGMMA.64x256x16.F32.BF16 R24, gdesc[UR12].tnspA, R24, gsb0 ;  /* 0x23e000000c1879f0 */ /* 0x000fe20008001818 */
[----:B------:R-:W-:Y:S02]  /*139f0*/  IMAD.MOV.U32 R234, RZ, RZ, R11 ;  /* 0x000000ffffea7224 */ /* 0x000fe400078e000b */
[----:B------:R-:W-:Y:S02]  /*13a00*/  IMAD.MOV.U32 R10, RZ, RZ, R250 ;  /* 0x000000ffff0a7224 */ /* 0x000fe400078e00fa */
[----:B------:R-:W-:Y:S01]  /*13a10*/  IMAD.MOV.U32 R11, RZ, RZ, R235 ;  /* 0x000000ffff0b7224 */ /* 0x000fe200078e00eb */
[----:B------:R-:W3:Y:S01]  /*13a20*/  LDL.LU R250, [R1+0xedc] ;  /* 0x000edc0001fa7983 */ /* 0x000ee20000300800 */
[----:B------:R-:W-:-:S05]  /*13a30*/  IMAD.WIDE R10, R13, 0x2, R10 ;  /* 0x000000020d0a7825 */ /* 0x000fca00078e020a */
[----:B------:R-:W-:Y:S01]  /*13a40*/  STL [R1+0x720], R10 ;  /* 0x0007200a01007387 */ /* 0x000fe20000100800 */
[----:B------:R-:W-:Y:S01]  /*13a50*/  UMOV UR18, UR6 ;  /* 0x0000000600127c82 */ /* 0x000fe20008000000 */
[----:B------:R-:W-:Y:S01]  /*13a60*/  UMOV UR19, UR7 ;  /* 0x0000000700137c82 */ /* 0x000fe20008000000 */
        /* <DEDUP_REMOVED lines=8> */
[----:B------:R-:W-:-:S02]  /*13af0*/  WARPGROUP.DEPBAR.LE gsb0, 0x0 ;  /* 0x00008000000079c5 */ /* 0x000fc40000010000 */
[----:B------:R-:W-:-:S06]  /*13b00*/  WARPGROUP.ARRIVE ;  /* 0x00000000000079c5 */ /* 0x000fcc0000000000 */
[----:B------:R-:W-:Y:S01]  /*13b10*/  HGMMA.64x256x16.F32.BF16 R24, gdesc[UR16].tnspA, R24, gsb0 ;  /* 0x23e00000101879f0 */ /* 0x000fe20008001818 */
[----:B------:R-:W-:Y:S02]  /*13b20*/  IMAD.MOV.U32 R235, RZ, RZ, R11 ;  /* 0x000000ffffeb7224 */ /* 0x000fe400078e000b */
[----:B------:R-:W-:Y:S02]  /*13b30*/  IMAD.MOV.U32 R10, RZ, RZ, R241 ;  /* 0x000000ffff0a7224 */ /* 0x000fe400078e00f1 */
[----:B------:R-:W-:Y:S01]  /*13b40*/  IMAD.MOV.U32 R11, RZ, RZ, R236 ;  /* 0x000000ffff0b7224 */ /* 0x000fe200078e00ec */
[----:B------:R-:W2:Y:S01]  /*13b50*/  LDL.LU R241, [R1+0xed8] ;  /* 0x000ed80001f17983 */ /* 0x000ea20000300800 */
[----:B------:R-:W-:-:S04]  /*13b60*/  IMAD.WIDE R10, R13, 0x2, R10 ;  /* 0x000000020d0a7825 */ /* 0x000fc800078e020a */
[----:B------:R-:W-:Y:S01]  /*13b70*/  IMAD.MOV.U32 R236, RZ, RZ, R11 ;  /* 0x000000ffffec7224 */ /* 0x000fe200078e000b */
[----:B------:R1:W-:Y:S02]  /*13b80*/  STL [R1+0x734], R10 ;  /* 0x0007340a01007387 */ /* 0x0003e40000100800 */
[----:B-1----:R-:W-:Y:S02]  /*13b90*/  IMAD.MOV.U32 R10, RZ, RZ, R14 ;  /* 0x000000ffff0a7224 */ /* 0x002fe400078e000e */
[----:B------:R-:W-:Y:S02]  /*13ba0*/  IMAD.MOV.U32 R11, RZ, RZ, R237 ;  /* 0x000000ffff0b7224 */ /* 0x000fe400078e00ed */
[----:B------:R-:W-:Y:S01]  /*13bb0*/  IMAD.WIDE R10, R13, 0x2, R10 ;  /* 0x000000020d0a7825 */ /* 0x000fe200078e020a */
[----:B----4-:R-:W-:-:S04]  /*13bc0*/  LOP3.LUT R9, R9, R8, RZ, 0x3c, !PT ;  /* 0x0000000809097212 */ /* 0x010fc800078e3cff */
[----:B------:R-:W-:-:S04]  /*13bd0*/  LOP3.LUT R8, R9, R8, RZ, 0x3c, !PT ;  /* 0x0000000809087212 */ /* 0x000fc800078e3cff */
[----:B------:R-:W-:-:S03]  /*13be0*/  LOP3.LUT R9, R9, R8, RZ, 0x3c, !PT ;  /* 0x0000000809097212 */ /* 0x000fc600078e3cff */
[----:B------:R-:W-:-:S05]  /*13bf0*/  IMAD.WIDE R8, R13, 0x2, R8 ;  /* 0x000000020d087825 */ /* 0x000fca00078e0208 */
[----:B------:R1:W-:Y:S04]  /*13c00*/  STL [R1+0x8bc], R8 ;  /* 0x0008bc0801007387 */ /* 0x0003e80000100800 */
[----:B------:R4:W-:Y:S01]  /*13c10*/  STL [R1+0x738], R9 ;  /* 0x0007380901007387 */ /* 0x0009e20000100800 */
[----:B-1----:R-:W-:Y:S02]  /*13c20*/  IMAD.MOV.U32 R8, RZ, RZ, R18 ;  /* 0x000000ffff087224 */ /* 0x002fe400078e0012 */
[----:B----4-:R-:W-:Y:S02]  /*13c30*/  IMAD.MOV.U32 R9, RZ, RZ, R15 ;  /* 0x000000ffff097224 */ /* 0x010fe400078e000f */
[----:B------:R-:W-:Y:S01]  /*13c40*/  IMAD.WIDE R8, R13, 0x2, R8 ;  /* 0x000000020d087825 */ /* 0x000fe200078e0208 */
[----:B------:R-:W-:Y:S01]  /*13c50*/  STL [R1+0x73c], R10 ;  /* 0x00073c0a01007387 */ /* 0x000fe20000100800 */
[----:B------:R-:W-:-:S03]  /*13c60*/  WARPGROUP.DEPBAR.LE gsb0, 0x0 ;  /* 0x00008000000079c5 */ /* 0x000fc60000010000 */
[----:B------:R-:W-:Y:S04]  /*13c70*/  STL [R1+0x8c0], R8 ;  /* 0x0008c00801007387 */ /* 0x000fe80000100800 */
[----:B------:R-:W-:Y:S04]  /*13c80*/  STL [R1+0x740], R9 ;  /* 0x0007400901007387 */ /* 0x000fe80000100800 */
[----:B------:R-:W-:Y:S04]  /*13c90*/  STL.64 [R1], R24 ;  /* 0x0000001801007387 */ /* 0x000fe80000100a00 */
        /* <DEDUP_REMOVED lines=62> */
[----:B------:R1:W-:Y:S04]  /*14080*/  STL.64 [R1+0x1f8], R150 ;  /* 0x0001f89601007387 */ /* 0x0003e80000100a00 */
[----:B-1----:R-:W4:Y:S04]  /*14090*/  LDL.LU.64 R150, [R1+0xed0] ;  /* 0x000ed00001967983 */ /* 0x002f280000300a00 */
[----:B------:R-:W3:Y:S04]  /*140a0*/  LDL.LU.64 R148, [R1+0xec8] ;  /* 0x000ec80001947983 */ /* 0x000ee80000300a00 */
        /* <DEDUP_REMOVED lines=52> */
[----:B------:R-:W-:-:S03]  /*143f0*/  LOP3.LUT R9, R9, R8, RZ, 0x3c, !PT ;  /* 0x0000000809097212 */ /* 0x000fc600078e3cff */
[----:B------:R-:W2:Y:S04]  /*14400*/  LDL.LU.64 R62, [R1+0xd70] ;  /* 0x000d7000013e7983 */ /* 0x000ea80000300a00 */
[----:B------:R-:W2:Y:S04]  /*14410*/  LDL.LU.64 R60, [R1+0xd68] ;  /* 0x000d6800013c7983 */ /* 0x000ea80000300a00 */
[----:B------:R-:W2:Y:S04]  /*14420*/  LDL.LU.64 R58, [R1+0xd60] ;  /* 0x000d6000013a7983 */ /* 0x000ea80000300a00 */
[----:B------:R-:W2:Y:S01]  /*14430*/  LDL.LU.64 R56, [R1+0xd58] ;  /* 0x000d580001387983 */ /* 0x000ea20000300a00 */
[----:B------:R-:W-:-:S03]  /*14440*/  LOP3.LUT R8, R9, R8, RZ, 0x3c, !PT ;  /* 0x0000000809087212 */ /* 0x000fc600078e3cff */
[----:B------:R-:W2:Y:S04]  /*14450*/  LDL.LU.64 R54, [R1+0xd50] ;  /* 0x000d500001367983 */ /* 0x000ea80000300a00 */
[----:B------:R-:W2:Y:S04]  /*14460*/  LDL.LU.64 R52, [R1+0xd48] ;  /* 0x000d480001347983 */ /* 0x000ea80000300a00 */
[----:B------:R-:W2:Y:S01]  /*14470*/  LDL.LU.64 R50, [R1+0xd40] ;  /* 0x000d400001327983 */ /* 0x000ea20000300a00 */
[----:B------:R-:W-:-:S03]  /*14480*/  IMAD.MOV.U32 R10, RZ, RZ, R11 ;  /* 0x000000ffff0a7224 */ /* 0x000fc600078e000b */
[----:B------:R-:W2:Y:S01]  /*14490*/  LDL.LU.64 R48, [R1+0xd38] ;  /* 0x000d380001307983 */ /* 0x000ea20000300a00 */
[----:B------:R-:W-:-:S03]  /*144a0*/  IMAD.MOV.U32 R11, RZ, RZ, R238 ;  /* 0x000000ffff0b7224 */ /* 0x000fc600078e00ee */
[----:B------:R-:W2:Y:S01]  /*144b0*/  LDL.LU.64 R46, [R1+0xd30] ;  /* 0x000d3000012e7983 */ /* 0x000ea20000300a00 */
[----:B------:R-:W-:-:S03]  /*144c0*/  LOP3.LUT R9, R9, R8, RZ, 0x3c, !PT ;  /* 0x0000000809097212 */ /* 0x000fc600078e3cff */
[----:B------:R-:W2:Y:S04]  /*144d0*/  LDL.LU.64 R44, [R1+0xd28] ;  /* 0x000d2800012c7983 */ /* 0x000ea80000300a00 */
[----:B------:R-:W2:Y:S04]  /*144e0*/  LDL.LU.64 R42, [R1+0xd20] ;  /* 0x000d2000012a7983 */ /* 0x000ea80000300a00 */
[----:B------:R-:W2:Y:S01]  /*144f0*/  LDL.LU.64 R40, [R1+0xd18] ;  /* 0x000d180001287983 */ /* 0x000ea20000300a00 */
[----:B------:R-:W-:-:S03]  /*14500*/  IMAD.WIDE R10, R13, 0x2, R10 ;  /* 0x000000020d0a7825 */ /* 0x000fc600078e020a */
[----:B------:R-:W2:Y:S01]  /*14510*/  LDL.LU.64 R38, [R1+0xd10] ;  /* 0x000d100001267983 */ /* 0x000ea20000300a00 */
[----:B------:R-:W-:-:S03]  /*14520*/  IMAD.WIDE R8, R13, 0x2, R8 ;  /* 0x000000020d087825 */ /* 0x000fc600078e0208 */
[----:B------:R-:W2:Y:S04]  /*14530*/  LDL.LU.64 R36, [R1+0xd08] ;  /* 0x000d080001247983 */ /* 0x000ea80000300a00 */
[----:B------:R-:W2:Y:S04]  /*14540*/  LDL.LU.64 R34, [R1+0xd00] ;  /* 0x000d000001227983 */ /* 0x000ea80000300a00 */
[----:B------:R-:W2:Y:S04]  /*14550*/  LDL.LU.64 R32, [R1+0xcf8] ;  /* 0x000cf80001207983 */ /* 0x000ea80000300a00 */
[----:B------:R-:W2:Y:S04]  /*14560*/  LDL.LU.64 R30, [R1+0xcf0] ;  /* 0x000cf000011e7983 */ /* 0x000ea80000300a00 */
[----:B------:R-:W2:Y:S04]  /*14570*/  LDL.LU.64 R28, [R1+0xce8] ;  /* 0x000ce800011c7983 */ /* 0x000ea80000300a00 */
[----:B------:R-:W2:Y:S04]  /*14580*/  LDL.LU.64 R26, [R1+0xce0] ;  /* 0x000ce000011a7983 */ /* 0x000ea80000300a00 */
[----:B------:R-:W2:Y:S04]  /*14590*/  LDL.LU.64 R24, [R1+0xcd8] ;  /* 0x000cd80001187983 */ /* 0x000ea80000300a00 */
[----:B------:R-:W-:Y:S04]  /*145a0*/  STL [R1+0x744], R10 ;  /* 0x0007440a01007387 */ /* 0x000fe80000100800 */
[----:B------:R-:W-:Y:S04]  /*145b0*/  STL [R1+0x8c4], R8 ;  /* 0x0008c40801007387 */ /* 0x000fe80000100800 */
[----:B------:R4:W-:Y:S01]  /*145c0*/  STL [R1+0x748], R9 ;  /* 0x0007480901007387 */ /* 0x0009e20000100800 */
[----:B------:R-:W-:-:S02]  /*145d0*/  IMAD.MOV.U32 R238, RZ, RZ, R11 ;  /* 0x000000ffffee7224 */ /* 0x000fc400078e000b */
[----:B------:R-:W-:Y:S02]  /*145e0*/  IMAD.MOV.U32 R11, RZ, RZ, R239 ;  /* 0x000000ffff0b7224 */ /* 0x000fe400078e00ef */
[----:B----4-:R-:W-:Y:S02]  /*145f0*/  IMAD.MOV.U32 R9, RZ, RZ, R150 ;  /* 0x000000ffff097224 */ /* 0x010fe400078e0096 */
[----:B---3--:R-:W-:Y:S02]  /*14600*/  IMAD.MOV.U32 R8, RZ, RZ, R149 ;  /* 0x000000ffff087224 */ /* 0x008fe400078e0095 */
[----:B------:R-:W-:Y:S01]  /*14610*/  IMAD.MOV.U32 R10, RZ, RZ, R151 ;  /* 0x000000ffff0a7224 */ /* 0x000fe200078e0097 */
[----:B------:R-:W3:Y:S02]  /*14620*/  LDL.LU R149, [R1+0xcd4] ;  /* 0x000cd40001957983 */ /* 0x000ee40000300800 */
[-C--:B------:R-:W-:Y:S01]  /*14630*/  LOP3.LUT R9, R9, R8.reuse, RZ, 0x3c, !PT ;  /* 0x0000000809097212 */ /* 0x080fe200078e3cff */
[----:B------:R-:W-:Y:S01]  /*14640*/  IMAD.WIDE R10, R13, 0x2, R10 ;  /* 0x000000020d0a7825 */ /* 0x000fe200078e020a */
[----:B------:R-:W3:Y:S02]  /*14650*/  LDL.LU R150, [R1+0xcd0] ;  /* 0x000cd00001967983 */ /* 0x000ee40000300800 */
[----:B------:R-:W-:-:S02]  /*14660*/  LOP3.LUT R8, R9, R8, RZ, 0x3c, !PT ;  /* 0x0000000809087212 */ /* 0x000fc400078e3cff */
[----:B------:R-:W3:Y:S02]  /*14670*/  LDL.LU R151, [R1+0xccc] ;  /* 0x000ccc0001977983 */ /* 0x000ee40000300800 */
[----:B------:R-:W-:-:S03]  /*14680*/  LOP3.LUT R9, R9, R8, RZ, 0x3c, !PT ;  /* 0x0000000809097212 */ /* 0x000fc600078e3cff */
[----:B------:R-:W-:Y:S01]  /*14690*/  IMAD.WIDE R8, R13, 0x2, R8 ;  /* 0x000000020d087825 */ /* 0x000fe200078e0208 */
[----:B------:R-:W-:Y:S04]  /*146a0*/  STL [R1+0x74c], R10 ;  /* 0x00074c0a01007387 */ /* 0x000fe80000100800 */
[----:B------:R-:W-:Y:S04]  /*146b0*/  STL [R1+0x8c8], R8 ;  /* 0x0008c80801007387 */ /* 0x000fe80000100800 */
[----:B------:R1:W-:Y:S04]  /*146c0*/  STL [R1+0x750], R9 ;  /* 0x0007500901007387 */ /* 0x0003e80000100800 */
[----:B-1----:R-:W4:Y:S01]  /*146d0*/  LDL.LU R9, [R1+0x758] ;  /* 0x0007580001097983 */ /* 0x002f220000300800 */
[----:B------:R-:W-:-:S02]  /*146e0*/  IMAD.MOV.U32 R239, RZ, RZ, R11 ;  /* 0x000000ffffef7224 */ /* 0x000fc400078e000b */
[----:B------:R-:W-:Y:S02]  /*146f0*/  IMAD.MOV.U32 R10, RZ, RZ, R5 ;  /* 0x000000ffff0a7224 */ /* 0x000fe400078e0005 */
[----:B------:R-:W-:Y:S01]  /*14700*/  IMAD.MOV.U32 R11, RZ, RZ, R240 ;  /* 0x000000ffff0b7224 */ /* 0x000fe200078e00f0 */
[----:B------:R-:W3:Y:S01]  /*14710*/  LDL.LU R5, [R1+0xcc8] ;  /* 0x000cc80001057983 */ /* 0x000ee20000300800 */
[----:B------:R-:W-:-:S05]  /*14720*/  IMAD.WIDE R10, R13, 0x2, R10 ;  /* 0x000000020d0a7825 */ /* 0x000fca00078e020a */
[----:B------:R-:W-:Y:S01]  /*14730*/  STL [R1+0x754], R10 ;  /* 0x0007540a01007387 */ /* 0x000fe20000100800 */
[----:B----4-:R-:W-:Y:S02]  /*14740*/  IMAD.MOV.U32 R8, RZ, RZ, R9 ;  /* 0x000000ffff087224 */ /* 0x010fe400078e0009 */
[----:B--2---:R-:W-:Y:S02]  /*14750*/  IMAD.MOV.U32 R9, RZ, RZ, R241 ;  /* 0x000000ffff097224 */ /* 0x004fe400078e00f1 */
[----:B------:R-:W-:-:S04]  /*14760*/  IMAD.WIDE R8, R13, 0x2, R8 ;  /* 0x000000020d087825 */ /* 0x000fc800078e0208 */
[----:B------:R-:W-:Y:S01]  /*14770*/  IMAD.MOV.U32 R241, RZ, RZ, R9 ;  /* 0x000000fffff17224 */ /* 0x000fe200078e0009 */
[----:B------:R1:W-:Y:S04]  /*14780*/  STL [R1+0x758], R8 ;  /* 0x0007580801007387 */ /* 0x0003e80000100800 */
[----:B-1----:R-:W2:Y:S04]  /*14790*/  LDL.LU R8, [R1+0x760] ;  /* 0x0007600001087983 */ /* 0x002ea80000300800 */
[----:B------:R-:W2:Y:S01]  /*147a0*/  LDL.LU R9, [R1+0x8cc] ;  /* 0x0008cc0001097983 */ /* 0x000ea20000300800 */
[----:B------:R-:W-:-:S02]  /*147b0*/  IMAD.MOV.U32 R240, RZ, RZ, R11 ;  /* 0x000000fffff07224 */ /* 0x000fc400078e000b */
[----:B------:R-:W-:Y:S02]  /*147c0*/  IMAD.MOV.U32 R10, RZ, RZ, R251 ;  /* 0x000000ffff0a7224 */ /* 0x000fe400078e00fb */
[----:B------:R-:W-:Y:S01]  /*147d0*/  IMAD.MOV.U32 R11, RZ, RZ, R242 ;  /* 0x000000ffff0b7224 */ /* 0x000fe200078e00f2 */
[----:B------:R-:W4:Y:S01]  /*147e0*/  LDL.LU R251, [R1+0xcc4] ;  /* 0x000cc40001fb7983 */ /* 0x000f220000300800 */
        /* <DEDUP_REMOVED lines=8> */
[----:B-1----:R-:W3:Y:S04]  /*14870*/  LDL.LU R8, [R1+0x768] ;  /* 0x0007680001087983 */ /* 0x002ee80000300800 */
[----:B--2---:R-:W3:Y:S01]  /*14880*/  LDL.LU R9, [R1+0x8d0] ;  /* 0x0008d00001097983 */ /* 0x004ee20000300800 */
[----:B------:R-:W-:-:S02]  /*14890*/  IMAD.MOV.U32 R242, RZ, RZ, R11 ;  /* 0x000000fffff27224 */ /* 0x000fc400078e000b */
[----:B------:R-:W-:Y:S02]  /*148a0*/  IMAD.MOV.U32 R10, RZ, RZ, R4 ;  /* 0x000000ffff0a7224 */ /* 0x000fe400078e0004 */
[----:B------:R-:W-:Y:S01]  /*148b0*/  IMAD.MOV.U32 R11, RZ, RZ, R243 ;  /* 0x000000ffff0b7224 */ /* 0x000fe200078e00f3 */
[----:B------:R-:W2:Y:S01]  /*148c0*/  LDL.LU R4, [R1+0xcc0] ;  /* 0x000cc00001047983 */ /* 0x000ea20000300800 */
        /* <DEDUP_REMOVED lines=8> */
[----:B-1----:R-:W4:Y:S04]  /*14950*/  LDL.LU R8, [R1+0x770] ;  /* 0x0007700001087983 */ /* 0x002f280000300800 */
[----:B---3--:R-:W4:Y:S01]  /*14960*/  LDL.LU R9, [R1+0x8d4] ;  /* 0x0008d40001097983 */ /* 0x008f220000300800 */
[----:B------:R-:W-:-:S02]  /*14970*/  IMAD.MOV.U32 R243, RZ, RZ, R11 ;  /* 0x000000fffff37224 */ /* 0x000fc400078e000b */
[----:B------:R-:W-:Y:S02]  /*14980*/  IMAD.MOV.U32 R10, RZ, RZ, R252 ;  /* 0x000000ffff0a7224 */ /* 0x000fe400078e00fc */
[----:B------:R-:W-:Y:S01]  /*14990*/  IMAD.MOV.U32 R11, RZ, RZ, R244 ;  /* 0x000000ffff0b7224 */ /* 0x000fe200078e00f4 */
[----:B------:R-:W3:Y:S01]  /*149a0*/  LDL.LU R252, [R1+0xcbc] ;  /* 0x000cbc0001fc7983 */ /* 0x000ee20000300800 */
        /* <DEDUP_REMOVED lines=8> */
[----:B-1----:R-:W2:Y:S04]  /*14a30*/  LDL.LU R8, [R1+0x778] ;  /* 0x0007780001087983 */ /* 0x002ea80000300800 */
[----:B----4-:R-:W2:Y:S01]  /*14a40*/  LDL.LU R9, [R1+0x8d8] ;  /* 0x0008d80001097983 */ /* 0x010ea20000300800 */
[----:B------:R-:W-:-:S02]  /*14a50*/  IMAD.MOV.U32 R244, RZ, RZ, R11 ;  /* 0x000000fffff47224 */ /* 0x000fc400078e000b */
[----:B------:R-:W-:Y:S02]  /*14a60*/  IMAD.MOV.U32 R10, RZ, RZ, R207 ;  /* 0x000000ffff0a7224 */ /* 0x000fe400078e00cf */
[----:B------:R-:W-:Y:S01]  /*14a70*/  IMAD.MOV.U32 R11, RZ, RZ, R245 ;  /* 0x000000ffff0b7224 */ /* 0x000fe200078e00f5 */
[----:B------:R-:W4:Y:S01]  /*14a80*/  LDL.LU R207, [R1+0xcb8] ;  /* 0x000cb80001cf7983 */ /* 0x000f220000300800 */
[----:B------:R-:W-:-:S05]  /*14a90*/  IMAD.WIDE R10, R13, 0x2, R10 ;  /* 0x000000020d0a7825 */ /* 0x000fca00078e020a */
[----:B------:R1:W-:Y:S01]  /*14aa0*/  STL [R1+0x774], R10 ;  /* 0x0007740a01007387 */ /* 0x0003e20000100800 */
[----:B------:R-:W-:-:S03]  /*14ab0*/  IMAD.MOV.U32 R245, RZ, RZ, R11 ;  /* 0x000000fffff57224 */ /* 0x000fc600078e000b */
[----:B-1----:R-:W3:Y:S04]  /*14ac0*/  LDL.LU R10, [R1+0x8dc] ;  /* 0x0008dc00010a7983 */ /* 0x002ee80000300800 */
[----:B------:R-:W4:Y:S01]  /*14ad0*/  LDL.LU R11, [R1+0x77c] ;  /* 0x00077c00010b7983 */ /* 0x000f220000300800 */
[----:B--2---:R-:W-:-:S04]  /*14ae0*/  LOP3.LUT R9, R9, R8, RZ, 0x3c, !PT ;  /* 0x0000000809097212 */ /* 0x004fc800078e3cff */
[----:B------:R-:W-:-:S04]  /*14af0*/  LOP3.LUT R8, R9, R8, RZ, 0x3c, !PT ;  /* 0x0000000809087212 */ /* 0x000fc800078e3cff */
[----:B------:R-:W-:-:S03]  /*14b00*/  LOP3.LUT R9, R9, R8, RZ, 0x3c, !PT ;  /* 0x0000000809097212 */ /* 0x000fc600078e3cff */
[----:B------:R-:W-:-:S05]  /*14b10*/  IMAD.WIDE R8, R13, 0x2, R8 ;  /* 0x000000020d087825 */ /* 0x000fca00078e0208 */
[----:B------:R1:W-:Y:S04]  /*14b20*/  STL [R1+0x8d8], R8 ;  /* 0x0008d80801007387 */ /* 0x0003e80000100800 */
[----:B------:R3:W-:Y:S04]  /*14b30*/  STL [R1+0x778], R9 ;  /* 0x0007780901007387 */ /* 0x0007e80000100800 */
[----:B-1----:R-:W2:Y:S01]  /*14b40*/  LDL.LU R8, [R1+0x780] ;  /* 0x0007800001087983 */ /* 0x002ea20000300800 */
[----:B---3--:R-:W-:Y:S02]  /*14b50*/  IMAD.MOV.U32 R9, RZ, RZ, R10 ;  /* 0x000000ffff097224 */ /* 0x008fe400078e000a */
[----:B----4-:R-:W-:-:S02]  /*14b60*/  IMAD.MOV.U32 R10, RZ, RZ, R11 ;  /* 0x000000ffff0a7224 */ /* 0x010fc400078e000b */
[----:B------:R-:W-:Y:S02]  /*14b70*/  IMAD.MOV.U32 R11, RZ, RZ, R246 ;  /* 0x000000ffff0b7224 */ /* 0x000fe400078e00f6 */
        /* <DEDUP_REMOVED lines=97> */
[----:B------:R-:W-:-:S02]  /*15190*/  IMAD.MOV.U32 R10, RZ, RZ, R12 ;  /* 0x000000ffff0a7224 */ /* 0x000fc400078e000c */
[----:B------:R-:W3:Y:S02]  /*151a0*/  LDL.LU R12, [R1+0xc9c] ;  /* 0x000c9c00010c7983 */ /* 0x000ee40000300800 */
[----:B----4-:R-:W-:-:S05]  /*151b0*/  IMAD.WIDE R10, R13, 0x2, R10 ;  /* 0x000000020d0a7825 */ /* 0x010fca00078e020a */
[----:B------:R1:W-:Y:S04]  /*151c0*/  STL [R1+0x7b4], R10 ;  /* 0x0007b40a01007387 */ /* 0x0003e80000100800 */
[----:B------:R4:W-:Y:S01]  /*151d0*/  STL [R1+0x600], R11 ;  /* 0x0006000b01007387 */ /* 0x0009e20000100800 */
[----:B-1----:R-:W-:-:S03]  /*151e0*/  IMAD.MOV.U32 R10, RZ, RZ, R6 ;  /* 0x000000ffff0a7224 */ /* 0x002fc600078e0006 */
[----:B------:R-:W3:Y:S01]  /*151f0*/  LDL.LU R6, [R1+0xc98] ;  /* 0x000c980001067983 */ /* 0x000ee20000300800 */
[----:B----4-:R-:W-:-:S03]  /*15200*/  IMAD.MOV.U32 R11, RZ, RZ, R7 ;  /* 0x000000ffff0b7224 */ /* 0x010fc600078e0007 */
[----:B------:R-:W4:Y:S01]  /*15210*/  LDL.LU R7, [R1+0xc94] ;  /* 0x000c940001077983 */ /* 0x000f220000300800 */
        /* <DEDUP_REMOVED lines=8> */
[----:B------:R-:W-:-:S04]  /*152a0*/  LOP3.LUT R11, R11, R10, RZ, 0x3c, !PT ;  /* 0x0000000a0b0b7212 */ /* 0x000fc800078e3cff */
[----:B------:R-:W-:-:S04]  /*152b0*/  LOP3.LUT R10, R11, R10, RZ, 0x3c, !PT ;  /* 0x0000000a0b0a7212 */ /* 0x000fc800078e3cff */
[----:B------:R-:W-:-:S03]  /*152c0*/  LOP3.LUT R11, R11, R10, RZ, 0x3c, !PT ;  /* 0x0000000a0b0b7212 */ /* 0x000fc600078e3cff */
[----:B------:R-:W-:-:S05]  /*152d0*/  IMAD.WIDE R10, R13, 0x2, R10 ;  /* 0x000000020d0a7825 */ /* 0x000fca00078e020a */
[----:B------:R1:W-:Y:S04]  /*152e0*/  STL [R1+0x7bc], R10 ;  /* 0x0007bc0a01007387 */ /* 0x0003e80000100800 */
[----:B------:R2:W-:Y:S01]  /*152f0*/  STL [R1+0x604], R11 ;  /* 0x0006040b01007387 */ /* 0x0005e20000100800 */
[----:B-1----:R-:W-:-:S03]  /*15300*/  IMAD.MOV.U32 R10, RZ, RZ, R5 ;  /* 0x000000ffff0a7224 */ /* 0x002fc600078e0005 */
[----:B------:R-:W4:Y:S01]  /*15310*/  LDL.LU R5, [R1+0xc90] ;  /* 0x000c900001057983 */ /* 0x000f220000300800 */
[----:B--2---:R-:W-:-:S03]  /*15320*/  IMAD.MOV.U32 R11, RZ, RZ, R4 ;  /* 0x000000ffff0b7224 */ /* 0x004fc600078e0004 */
[----:B------:R-:W2:Y:S01]  /*15330*/  LDL.LU R4, [R1+0xc8c] ;  /* 0x000c8c0001047983 */ /* 0x000ea20000300800 */
        /* <DEDUP_REMOVED lines=8> */
[----:B------:R-:W-:-:S04]  /*153c0*/  LOP3.LUT R11, R11, R10, RZ, 0x3c, !PT ;  /* 0x0000000a0b0b7212 */ /* 0x000fc800078e3cff */
[----:B------:R-:W-:-:S04]  /*153d0*/  LOP3.LUT R10, R11, R10, RZ, 0x3c, !PT ;  /* 0x0000000a0b0a7212 */ /* 0x000fc800078e3cff */
[----:B------:R-:W-:-:S03]  /*153e0*/  LOP3.LUT R11, R11, R10, RZ, 0x3c, !PT ;  /* 0x0000000a0b0b7212 */ /* 0x000fc600078e3cff */
[----:B------:R-:W-:-:S05]  /*153f0*/  IMAD.WIDE R10, R13, 0x2, R10 ;  /* 0x000000020d0a7825 */ /* 0x000fca00078e020a */
[----:B------:R1:W-:Y:S04]  /*15400*/  STL [R1+0x7c4], R10 ;  /* 0x0007c40a01007387 */ /* 0x0003e80000100800 */
[----:B------:R3:W-:Y:S01]  /*15410*/  STL [R1+0x608], R11 ;  /* 0x0006080b01007387 */ /* 0x0007e20000100800 */
[----:B-1----:R-:W-:-:S03]  /*15420*/  IMAD.MOV.U32 R10, RZ, RZ, R207 ;  /* 0x000000ffff0a7224 */ /* 0x002fc600078e00cf */
[----:B------:R-:W2:Y:S04]  /*15430*/  LDL.LU R207, [R1+0xc88] ;  /* 0x000c880001cf7983 */ /* 0x000ea80000300800 */
[----:B---3--:R-:W3:Y:S01]  /*15440*/  LDL.LU R11, [R1+0x7cc] ;  /* 0x0007cc00010b7983 */ /* 0x008ee20000300800 */
        /* <DEDUP_REMOVED lines=8> */
[----:B---3--:R-:W-:-:S04]  /*154d0*/  LOP3.LUT R11, R11, R10, RZ, 0x3c, !PT ;  /* 0x0000000a0b0b7212 */ /* 0x008fc800078e3cff */
[----:B------:R-:W-:-:S04]  /*154e0*/  LOP3.LUT R10, R11, R10, RZ, 0x3c, !PT ;  /* 0x0000000a0b0a7212 */ /* 0x000fc800078e3cff */
[----:B------:R-:W-:-:S03]  /*154f0*/  LOP3.LUT R11, R11, R10, RZ, 0x3c, !PT ;  /* 0x0000000a0b0b7212 */ /* 0x000fc600078e3cff */
[----:B------:R-:W-:-:S05]  /*15500*/  IMAD.WIDE R10, R13, 0x2, R10 ;  /* 0x000000020d0a7825 */ /* 0x000fca00078e020a */
[----:B------:R1:W-:Y:S04]  /*15510*/  STL [R1+0x7cc], R10 ;  /* 0x0007cc0a01007387 */ /* 0x0003e80000100800 */
[----:B------:R3:W-:Y:S01]  /*15520*/  STL [R1+0x60c], R11 ;  /* 0x00060c0b01007387 */ /* 0x0007e20000100800 */
[----:B-1----:R-:W-:Y:S02]  /*15530*/  IMAD.MOV.U32 R10, RZ, RZ, R12 ;  /* 0x000000ffff0a7224 */ /* 0x002fe400078e000c */
[----:B---3--:R-:W-:Y:S01]  /*15540*/  IMAD.MOV.U32 R11, RZ, RZ, R6 ;  /* 0x000000ffff0b7224 */ /* 0x008fe200078e0006 */
[----:B------:R-:W3:Y:S04]  /*15550*/  LDL.LU R12, [R1+0xc84] ;  /* 0x000c8400010c7983 */ /* 0x000ee80000300800 */
[-C--:B------:R-:W-:Y:S01]  /*15560*/  LOP3.LUT R11, R11, R10.reuse, RZ, 0x3c, !PT ;  /* 0x0000000a0b0b7212 */ /* 0x080fe200078e3cff */
[----:B------:R-:W4:Y:S03]  /*15570*/  LDL.LU R6, [R1+0xc80] ;  /* 0x000c800001067983 */ /* 0x000f260000300800 */
[----:B------:R-:W-:-:S04]  /*15580*/  LOP3.LUT R10, R11, R10, RZ, 0x3c, !PT ;  /* 0x0000000a0b0a7212 */ /* 0x000fc800078e3cff */
[----:B------:R-:W-:-:S03]  /*15590*/  LOP3.LUT R11, R11, R10, RZ, 0x3c, !PT ;  /* 0x0000000a0b0b7212 */ /* 0x000fc600078e3cff */
[----:B------:R-:W-:Y:S01]  /*155a0*/  IMAD.WIDE R10, R13, 0x2, R10 ;  /* 0x000000020d0a7825 */ /* 0x000fe200078e020a */
[----:B--2---:R-:W-:-:S04]  /*155b0*/  LOP3.LUT R9, R9, R8, RZ, 0x3c, !PT ;  /* 0x0000000809097212 */ /* 0x004fc800078e3cff */
[----:B------:R-:W-:-:S04]  /*155c0*/  LOP3.LUT R8, R9, R8, RZ, 0x3c, !PT ;  /* 0x0000000809087212 */ /* 0x000fc800078e3cff */
[----:B------:R-:W-:-:S03]  /*155d0*/  LOP3.LUT R9, R9, R8, RZ, 0x3c, !PT ;  /* 0x0000000809097212 */ /* 0x000fc600078e3cff */
[----:B------:R-:W-:-:S05]  /*155e0*/  IMAD.WIDE R8, R13, 0x2, R8 ;  /* 0x000000020d087825 */ /* 0x000fca00078e0208 */
[----:B------:R1:W-:Y:S04]  /*155f0*/  STL [R1+0x904], R8 ;  /* 0x0009040801007387 */ /* 0x0003e80000100800 */
[----:B------:R2:W-:Y:S04]  /*15600*/  STL [R1+0x7d0], R9 ;  /* 0x0007d00901007387 */ /* 0x0005e80000100800 */
[----:B-1----:R-:W3:Y:S04]  /*15610*/  LDL.LU R8, [R1+0x7d8] ;  /* 0x0007d80001087983 */ /* 0x002ee80000300800 */
[----:B--2---:R-:W3:Y:S04]  /*15620*/  LDL.LU R9, [R1+0x908] ;  /* 0x0009080001097983 */ /* 0x004ee80000300800 */
[----:B------:R1:W-:Y:S04]  /*15630*/  STL [R1+0x7d4], R10 ;  /* 0x0007d40a01007387 */ /* 0x0003e80000100800 */
[----:B------:R2:W-:Y:S04]  /*15640*/  STL [R1+0x610], R11 ;  /* 0x0006100b01007387 */ /* 0x0005e80000100800 */
[----:B-1----:R-:W4:Y:S04]  /*15650*/  LDL.LU R10, [R1+0x614] ;  /* 0x00061400010a7983 */ /* 0x002f280000300800 */
[----:B--2---:R-:W4:Y:S01]  /*15660*/  LDL.LU R11, [R1+0x7e0] ;  /* 0x0007e000010b7983 */ /* 0x004f220000300800 */
[----:B---3--:R-:W-:-:S04]  /*15670*/  LOP3.LUT R9, R9, R8, RZ, 0x3c, !PT ;  /* 0x0000000809097212 */ /* 0x008fc800078e3cff */
[----:B------:R-:W-:-:S04]  /*15680*/  LOP3.LUT R8, R9, R8, RZ, 0x3c, !PT ;  /* 0x0000000809087212 */ /* 0x000fc800078e3cff */
[----:B------:R-:W-:-:S03]  /*15690*/  LOP3.LUT R9, R9, R8, RZ, 0x3c, !PT ;  /* 0x0000000809097212 */ /* 0x000fc600078e3cff */
[----:B------:R-:W-:Y:S01]  /*156a0*/  IMAD.WIDE R8, R13, 0x2, R8 ;  /* 0x000000020d087825 */ /* 0x000fe200078e0208 */
[----:B----4-:R-:W-:-:S04]  /*156b0*/  LOP3.LUT R11, R11, R10, RZ, 0x3c, !PT ;  /* 0x0000000a0b0b7212 */ /* 0x010fc800078e3cff */
[----:B------:R1:W-:Y:S01]  /*156c0*/  STL [R1+0x908], R8 ;  /* 0x0009080801007387 */ /* 0x0003e20000100800 */
[----:B------:R-:W-:-:S03]  /*156d0*/  LOP3.LUT R10, R11, R10, RZ, 0x3c, !PT ;  /* 0x0000000a0b0a7212 */ /* 0x000fc600078e3cff */
[----:B------:R2:W-:Y:S01]  /*156e0*/  STL [R1+0x7d8], R9 ;  /* 0x0007d80901007387 */ /* 0x0005e20000100800 */
[----:B------:R-:W-:Y:S01]  /*156f0*/  LOP3.LUT R11, R11, R10, RZ, 0x3c, !PT ;  /* 0x0000000a0b0b7212 */ /* 0x000fe200078e3cff */
[----:B-1----:R-:W-:Y:S02]  /*15700*/  IMAD.MOV.U32 R8, RZ, RZ, R5 ;  /* 0x000000ffff087224 */ /* 0x002fe400078e0005 */
[----:B--2---:R-:W-:Y:S02]  /*15710*/  IMAD.MOV.U32 R9, RZ, RZ, R7 ;  /* 0x000000ffff097224 */ /* 0x004fe400078e0007 */
[----:B------:R-:W2:Y:S01]  /*15720*/  LDL.LU R7, [R1+0xc7c] ;  /* 0x000c7c0001077983 */ /* 0x000ea20000300800 */
[----:B------:R-:W-:-:S03]  /*15730*/  IMAD.WIDE R8, R13, 0x2, R8 ;  /* 0x000000020d087825 */ /* 0x000fc600078e0208 */
[----:B------:R-:W3:Y:S01]  /*15740*/  LDL.LU R5, [R1+0xc78] ;  /* 0x000c780001057983 */ /* 0x000ee20000300800 */
[----:B------:R-:W-:-:S03]  /*15750*/  IMAD.WIDE R10, R13, 0x2, R10 ;  /* 0x000000020d0a7825 */ /* 0x000fc600078e020a */
[----:B------:R1:W-:Y:S04]  /*15760*/  STL [R1+0x90c], R8 ;  /* 0x00090c0801007387 */ /* 0x0003e80000100800 */
[----:B------:R4:W-:Y:S01]  /*15770*/  STL [R1+0x7dc], R9 ;  /* 0x0007dc0901007387 */ /* 0x0009e20000100800 */
[----:B-1----:R-:W-:-:S03]  /*15780*/  IMAD.MOV.U32 R8, RZ, RZ, R4 ;  /* 0x000000ffff087224 */ /* 0x002fc600078e0004 */
[----:B------:R-:W3:Y:S01]  /*15790*/  LDL.LU R4, [R1+0xc74] ;  /* 0x000c740001047983 */ /* 0x000ee20000300800 */
[----:B----4-:R-:W-:-:S03]  /*157a0*/  IMAD.MOV.U32 R9, RZ, RZ, R207 ;  /* 0x000000ffff097224 */ /* 0x010fc600078e00cf */
[----:B------:R-:W4:Y:S04]  /*157b0*/  LDL.LU R207, [R1+0xc70] ;  /* 0x000c700001cf7983 */ /* 0x000f280000300800 */
[----:B------:R1:W-:Y:S04]  /*157c0*/  STL [R1+0x7e0], R10 ;  /* 0x0007e00a01007387 */ /* 0x0003e80000100800 */
[----:B------:R0:W-:Y:S04]  /*157d0*/  STL [R1+0x614], R11 ;  /* 0x0006140b01007387 */ /* 0x0001e80000100800 */
[----:B-1----:R-:W2:Y:S04]  /*157e0*/  LDL.LU R10, [R1+0x618] ;  /* 0x00061800010a7983 */ /* 0x002ea80000300800 */
[----:B0-----:R-:W2:Y:S01]  /*157f0*/  LDL.LU R11, [R1+0x7e8] ;  /* 0x0007e800010b7983 */ /* 0x001ea20000300800 */
[----:B------:R-:W-:-:S04]  /*15800*/  LOP3.LUT R9, R9, R8, RZ, 0x3c, !PT ;  /* 0x0000000809097212 */ /* 0x000fc800078e3cff */
[----:B------:R-:W-:-:S04]  /*15810*/  LOP3.LUT R8, R9, R8, RZ, 0x3c, !PT ;  /* 0x0000000809087212 */ /* 0x000fc800078e3cff */
[----:B------:R-:W-:-:S03]  /*15820*/  LOP3.LUT R9, R9, R8, RZ, 0x3c, !PT ;  /* 0x0000000809097212 */ /* 0x000fc600078e3cff */
[----:B------:R-:W-:-:S05]  /*15830*/  IMAD.WIDE R8, R13, 0x2, R8 ;  /* 0x000000020d087825 */ /* 0x000fca00078e0208 */
[----:B------:R0:W-:Y:S04]  /*15840*/  STL [R1+0x910], R8 ;  /* 0x0009100801007387 */ /* 0x0001e80000100800 */
[----:B------:R1:W-:Y:S01]  /*15850*/  STL [R1+0x7e4], R9 ;  /* 0x0007e40901007387 */ /* 0x0003e20000100800 */
[----:B0-----:R-:W-:-:S03]  /*15860*/  IMAD.MOV.U32 R8, RZ, RZ, R12 ;  /* 0x000000ffff087224 */ /* 0x001fc600078e000c */
        /* <DEDUP_REMOVED lines=8> */
[----:B0-----:R-:W2:Y:S04]  /*158f0*/  LDL.LU R10, [R1+0x61c] ;  /* 0x00061c00010a7983 */ /* 0x001ea80000300800 */
[----:B-1----:R-:W2:Y:S01]  /*15900*/  LDL.LU R11, [R1+0x7f0] ;  /* 0x0007f000010b7983 */ /* 0x002ea20000300800 */
[----:B---3--:R-:W-:-:S05]  /*15910*/  IMAD.WIDE R8, R13, 0x2, R8 ;  /* 0x000000020d087825 */ /* 0x008fca00078e0208 */
[----:B------:R0:W-:Y:S04]  /*15920*/  STL [R1+0x914], R8 ;  /* 0x0009140801007387 */ /* 0x0001e80000100800 */
[----:B------:R1:W-:Y:S01]  /*15930*/  STL [R1+0x7ec], R9 ;  /* 0x0007ec0901007387 */ /* 0x0003e20000100800 */
[----:B0-----:R-:W-:Y:S02]  /*15940*/  IMAD.MOV.U32 R8, RZ, RZ, R7 ;  /* 0x000000ffff087224 */ /* 0x001fe400078e0007 */
[----:B-1----:R-:W-:Y:S02]  /*15950*/  IMAD.MOV.U32 R9, RZ, RZ, R6 ;  /* 0x000000ffff097224 */ /* 0x002fe400078e0006 */
[----:B------:R-:W3:Y:S04]  /*15960*/  LDL.LU R6, [R1+0xc68] ;  /* 0x000c680001067983 */ /* 0x000ee80000300800 */
[----:B------:R-:W3:Y:S01]  /*15970*/  LDL.LU R7, [R1+0xc64] ;  /* 0x000c640001077983 */ /* 0x000ee20000300800 */
        /* <DEDUP_REMOVED lines=8> */
[----:B------:R-:W-:-:S05]  /*15a00*/  IMAD.WIDE R8, R13, 0x2, R8 ;  /* 0x000000020d087825 */ /* 0x000fca00078e0208 */
[----:B------:R0:W-:Y:S04]  /*15a10*/  STL [R1+0x918], R8 ;  /* 0x0009180801007387 */ /* 0x0001e80000100800 */
[----:B------:R1:W-:Y:S01]  /*15a20*/  STL [R1+0x7f4], R9 ;  /* 0x0007f40901007387 */ /* 0x0003e20000100800 */
[----:B0-----:R-:W-:Y:S02]  /*15a30*/  IMAD.MOV.U32 R8, RZ, RZ, R4 ;  /* 0x000000ffff087224 */ /* 0x001fe400078e0004 */
[----:B-1----:R-:W-:Y:S02]  /*15a40*/  IMAD.MOV.U32 R9, RZ, RZ, R5 ;  /* 0x000000ffff097224 */ /* 0x002fe400078e0005 */
[----:B------:R-:W3:Y:S04]  /*15a50*/  LDL.LU R5, [R1+0xc60] ;  /* 0x000c600001057983 */ /* 0x000ee80000300800 */
[----:B------:R-:W3:Y:S01]  /*15a60*/  LDL.LU R4, [R1+0xc5c] ;  /* 0x000c5c0001047983 */ /* 0x000ee20000300800 */
[----:B------:R-:W-:Y:S01]  /*15a70*/  IMAD.WIDE R8, R13, 0x2, R8 ;  /* 0x000000020d087825 */ /* 0x000fe200078e0208 */
[----:B--2---:R-:W-:-:S04]  /*15a80*/  LOP3.LUT R11, R11, R10, RZ, 0x3c, !PT ;  /* 0x0000000a0b0b7212 */ /* 0x004fc800078e3cff */
[----:B------:R-:W-:-:S04]  /*15a90*/  LOP3.LUT R10, R11, R10, RZ, 0x3c, !PT ;  /* 0x0000000a0b0a7212 */ /* 0x000fc800078e3cff */
[----:B------:R-:W-:-:S03]  /*15aa0*/  LOP3.LUT R11, R11, R10, RZ, 0x3c, !PT ;  /* 0x0000000a0b0b7212 */ /* 0x000fc600078e3cff */
[----:B------:R-:W-:-:S05]  /*15ab0*/  IMAD.WIDE R10, R13, 0x2, R10 ;  /* 0x000000020d0a7825 */ /* 0x000fca00078e020a */
[----:B------:R0:W-:Y:S04]  /*15ac0*/  STL [R1+0x7f8], R10 ;  /* 0x0007f80a01007387 */ /* 0x0001e80000100800 */
[----:B------:R1:W-:Y:S04]  /*15ad0*/  STL [R1+0x620], R11 ;  /* 0x0006200b01007387 */ /* 0x0003e80000100800 */
[----:B0-----:R-:W2:Y:S04]  /*15ae0*/  LDL.LU R10, [R1+0x624] ;  /* 0x00062400010a7983 */ /* 0x001ea80000300800 */
[----:B-1----:R-:W2:Y:S04]  /*15af0*/  LDL.LU R11, [R1+0x7fc] ;  /* 0x0007fc00010b7983 */ /* 0x002ea80000300800 */
[----:B------:R-:W-:Y:S04]  /*15b00*/  STL [R1+0x91c], R8 ;  /* 0x00091c0801007387 */ /* 0x000fe80000100800 */
[----:B------:R0:W-:Y:S04]  /*15b10*/  STL [R1+0x724], R9 ;  /* 0x0007240901007387 */ /* 0x0001e80000100800 */
[----:B0-----:R-:W4:Y:S01]  /*15b20*/  LDL.LU R9, [R1+0x920] ;  /* 0x0009200001097983 */ /* 0x001f220000300800 */
[----:B--2---:R-:W-:-:S04]  /*15b30*/  LOP3.LUT R11, R11, R10, RZ, 0x3c, !PT ;  /* 0x0000000a0b0b7212 */ /* 0x004fc800078e3cff */
[----:B------:R-:W-:-:S04]  /*15b40*/  LOP3.LUT R10, R11, R10, RZ, 0x3c, !PT ;  /* 0x0000000a0b0a7212 */ /* 0x000fc800078e3cff */
[----:B------:R-:W-:-:S03]  /*15b50*/  LOP3.LUT R11, R11, R10, RZ, 0x3c, !PT ;  /* 0x0000000a0b0b7212 */ /* 0x000fc600078e3cff */
[----:B------:R-:W-:-:S04]  /*15b60*/  IMAD.WIDE R10, R13, 0x2, R10 ;  /* 0x000000020d0a7825 */ /* 0x000fc800078e020a */
[----:B----4-:R-:W-:Y:S02]  /*15b70*/  IMAD.MOV.U32 R8, RZ, RZ, R9 ;  /* 0x000000ffff087224 */ /* 0x010fe400078e0009 */
[----:B------:R-:W-:Y:S02]  /*15b80*/  IMAD.MOV.U32 R9, RZ, RZ, R207 ;  /* 0x000000ffff097224 */ /* 0x000fe400078e00cf */
[----:B------:R-:W2:Y:S04]  /*15b90*/  LDL.LU R207, [R1+0xc58] ;  /* 0x000c580001cf7983 */ /* 0x000ea80000300800 */
[----:B------:R0:W-:Y:S04]  /*15ba0*/  STL [R1+0x7fc], R10 ;  /* 0x0007fc0a01007387 */ /* 0x0001e80000100800 */
[----:B------:R1:W-:Y:S04]  /*15bb0*/  STL [R1+0x624], R11 ;  /* 0x0006240b01007387 */ /* 0x0003e80000100800 */
[----:B0-----:R-:W4:Y:S04]  /*15bc0*/  LDL.LU R10, [R1+0x628] ;  /* 0x00062800010a7983 */ /* 0x001f280000300800 */
[----:B-1----:R-:W4:Y:S01]  /*15bd0*/  LDL.LU R11, [R1+0x800] ;  /* 0x00080000010b7983 */ /* 0x002f220000300800 */
[----:B------:R-:W-:-:S05]  /*15be0*/  IMAD.WIDE R8, R13, 0x2, R8 ;  /* 0x000000020d087825 */ /* 0x000fca00078e0208 */
[----:B------:R3:W-:Y:S04]  /*15bf0*/  STL [R1+0x920], R8 ;  /* 0x0009200801007387 */ /* 0x0007e80000100800 */
[----:B------:R0:W-:Y:S01]  /*15c00*/  STL [R1+0x728], R9 ;  /* 0x0007280901007387 */ /* 0x0001e20000100800 */
[----:B---3--:R-:W-:Y:S02]  /*15c10*/  IMAD.MOV.U32 R8, RZ, RZ, R6 ;  /* 0x000000ffff087224 */ /* 0x008fe400078e0006 */
[----:B0-----:R-:W-:Y:S02]  /*15c20*/  IMAD.MOV.U32 R9, RZ, RZ, R12 ;  /* 0x000000ffff097224 */ /* 0x001fe400078e000c */
[----:B------:R-:W3:Y:S04]  /*15c30*/  LDL.LU R12, [R1+0xc54] ;  /* 0x000c5400010c7983 */ /* 0x000ee80000300800 */
[----:B------:R-:W3:Y:S01]  /*15c40*/  LDL.LU R6, [R1+0xc50] ;  /* 0x000c500001067983 */ /* 0x000ee20000300800 */
[----:B----4-:R-:W-:-:S04]  /*15c50*/  LOP3.LUT R11, R11, R10, RZ, 0x3c, !PT ;  /* 0x0000000a0b0b7212 */ /* 0x010fc800078e3cff */
[----:B------:R-:W-:-:S04]  /*15c60*/  LOP3.LUT R10, R11, R10, RZ, 0x3c, !PT ;  /* 0x0000000a0b0a7212 */ /* 0x000fc800078e3cff */
[----:B------:R-:W-:-:S03]  /*15c70*/  LOP3.LUT R11, R11, R10, RZ, 0x3c, !PT ;  /* 0x0000000a0b0b7212 */ /* 0x000fc600078e3cff */
[----:B------:R-:W-:-:S05]  /*15c80*/  IMAD.WIDE R10, R13, 0x2, R10 ;  /* 0x000000020d0a7825 */ /* 0x000fca00078e020a */
[----:B------:R0:W-:Y:S04]  /*15c90*/  STL [R1+0x800], R10 ;  /* 0x0008000a01007387 */ /* 0x0001e80000100800 */
[----:B------:R1:W-:Y:S04]  /*15ca0*/  STL [R1+0x628], R11 ;  /* 0x0006280b01007387 */ /* 0x0003e80000100800 */
[----:B0-----:R-:W4:Y:S04]  /*15cb0*/  LDL.LU R10, [R1+0x62c] ;  /* 0x00062c00010a7983 */ /* 0x001f280000300800 */
[----:B-1----:R-:W4:Y:S01]  /*15cc0*/  LDL.LU R11, [R1+0x804] ;  /* 0x00080400010b7983 */ /* 0x002f220000300800 */
[----:B------:R-:W-:-:S05]  /*15cd0*/  IMAD.WIDE R8, R13, 0x2, R8 ;  /* 0x000000020d087825 */ /* 0x000fca00078e0208 */
[----:B------:R0:W-:Y:S04]  /*15ce0*/  STL [R1+0x850], R8 ;  /* 0x0008500801007387 */ /* 0x0001e80000100800 */
[----:B------:R1:W-:Y:S01]  /*15cf0*/  STL [R1+0x72c], R9 ;  /* 0x00072c0901007387 */ /* 0x0003e20000100800 */
[----:B0-----:R-:W-:Y:S02]  /*15d00*/  IMAD.MOV.U32 R8, RZ, RZ, R5 ;  /* 0x000000ffff087224 */ /* 0x001fe400078e0005 */
[----:B-1----:R-:W-:Y:S02]  /*15d10*/  IMAD.MOV.U32 R9, RZ, RZ, R7 ;  /* 0x000000ffff097224 */ /* 0x002fe400078e0007 */
        /* <DEDUP_REMOVED lines=13> */
[----:B--2---:R-:W-:Y:S02]  /*15df0*/  IMAD.MOV.U32 R8, RZ, RZ, R207 ;  /* 0x000000ffff087224 */ /* 0x004fe400078e00cf */
[----:B0-----:R-:W-:Y:S02]  /*15e00*/  IMAD.MOV.U32 R9, RZ, RZ, R4 ;  /* 0x000000ffff097224 */ /* 0x001fe400078e0004 */
[----:B------:R-:W2:Y:S04]  /*15e10*/  LDL.LU R4, [R1+0xc44] ;  /* 0x000c440001047983 */ /* 0x000ea80000300800 */
[----:B------:R-:W2:Y:S01]  /*15e20*/  LDL.LU R207, [R1+0xc40] ;  /* 0x000c400001cf7983 */ /* 0x000ea20000300800 */
        /* <DEDUP_REMOVED lines=11> */
[----:B---3--:R-:W-:-:S03]  /*15ee0*/  IMAD.MOV.U32 R8, RZ, RZ, R12 ;  /* 0x000000ffff087224 */ /* 0x008fc600078e000c */
[----:B0-----:R-:W3:Y:S04]  /*15ef0*/  LDL.LU R9, [R1+0x818] ;  /* 0x0008180001097983 */ /* 0x001ee80000300800 */
        /* <DEDUP_REMOVED lines=9> */
[----:B---3--:R-:W-:-:S05]  /*15f90*/  IMAD.WIDE R8, R13, 0x2, R8 ;  /* 0x000000020d087825 */ /* 0x008fca00078e0208 */
        /* <DEDUP_REMOVED lines=21> */
[----:B------:R-:W-:Y:S01]  /*160f0*/  IMAD.WIDE R8, R13, 0x2, R8 ;  /* 0x000000020d087825 */ /* 0x000fe200078e0208 */
[----:B----4-:R-:W-:-:S04]  /*16100*/  LOP3.LUT R11, R11, R10, RZ, 0x3c, !PT ;  /* 0x0000000a0b0b7212 */ /* 0x010fc800078e3cff */
[----:B------:R-:W-:-:S04]  /*16110*/  LOP3.LUT R10, R11, R10, RZ, 0x3c, !PT ;  /* 0x0000000a0b0a7212 */ /* 0x000fc800078e3cff */
[----:B------:R-:W-:-:S03]  /*16120*/  LOP3.LUT R11, R11, R10, RZ, 0x3c, !PT ;  /* 0x0000000a0b0b7212 */ /* 0x000fc600078e3cff */
[----:B------:R-:W-:-:S05]  /*16130*/  IMAD.WIDE R10, R13, 0x2, R10 ;  /* 0x000000020d0a7825 */ /* 0x000fca00078e020a */
[----:B------:R0:W-:Y:S04]  /*16140*/  STL [R1+0x824], R10 ;  /* 0x0008240a01007387 */ /* 0x0001e80000100800 */
[----:B------:R1:W-:Y:S04]  /*16150*/  STL [R1+0x63c], R11 ;  /* 0x00063c0b01007387 */ /* 0x0003e80000100800 */
[----:B0-----:R-:W4:Y:S04]  /*16160*/  LDL.LU R10, [R1+0x640] ;  /* 0x00064000010a7983 */ /* 0x001f280000300800 */
[----:B-1----:R-:W4:Y:S04]  /*16170*/  LDL.LU R11, [R1+0x82c] ;  /* 0x00082c00010b7983 */ /* 0x002f280000300800 */
[----:B------:R-:W-:Y:S04]  /*16180*/  STL [R1+0x934], R8 ;  /* 0x0009340801007387 */ /* 0x000fe80000100800 */
[----:B------:R0:W-:Y:S04]  /*16190*/  STL [R1+0x828], R9 ;  /* 0x0008280901007387 */ /* 0x0001e80000100800 */
[----:B0-----:R-:W3:Y:S01]  /*161a0*/  LDL.LU R9, [R1+0x938] ;  /* 0x0009380001097983 */ /* 0x001ee20000300800 */
[----:B----4-:R-:W-:-:S04]  /*161b0*/  LOP3.LUT R11, R11, R10, RZ, 0x3c, !PT ;  /* 0x0000000a0b0b7212 */ /* 0x010fc800078e3cff */
[----:B------:R-:W-:-:S04]  /*161c0*/  LOP3.LUT R10, R11, R10, RZ, 0x3c, !PT ;  /* 0x0000000a0b0a7212 */ /* 0x000fc800078e3cff */
[----:B------:R-:W-:-:S03]  /*161d0*/  LOP3.LUT R11, R11, R10, RZ, 0x3c, !PT ;  /* 0x0000000a0b0b7212 */ /* 0x000fc600078e3cff */
[----:B------:R-:W-:-:S04]  /*161e0*/  IMAD.WIDE R10, R13, 0x2, R10 ;  /* 0x000000020d0a7825 */ /* 0x000fc800078e020a */
[----:B---3--:R-:W-:Y:S02]  /*161f0*/  IMAD.MOV.U32 R8, RZ, RZ, R9 ;  /* 0x000000ffff087224 */ /* 0x008fe400078e0009 */
[----:B------:R-:W-:Y:S02]  /*16200*/  IMAD.MOV.U32 R9, RZ, RZ, R207 ;  /* 0x000000ffff097224 */ /* 0x000fe400078e00cf */
[----:B------:R-:W3:Y:S04]  /*16210*/  LDL.LU R207, [R1+0xc28] ;  /* 0x000c280001cf7983 */ /* 0x000ee80000300800 */
        /* <DEDUP_REMOVED lines=9> */
[----:B------:R0:W5:Y:S04]  /*162b0*/  LDL.LU R12, [R1+0xc24] ;  /* 0x000c2400010c7983 */ /* 0x0001680000300800 */
[----:B------:R-:W2:Y:S01]  /*162c0*/  LDL.LU R6, [R1+0xc20] ;  /* 0x000c200001067983 */ /* 0x000ea20000300800 */
[----:B----4-:R-:W-:-:S04]  /*162d0*/  LOP3.LUT R11, R11, R10, RZ, 0x3c, !PT ;  /* 0x0000000a0b0b7212 */ /* 0x010fc800078e3cff */
[----:B------:R-:W-:-:S04]  /*162e0*/  LOP3.LUT R10, R11, R10, RZ, 0x3c, !PT ;  /* 0x0000000a0b0a7212 */ /* 0x000fc800078e3cff */
[----:B------:R-:W-:-:S03]  /*162f0*/  LOP3.LUT R11, R11, R10, RZ, 0x3c, !PT ;  /* 0x0000000a0b0b7212 */ /* 0x000fc600078e3cff */
[----:B------:R-:W-:-:S05]  /*16300*/  IMAD.WIDE R10, R13, 0x2, R10 ;  /* 0x000000020d0a7825 */ /* 0x000fca00078e020a */
[----:B------:R-:W-:Y:S04]  /*16310*/  STL [R1+0x834], R10 ;  /* 0x0008340a01007387 */ /* 0x000fe80000100800 */
[----:B------:R1:W-:Y:S04]  /*16320*/  STL [R1+0x644], R11 ;  /* 0x0006440b01007387 */ /* 0x0003e80000100800 */
[----:B-1----:R-:W4:Y:S01]  /*16330*/  LDL.LU R11, [R1+0x648] ;  /* 0x00064800010b7983 */ /* 0x002f220000300800 */
[----:B------:R-:W-:-:S04]  /*16340*/  IMAD.WIDE R8, R13, 0x2, R8 ;  /* 0x000000020d087825 */ /* 0x000fc800078e0208 */
[----:B--2---:R-:W-:Y:S01]  /*16350*/  IMAD.MOV.U32 R10, RZ, RZ, R6 ;  /* 0x000000ffff0a7224 */ /* 0x004fe200078e0006 */
[----:B------:R1:W-:Y:S04]  /*16360*/  STL [R1+0x93c], R8 ;  /* 0x00093c0801007387 */ /* 0x0003e80000100800 */
[----:B------:R2:W-:Y:S04]  /*16370*/  STL [R1+0x838], R9 ;  /* 0x0008380901007387 */ /* 0x0005e80000100800 */
[----:B------:R-:W3:Y:S01]  /*16380*/  LDL.LU R6, [R1+0xc1c] ;  /* 0x000c1c0001067983 */ /* 0x000ee20000300800 */
[----:B-1----:R-:W-:-:S02]  /*16390*/  IMAD.MOV.U32 R8, RZ, RZ, R5 ;  /* 0x000000ffff087224 */ /* 0x002fc400078e0005 */
[----:B--2---:R-:W-:Y:S02]  /*163a0*/  IMAD.MOV.U32 R9, RZ, RZ, R7 ;  /* 0x000000ffff097224 */ /* 0x004fe400078e0007 */
[----:B------:R-:W2:Y:S04]  /*163b0*/  LDL.LU R7, [R1+0xc18] ;  /* 0x000c180001077983 */ /* 0x000ea80000300800 */
[----:B------:R-:W2:Y:S01]  /*163c0*/  LDL.LU R5, [R1+0xc14] ;  /* 0x000c140001057983 */ /* 0x000ea20000300800 */
[----:B------:R-:W-:Y:S01]  /*163d0*/  WARPGROUP.ARRIVE ;  /* 0x00000000000079c5 */ /* 0x000fe20000000000 */
[----:B------:R-:W-:Y:S01]  /*163e0*/  UMOV UR14, UR22 ;  /* 0x00000016000e7c82 */ /* 0x000fe20008000000 */
[----:B------:R-:W-:-:S04]  /*163f0*/  UMOV UR15, UR23 ;  /* 0x00000017000f7c82 */ /* 0x000fc80008000000 */
[----:B------:R-:W-:Y:S01]  /*16400*/  HGMMA.64x256x16.F32.BF16 R24, gdesc[UR12].tnspA, R24, gsb0 ;  /* 0x23e000000c1879f0 */ /* 0x000fe20008001818 */
[----:B----4-:R-:W-:-:S05]  /*16410*/  IMAD.WIDE R10, R13, 0x2, R10 ;  /* 0x000000020d0a7825 */ /* 0x010fca00078e020a */
[----:B------:R-:W-:Y:S04]  /*16420*/  STL [R1+0x83c], R10 ;  /* 0x00083c0a01007387 */ /* 0x000fe80000100800 */
[----:B------:R1:W-:Y:S04]  /*16430*/  STL [R1+0x648], R11 ;  /* 0x0006480b01007387 */ /* 0x0003e80000100800 */
[----:B-1----:R-:W4:Y:S01]  /*16440*/  LDL.LU R11, [R1+0x64c] ;  /* 0x00064c00010b7983 */ /* 0x002f220000300800 */
[----:B------:R-:W-:-:S04]  /*16450*/  IMAD.WIDE R8, R13, 0x2, R8 ;  /* 0x000000020d087825 */ /* 0x000fc800078e0208 */
[----:B---3--:R-:W-:Y:S01]  /*16460*/  IMAD.MOV.U32 R10, RZ, RZ, R6 ;  /* 0x000000ffff0a7224 */ /* 0x008fe200078e0006 */
[----:B------:R1:W-:Y:S04]  /*16470*/  STL [R1+0x940], R8 ;  /* 0x0009400801007387 */ /* 0x0003e80000100800 */
[----:B------:R3:W-:Y:S04]  /*16480*/  STL [R1+0x840], R9 ;  /* 0x0008400901007387 */ /* 0x0007e80000100800 */
[----:B------:R-:W2:Y:S01]  /*16490*/  LDL.LU R6, [R1+0xc10] ;  /* 0x000c100001067983 */ /* 0x000ea20000300800 */
[----:B-1----:R-:W-:-:S02]  /*164a0*/  IMAD.MOV.U32 R8, RZ, RZ, R207 ;  /* 0x000000ffff087224 */ /* 0x002fc400078e00cf */
[----:B---3--:R-:W-:Y:S02]  /*164b0*/  IMAD.MOV.U32 R9, RZ, RZ, R4 ;  /* 0x000000ffff097224 */ /* 0x008fe400078e0004 */
[----:B------:R-:W3:Y:S04]  /*164c0*/  LDL.LU R4, [R1+0xc0c] ;  /* 0x000c0c0001047983 */ /* 0x000ee80000300800 */
[----:B------:R-:W3:Y:S01]  /*164d0*/  LDL.LU R207, [R1+0xc08] ;  /* 0x000c080001cf7983 */ /* 0x000ee20000300800 */
[----:B------:R-:W-:Y:S02]  /*164e0*/  WARPGROUP.DEPBAR.LE gsb0, 0x0 ;  /* 0x00008000000079c5 */ /* 0x000fe40000010000 */
[----:B------:R-:W-:Y:S01]  /*164f0*/  WARPGROUP.ARRIVE ;  /* 0x00000000000079c5 */ /* 0x000fe20000000000 */
[----:B------:R-:W-:Y:S01]  /*16500*/  UMOV UR18, UR26 ;  /* 0x0000001a00127c82 */ /* 0x000fe20008000000 */
[----:B------:R-:W-:-:S04]  /*16510*/  UMOV UR19, UR27 ;  /* 0x0000001b00137c82 */ /* 0x000fc80008000000 */
[----:B------:R-:W-:Y:S01]  /*16520*/  HGMMA.64x256x16.F32.BF16 R24, gdesc[UR16].tnspA, R24, gsb0 ;  /* 0x23e00000101879f0 */ /* 0x000fe20008001818 */
[----:B----4-:R-:W-:-:S05]  /*16530*/  IMAD.WIDE R10, R13, 0x2, R10 ;  /* 0x000000020d0a7825 */ /* 0x010fca00078e020a */
[----:B------:R2:W-:Y:S04]  /*16540*/  STL [R1+0x844], R10 ;  /* 0x0008440a01007387 */ /* 0x0005e80000100800 */
[----:B------:R1:W-:Y:S01]  /*16550*/  STL [R1+0x64c], R11 ;  /* 0x00064c0b01007387 */ /* 0x0003e20000100800 */
[----:B--2---:R-:W-:-:S03]  /*16560*/  IMAD.MOV.U32 R10, RZ, RZ, R5 ;  /* 0x000000ffff0a7224 */ /* 0x004fc600078e0005 */
[----:B------:R-:W2:Y:S01]  /*16570*/  LDL.LU R5, [R1+0xc04] ;  /* 0x000c040001057983 */ /* 0x000ea20000300800 */
[----:B------:R-:W-:Y:S01]  /*16580*/  IMAD.WIDE R8, R13, 0x2, R8 ;  /* 0x000000020d087825 */ /* 0x000fe200078e0208 */
[----:B-1----:R-:W1:Y:S04]  /*16590*/  LDC R11, c[0x0][0x238] ;  /* 0x00008e00ff0b7b82 */ /* 0x002e680000000800 */
[----:B------:R4:W-:Y:S04]  /*165a0*/  STL [R1+0x944], R8 ;  /* 0x0009440801007387 */ /* 0x0009e80000100800 */
[----:B------:R0:W-:Y:S01]  /*165b0*/  STL [R1+0x848], R9 ;  /* 0x0008480901007387 */ /* 0x0001e20000100800 */
[----:B----4-:R-:W-:-:S02]  /*165c0*/  IMAD.MOV.U32 R8, RZ, RZ, R10 ;  /* 0x000000ffff087224 */ /* 0x010fc400078e000a */
[----:B0-----:R-:W-:Y:S02]  /*165d0*/  IMAD.MOV.U32 R9, RZ, RZ, R7 ;  /* 0x000000ffff097224 */ /* 0x001fe400078e0007 */
[----:B------:R0:W5:Y:S01]  /*165e0*/  LDL.LU R7, [R1+0xc00] ;  /* 0x000c000001077983 */ /* 0x0001620000300800 */
[----:B------:R-:W-:-:S04]  /*165f0*/  IMAD.WIDE R8, R13, 0x2, R8 ;  /* 0x000000020d087825 */ /* 0x000fc800078e0208 */
[----:B---3--:R-:W-:Y:S01]  /*16600*/  VIADD R207, R207, 0xffffffff ;  /* 0xffffffffcfcf7836 */ /* 0x008fe20000000000 */
[----:B------:R3:W-:Y:S04]  /*16610*/  STL [R1+0x948], R8 ;  /* 0x0009480801007387 */ /* 0x0007e80000100800 */
[----:B------:R0:W-:Y:S01]  /*16620*/  STL [R1+0x84c], R9 ;  /* 0x00084c0901007387 */ /* 0x0001e20000100800 */
[----:B------:R-:W-:Y:S01]  /*16630*/  ISETP.NE.U32.AND P0, PT, R207, RZ, PT ;  /* 0x000000ffcf00720c */ /* 0x000fe20003f05070 */
[----:B-1----:R-:W-:Y:S01]  /*16640*/  IMAD.SHL.U32 R11, R11, 0x20, RZ ;  /* 0x000000200b0b7824 */ /* 0x002fe200078e00ff */
[----:B------:R-:W-:Y:S02]  /*16650*/  WARPGROUP.DEPBAR.LE gsb0, 0x0 ;  /* 0x00008000000079c5 */ /* 0x000fe40000010000 */
[----:B------:R-:W-:-:S02]  /*16660*/  VIADD R6, R6, 0xffffffe0 ;  /* 0xffffffe006067836 */ /* 0x000fc40000000000 */
[----:B--2---:R-:W-:-:S04]  /*16670*/  IMAD.WIDE R4, R11, 0x2, R4 ;  /* 0x000000020b047825 */ /* 0x004fc800078e0204 */
[----:B---3--:R-:W-:Y:S02]  /*16680*/  IMAD.MOV.U32 R8, RZ, RZ, R4 ;  /* 0x000000ffff087224 */ /* 0x008fe400078e0004 */
[----:B------:R-:W-:Y:S01]  /*16690*/  IMAD.MOV.U32 R4, RZ, RZ, R5 ;  /* 0x000000ffff047224 */ /* 0x000fe200078e0005 */
[----:B0-----:R-:W-:Y:S06]  /*166a0*/  @P0 BRA `(.L_x_1) ;  /* 0xffffff4c00e40947 */ /* 0x001fec000383ffff */
[----:B------:R-:W2:Y:S04]  /*166b0*/  LDL.LU R11, [R1+0x1fc] ;  /* 0x0001fc00010b7983 */ /* 0x000ea80000300800 */
[----:B------:R-:W3:Y:S04]  /*166c0*/  LDL.LU R10, [R1+0x1f8] ;  /* 0x0001f800010a7983 */ /* 0x000ee80000300800 */
[----:B------:R-:W4:Y:S04]  /*166d0*/  LDL.LU R229, [R1+0x3fc] ;  /* 0x0003fc0001e57983 */ /* 0x000f280000300800 */
[----:B------:R-:W4:Y:S04]  /*166e0*/  LDL.LU R230, [R1+0x3f8] ;  /* 0x0003f80001e67983 */ /* 0x000f280000300800 */
[----:B------:R-:W2:Y:S04]  /*166f0*/  LDL.LU R231, [R1+0x3f4] ;  /* 0x0003f40001e77983 */ /* 0x000ea80000300800 */
[----:B------:R-:W2:Y:S04]  /*16700*/  LDL.LU R232, [R1+0x3f0] ;  /* 0x0003f00001e87983 */ /* 0x000ea80000300800 */
[----:B------:R-:W3:Y:S04]  /*16710*/  LDL.LU R233, [R1+0x3ec] ;  /* 0x0003ec0001e97983 */ /* 0x000ee80000300800 */
        /* <DEDUP_REMOVED lines=26> */
[----:B------:R-:W3:Y:S01]  /*168c0*/  LDL.LU R9, [R1+0x378] ;  /* 0x0003780001097983 */ /* 0x000ee20000300800 */
[----:B------:R-:W-:-:S02]  /*168d0*/  F2FP.BF16.F32.PACK_AB R3, R151, R150 ;  /* 0x000000969703723e */ /* 0x000fc400000010ff */
[----:B------:R-:W-:Y:S01]  /*168e0*/  F2FP.BF16.F32.PACK_AB R8, R149, R148 ;  /* 0x000000949508723e */ /* 0x000fe200000010ff */
[----:B------:R-:W-:Y:S04]  /*168f0*/  STL [R1+0xd94], R15 ;  /* 0x000d940f01007387 */ /* 0x000fe80000100800 */
[----:B------:R-:W-:Y:S04]  /*16900*/  STL [R1+0xd90], R14 ;  /* 0x000d900e01007387 */ /* 0x000fe80000100800 */
[----:B------:R-:W-:Y:S04]  /*16910*/  STL [R1+0xd84], R19 ;  /* 0x000d841301007387 */ /* 0x000fe80000100800 */
[----:B------:R-:W-:Y:S04]  /*16920*/  STL [R1+0xd80], R18 ;  /* 0x000d801201007387 */ /* 0x000fe80000100800 */
[----:B-----5:R-:W-:Y:S04]  /*16930*/  STL [R1+0xd7c], R17 ;  /* 0x000d7c1101007387 */ /* 0x020fe80000100800 */
[----:B------:R-:W-:Y:S04]  /*16940*/  STL [R1+0xd78], R16 ;  /* 0x000d781001007387 */ /* 0x000fe80000100800 */
[----:B------:R-:W-:Y:S04]  /*16950*/  STL [R1+0xd74], R23 ;  /* 0x000d741701007387 */ /* 0x000fe80000100800 */
[----:B------:R-:W-:Y:S04]  /*16960*/  STL [R1+0xd70], R22 ;  /* 0x000d701601007387 */ /* 0x000fe80000100800 */
[----:B------:R-:W-:Y:S04]  /*16970*/  STL [R1+0xd6c], R21 ;  /* 0x000d6c1501007387 */ /* 0x000fe80000100800 */
[----:B------:R-:W-:Y:S04]  /*16980*/  STL [R1+0xd68], R20 ;  /* 0x000d681401007387 */ /* 0x000fe80000100800 */
[----:B------:R4:W-:Y:S04]  /*16990*/  STL [R1+0xc00], R7 ;  /* 0x000c000701007387 */ /* 0x0009e80000100800 */
[----:B------:R2:W-:Y:S04]  /*169a0*/  STL [R1+0x60c], R3 ;  /* 0x00060c0301007387 */ /* 0x0005e80000100800 */
[----:B------:R-:W-:Y:S01]  /*169b0*/  STL [R1+0x608], R8 ;  /* 0x0006080801007387 */ /* 0x000fe20000100800 */
[----:B----4-:R-:W-:-:S05]  /*169c0*/  F2FP.BF16.F32.PACK_AB R7, R229, R230 ;  /* 0x000000e6e507723e */ /* 0x010fca00000010ff */
[----:B------:R-:W-:Y:S01]  /*169d0*/  STL [R1+0x604], R7 ;  /* 0x0006040701007387 */ /* 0x000fe20000100800 */
[----:B--2---:R-:W-:Y:S01]  /*169e0*/  F2FP.BF16.F32.PACK_AB R3, R231, R232 ;  /* 0x000000e8e703723e */ /* 0x004fe200000010ff */
[----:B---3--:R-:W-:-:S04]  /*169f0*/  IMAD.MOV.U32 R229, RZ, RZ, R233 ;  /* 0x000000ffffe57224 */ /* 0x008fc800078e00e9 */
[----:B------:R0:W-:Y:S01]  /*16a00*/  STL [R1+0x600], R3 ;  /* 0x0006000301007387 */ /* 0x0001e20000100800 */
        /* <DEDUP_REMOVED lines=24> */
[----:B------:R-:W2:Y:S01]  /*16b90*/  LDL.LU R2, [R1+0x374] ;  /* 0x0003740001027983 */ /* 0x000ea20000300800 */
[----:B------:R-:W-:-:S03]  /*16ba0*/  IMAD.MOV.U32 R13, RZ, RZ, R6 ;  /* 0x000000ffff0d7224 */ /* 0x000fc600078e0006 */
[----:B------:R-:W3:Y:S01]  /*16bb0*/  LDL.LU R6, [R1+0x370] ;  /* 0x0003700001067983 */ /* 0x000ee20000300800 */
[----:B------:R-:W-:-:S03]  /*16bc0*/  IMAD.MOV.U32 R207, RZ, RZ, R5 ;  /* 0x000000ffffcf7224 */ /* 0x000fc600078e0005 */
[----:B------:R-:W4:Y:S01]  /*16bd0*/  LDL.LU R5, [R1+0x36c] ;  /* 0x00036c0001057983 */ /* 0x000f220000300800 */
[----:B------:R-:W-:-:S03]  /*16be0*/  IMAD.MOV.U32 R0, RZ, RZ, R9 ;  /* 0x000000ffff007224 */ /* 0x000fc600078e0009 */
[----:B------:R-:W4:Y:S01]  /*16bf0*/  LDL.LU R9, [R1+0x368] ;  /* 0x0003680001097983 */ /* 0x000f220000300800 */
[----:B0-----:R-:W-:Y:S02]  /*16c00*/  F2FP.BF16.F32.PACK_AB R3, R147, R146 ;  /* 0x000000929303723e */ /* 0x001fe400000010ff */
[----:B------:R-:W-:Y:S02]  /*16c10*/  F2FP.BF16.F32.PACK_AB R8, R145, R144 ;  /* 0x000000909108723e */ /* 0x000fe400000010ff */
[----:B------:R-:W-:Y:S01]  /*16c20*/  F2FP.BF16.F32.PACK_AB R7, R229, R230 ;  /* 0x000000e6e507723e */ /* 0x000fe200000010ff */
[----:B------:R0:W-:Y:S01]  /*16c30*/  STL [R1+0x3fc], R3 ;  /* 0x0003fc0301007387 */ /* 0x0001e20000100800 */
[----:B------:R-:W-:Y:S02]  /*16c40*/  IMAD.MOV.U32 R229, RZ, RZ, R233 ;  /* 0x000000ffffe57224 */ /* 0x000fe400078e00e9 */
[----:B------:R-:W-:Y:S01]  /*16c50*/  IMAD.MOV.U32 R230, RZ, RZ, R234 ;  /* 0x000000ffffe67224 */ /* 0x000fe200078e00ea */
[----:B------:R-:W-:Y:S01]  /*16c60*/  STL [R1+0x3f8], R8 ;  /* 0x0003f80801007387 */ /* 0x000fe20000100800 */
[----:B------:R-:W-:Y:S01]  /*16c70*/  IMAD.MOV.U32 R233, RZ, RZ, R237 ;  /* 0x000000ffffe97224 */ /* 0x000fe200078e00ed */
[----:B0-----:R-:W-:Y:S01]  /*16c80*/  F2FP.BF16.F32.PACK_AB R3, R231, R232 ;  /* 0x000000e8e703723e */ /* 0x001fe200000010ff */
[----:B------:R-:W-:-:S02]  /*16c90*/  IMAD.MOV.U32 R231, RZ, RZ, R235 ;  /* 0x000000ffffe77224 */ /* 0x000fc400078e00eb */
[----:B------:R-:W-:Y:S02]  /*16ca0*/  IMAD.MOV.U32 R232, RZ, RZ, R236 ;  /* 0x000000ffffe87224 */ /* 0x000fe400078e00ec */
[----:B------:R-:W-:Y:S02]  /*16cb0*/  IMAD.MOV.U32 R235, RZ, RZ, R239 ;  /* 0x000000ffffeb7224 */ /* 0x000fe400078e00ef */
[----:B------:R-:W-:Y:S02]  /*16cc0*/  IMAD.MOV.U32 R236, RZ, RZ, R240 ;  /* 0x000000ffffec7224 */ /* 0x000fe400078e00f0 */
[----:B------:R-:W-:Y:S02]  /*16cd0*/  IMAD.MOV.U32 R239, RZ, RZ, R241 ;  /* 0x000000ffffef7224 */ /* 0x000fe400078e00f1 */
[----:B------:R-:W-:Y:S01]  /*16ce0*/  IMAD.MOV.U32 R240, RZ, RZ, R245 ;  /* 0x000000fffff07224 */ /* 0x000fe200078e00f5 */
[----:B------:R-:W-:Y:S01]  /*16cf0*/  STL [R1+0x3f4], R7 ;  /* 0x0003f40701007387 */ /* 0x000fe20000100800 */
[----:B------:R-:W-:-:S02]  /*16d00*/  IMAD.MOV.U32 R234, RZ, RZ, R238 ;  /* 0x000000ffffea7224 */ /* 0x000fc400078e00ee */
[----:B------:R-:W-:Y:S02]  /*16d10*/  IMAD.MOV.U32 R237, RZ, RZ, R242 ;  /* 0x000000ffffed7224 */ /* 0x000fe400078e00f2 */
[----:B------:R-:W-:Y:S02]  /*16d20*/  IMAD.MOV.U32 R241, RZ, RZ, R246 ;  /* 0x000000fffff17224 */ /* 0x000fe400078e00f6 */
[----:B------:R-:W-:Y:S01]  /*16d30*/  IMAD.MOV.U32 R245, RZ, RZ, R249 ;  /* 0x000000fffff57224 */ /* 0x000fe200078e00f9 */
[----:B------:R0:W-:Y:S01]  /*16d40*/  STL [R1+0x3f0], R3 ;  /* 0x0003f00301007387 */ /* 0x0001e20000100800 */
        /* <DEDUP_REMOVED lines=10> */
[----:B--2---:R-:W-:Y:S02]  /*16df0*/  IMAD.MOV.U32 R4, RZ, RZ, R2 ;  /* 0x000000ffff047224 */ /* 0x004fe400078e0002 */
[----:B------:R-:W2:Y:S01]  /*16e00*/  LDL.LU R2, [R1+0x364] ;  /* 0x0003640001027983 */ /* 0x000ea20000300800 */
[----:B---3--:R-:W-:-:S03]  /*16e10*/  IMAD.MOV.U32 R13, RZ, RZ, R6 ;  /* 0x000000ffff0d7224 */ /* 0x008fc600078e0006 */
[----:B------:R-:W3:Y:S01]  /*16e20*/  LDL.LU R6, [R1+0x360] ;  /* 0x0003600001067983 */ /* 0x000ee20000300800 */
[----:B----4-:R-:W-:-:S03]  /*16e30*/  IMAD.MOV.U32 R207, RZ, RZ, R5 ;  /* 0x000000ffffcf7224 */ /* 0x010fc600078e0005 */
[----:B------:R-:W4:Y:S01]  /*16e40*/  LDL.LU R5, [R1+0x35c] ;  /* 0x00035c0001057983 */ /* 0x000f220000300800 */
[----:B------:R-:W-:-:S03]  /*16e50*/  IMAD.MOV.U32 R0, RZ, RZ, R9 ;  /* 0x000000ffff007224 */ /* 0x000fc600078e0009 */
[----:B------:R-:W4:Y:S01]  /*16e60*/  LDL.LU R9, [R1+0x358] ;  /* 0x0003580001097983 */ /* 0x000f220000300800 */
[----:B0-----:R-:W-:-:S05]  /*16e70*/  F2FP.BF16.F32.PACK_AB R3, R143, R142 ;  /* 0x0000008e8f03723e */ /* 0x001fca00000010ff */
[----:B------:R0:W-:Y:S01]  /*16e80*/  STL [R1+0x3ec], R3 ;  /* 0x0003ec0301007387 */ /* 0x0001e20000100800 */
[----:B------:R-:W-:Y:S02]  /*16e90*/  F2FP.BF16.F32.PACK_AB R8, R141, R140 ;  /* 0x0000008c8d08723e */ /* 0x000fe400000010ff */
[----:B------:R-:W-:Y:S02]  /*16ea0*/  F2FP.BF16.F32.PACK_AB R7, R229, R230 ;  /* 0x000000e6e507723e */ /* 0x000fe400000010ff */
[----:B0-----:R-:W-:Y:S01]  /*16eb0*/  F2FP.BF16.F32.PACK_AB R3, R231, R232 ;  /* 0x000000e8e703723e */ /* 0x001fe200000010ff */
        /* <DEDUP_REMOVED lines=16> */
[----:B------:R-:W-:Y:S01]  /*16fc0*/  IMAD.MOV.U32 R249, RZ, RZ, R251 ;  /* 0x000000fffff97224 */ /* 0x000fe200078e00fb */
[----:B------:R0:W-:Y:S01]  /*16fd0*/  STL [R1+0x3e8], R8 ;  /* 0x0003e80801007387 */ /* 0x0001e20000100800 */
[----:B------:R-:W-:Y:S02]  /*16fe0*/  IMAD.MOV.U32 R250, RZ, RZ, R252 ;  /* 0x000000fffffa7224 */ /* 0x000fe400078e00fc */
[----:B------:R-:W-:Y:S01]  /*16ff0*/  IMAD.MOV.U32 R251, RZ, RZ, R4 ;  /* 0x000000fffffb7224 */ /* 0x000fe200078e0004 */
[----:B------:R-:W-:Y:S01]  /*17000*/  STL [R1+0x3e4], R7 ;  /* 0x0003e40701007387 */ /* 0x000fe20000100800 */
[----:B------:R-:W-:Y:S02]  /*17010*/  IMAD.MOV.U32 R252, RZ, RZ, R13 ;  /* 0x000000fffffc7224 */ /* 0x000fe400078e000d */
[----:B------:R-:W-:Y:S01]  /*17020*/  IMAD.MOV.U32 R4, RZ, RZ, R207 ;  /* 0x000000ffff047224 */ /* 0x000fe200078e00cf */
[----:B------:R1:W-:Y:S01]  /*17030*/  STL [R1+0x3e0], R3 ;  /* 0x0003e00301007387 */ /* 0x0003e20000100800 */
[----:B------:R-:W-:Y:S01]  /*17040*/  IMAD.MOV.U32 R13, RZ, RZ, R0 ;  /* 0x000000ffff0d7224 */ /* 0x000fe200078e0000 */
[----:B0-----:R-:W-:-:S02]  /*17050*/  F2FP.BF16.F32.PACK_AB R8, R137, R136 ;  /* 0x000000888908723e */ /* 0x001fc400000010ff */
[----:B-1----:R-:W-:Y:S02]  /*17060*/  F2FP.BF16.F32.PACK_AB R3, R139, R138 ;  /* 0x0000008a8b03723e */ /* 0x002fe400000010ff */
[----:B------:R-:W-:Y:S01]  /*17070*/  F2FP.BF16.F32.PACK_AB R7, R231, R232 ;  /* 0x000000e8e707723e */ /* 0x000fe200000010ff */
[----:B--2---:R-:W-:Y:S02]  /*17080*/  IMAD.MOV.U32 R207, RZ, RZ, R2 ;  /* 0x000000ffffcf7224 */ /* 0x004fe400078e0002 */
[----:B---3--:R-:W-:Y:S02]  /*17090*/  IMAD.MOV.U32 R0, RZ, RZ, R6 ;  /* 0x000000ffff007224 */ /* 0x008fe400078e0006 */
[----:B----4-:R-:W-:Y:S02]  /*170a0*/  IMAD.MOV.U32 R2, RZ, RZ, R5 ;  /* 0x000000ffff027224 */ /* 0x010fe400078e0005 */
[----:B------:R-:W2:Y:S01]  /*170b0*/  LDL.LU R5, [R1+0x3b8] ;  /* 0x0003b80001057983 */ /* 0x000ea20000300800 */
[----:B------:R-:W-:-:S03]  /*170c0*/  IMAD.MOV.U32 R6, RZ, RZ, R9 ;  /* 0x000000ffff067224 */ /* 0x000fc600078e0009 */
[----:B------:R-:W3:Y:S04]  /*170d0*/  LDL.LU R9, [R1+0x3bc] ;  /* 0x0003bc0001097983 */ /* 0x000ee80000300800 */
[----:B------:R0:W-:Y:S01]  /*170e0*/  STL [R1+0x3dc], R3 ;  /* 0x0003dc0301007387 */ /* 0x0001e20000100800 */
[----:B------:R-:W-:-:S03]  /*170f0*/  IMAD.MOV.U32 R211, RZ, RZ, R207 ;  /* 0x000000ffffd37224 */ /* 0x000fc600078e00cf */
[----:B------:R-:W-:Y:S01]  /*17100*/  STL [R1+0x3d8], R8 ;  /* 0x0003d80801007387 */ /* 0x000fe20000100800 */
[----:B0-----:R-:W-:-:S03]  /*17110*/  F2FP.BF16.F32.PACK_AB R3, R233, R234 ;  /* 0x000000eae903723e */ /* 0x001fc600000010ff */
[----:B------:R-:W-:Y:S04]  /*17120*/  STL [R1+0x3d4], R7 ;  /* 0x0003d40701007387 */ /* 0x000fe80000100800 */
[----:B------:R0:W-:Y:S04]  /*17130*/  STL [R1+0x3d0], R3 ;  /* 0x0003d00301007387 */ /* 0x0001e80000100800 */
[----:B------:R-:W4:Y:S04]  /*17140*/  LDL.LU R207, [R1+0x354] ;  /* 0x0003540001cf7983 */ /* 0x000f280000300800 */
[----:B------:R-:W4:Y:S04]  /*17150*/  LDL.LU R19, [R1+0x27c] ;  /* 0x00027c0001137983 */ /* 0x000f280000300800 */
[----:B------:R-:W4:Y:S04]  /*17160*/  LDL.LU R14, [R1+0x274] ;  /* 0x00027400010e7983 */ /* 0x000f280000300800 */
[----:B------:R-:W4:Y:S04]  /*17170*/  LDL.LU R15, [R1+0x26c] ;  /* 0x00026c00010f7983 */ /* 0x000f280000300800 */
[----:B------:R-:W4:Y:S04]  /*17180*/  LDL.LU R12, [R1+0x268] ;  /* 0x00026800010c7983 */ /* 0x000f280000300800 */
[----:B0-----:R-:W4:Y:S04]  /*17190*/  LDL.LU R3, [R1+0x264] ;  /* 0x0002640001037983 */ /* 0x001f280000300800 */
[----:B------:R-:W4:Y:S04]  /*171a0*/  LDL.LU R8, [R1+0x260] ;  /* 0x0002600001087983 */ /* 0x000f280000300800 */
[----:B------:R-:W4:Y:S04]  /*171b0*/  LDL.LU R216, [R1+0x25c] ;  /* 0x00025c0001d87983 */ /* 0x000f280000300800 */
[----:B------:R-:W4:Y:S04]  /*171c0*/  LDL.LU R217, [R1+0x258] ;  /* 0x0002580001d97983 */ /* 0x000f280000300800 */
[----:B------:R-:W4:Y:S04]  /*171d0*/  LDL.LU R218, [R1+0x254] ;  /* 0x0002540001da7983 */ /* 0x000f280000300800 */
[----:B------:R-:W4:Y:S01]  /*171e0*/  LDL.LU R219, [R1+0x250] ;  /* 0x0002500001db7983 */ /* 0x000f220000300800 */
[----:B------:R-:W-:-:S03]  /*171f0*/  IMAD.MOV.U32 R226, RZ, RZ, R240 ;  /* 0x000000ffffe27224 */ /* 0x000fc600078e00f0 */
        /* <DEDUP_REMOVED lines=14> */
[----:B------:R-:W4:Y:S04]  /*172e0*/  LDL.LU R243, [R1+0x230] ;  /* 0x0002300001f37983 */ /* 0x000f280000300800 */
[----:B------:R-:W4:Y:S04]  /*172f0*/  LDL.LU R248, [R1+0x22c] ;  /* 0x00022c0001f87983 */ /* 0x000f280000300800 */
[----:B------:R-:W4:Y:S04]  /*17300*/  LDL.LU R249, [R1+0x228] ;  /* 0x0002280001f97983 */ /* 0x000f280000300800 */
[----:B------:R-:W4:Y:S04]  /*17310*/  LDL.LU R250, [R1+0x224] ;  /* 0x0002240001fa7983 */ /* 0x000f280000300800 */
[----:B------:R-:W4:Y:S01]  /*17320*/  LDL.LU R251, [R1+0x220] ;  /* 0x0002200001fb7983 */ /* 0x000f220000300800 */
[----:B------:R-:W-:-:S02]  /*17330*/  IMAD.MOV.U32 R220, RZ, RZ, R252 ;  /* 0x000000ffffdc7224 */ /* 0x000fc400078e00fc */
[----:B------:R-:W-:Y:S01]  /*17340*/  IMAD.MOV.U32 R210, RZ, RZ, R4 ;  /* 0x000000ffffd27224 */ /* 0x000fe200078e0004 */
[----:B------:R-:W4:Y:S01]  /*17350*/  LDL.LU R252, [R1+0x21c] ;  /* 0x00021c0001fc7983 */ /* 0x000f220000300800 */
[----:B------:R-:W-:Y:S02]  /*17360*/  IMAD.MOV.U32 R213, RZ, RZ, R13 ;  /* 0x000000ffffd57224 */ /* 0x000fe400078e000d */
[----:B------:R-:W-:Y:S01]  /*17370*/  IMAD.MOV.U32 R212, RZ, RZ, R0 ;  /* 0x000000ffffd47224 */ /* 0x000fe200078e0000 */
[----:B------:R-:W4:Y:S01]  /*17380*/  LDL.LU R4, [R1+0x218] ;  /* 0x0002180001047983 */ /* 0x000f220000300800 */
[----:B------:R-:W-:Y:S02]  /*17390*/  IMAD.MOV.U32 R234, RZ, RZ, R235 ;  /* 0x000000ffffea7224 */ /* 0x000fe400078e00eb */
[----:B------:R-:W-:Y:S01]  /*173a0*/  IMAD.MOV.U32 R208, RZ, RZ, R2 ;  /* 0x000000ffffd07224 */ /* 0x000fe200078e0002 */
[----:B------:R-:W4:Y:S01]  /*173b0*/  LDL.LU R13, [R1+0x214] ;  /* 0x00021400010d7983 */ /* 0x000f220000300800 */
[----:B------:R-:W-:-:S02]  /*173c0*/  IMAD.MOV.U32 R235, RZ, RZ, R236 ;  /* 0x000000ffffeb7224 */ /* 0x000fc400078e00ec */
[----:B------:R-:W-:Y:S01]  /*173d0*/  IMAD.MOV.U32 R222, RZ, RZ, R245 ;  /* 0x000000ffffde7224 */ /* 0x000fe200078e00f5 */
[----:B------:R-:W4:Y:S01]  /*173e0*/  LDL.LU R0, [R1+0x210] ;  /* 0x0002100001007983 */ /* 0x000f220000300800 */
[----:B------:R-:W-:Y:S02]  /*173f0*/  IMAD.MOV.U32 R209, RZ, RZ, R6 ;  /* 0x000000ffffd17224 */ /* 0x000fe400078e0006 */
[----:B------:R-:W-:Y:S01]  /*17400*/  IMAD.MOV.U32 R236, RZ, RZ, R238 ;  /* 0x000000ffffec7224 */ /* 0x000fe200078e00ee */
[----:B------:R-:W4:Y:S04]  /*17410*/  LDL.LU R2, [R1+0x20c] ;  /* 0x00020c0001027983 */ /* 0x000f280000300800 */
[----:B------:R-:W4:Y:S01]  /*17420*/  LDL.LU R6, [R1+0x208] ;  /* 0x0002080001067983 */ /* 0x000f220000300800 */
[----:B--2---:R-:W-:-:S03]  /*17430*/  IMAD.MOV.U32 R245, RZ, RZ, R5 ;  /* 0x000000fffff57224 */ /* 0x004fc600078e0005 */
[----:B------:R-:W2:Y:S01]  /*17440*/  LDL.LU R5, [R1+0x204] ;  /* 0x0002040001057983 */ /* 0x000ea20000300800 */
[----:B---3--:R-:W-:-:S03]  /*17450*/  IMAD.MOV.U32 R238, RZ, RZ, R9 ;  /* 0x000000ffffee7224 */ /* 0x008fc600078e0009 */
[----:B------:R-:W2:Y:S01]  /*17460*/  LDL.LU R9, [R1+0x200] ;  /* 0x0002000001097983 */ /* 0x000ea20000300800 */
[----:B------:R-:W-:Y:S01]  /*17470*/  IMAD.MOV.U32 R223, RZ, RZ, R247 ;  /* 0x000000ffffdf7224 */ /* 0x000fe200078e00f7 */
[----:B------:R-:W-:Y:S01]  /*17480*/  F2FP.BF16.F32.PACK_AB R247, R135, R134 ;  /* 0x0000008687f7723e */ /* 0x000fe200000010ff */
[----:B------:R-:W-:Y:S01]  /*17490*/  IMAD.MOV.U32 R225, RZ, RZ, R246 ;  /* 0x000000ffffe17224 */ /* 0x000fe200078e00f6 */
[----:B------:R-:W-:Y:S02]  /*174a0*/  F2FP.BF16.F32.PACK_AB R246, R133, R132 ;  /* 0x0000008485f6723e */ /* 0x000fe400000010ff */
[----:B------:R-:W-:Y:S02]  /*174b0*/  F2FP.BF16.F32.PACK_AB R245, R238, R245 ;  /* 0x000000f5eef5723e */ /* 0x000fe400000010ff */
[----:B------:R-:W-:Y:S01]  /*174c0*/  F2FP.BF16.F32.PACK_AB R244, R239, R244 ;  /* 0x000000f4eff4723e */ /* 0x000fe200000010ff */
[----:B------:R-:W-:Y:S01]  /*174d0*/  STL [R1+0xc04], R247 ;  /* 0x000c04f701007387 */ /* 0x000fe20000100800 */
[----:B------:R-:W-:-:S02]  /*174e0*/  F2FP.BF16.F32.PACK_AB R239, R131, R130 ;  /* 0x0000008283ef723e */ /* 0x000fc400000010ff */
[----:B------:R-:W-:Y:S01]  /*174f0*/  F2FP.BF16.F32.PACK_AB R238, R129, R128 ;  /* 0x0000008081ee723e */ /* 0x000fe200000010ff */
[----:B------:R-:W-:Y:S01]  /*17500*/  STL [R1+0xc08], R246 ;  /* 0x000c08f601007387 */ /* 0x000fe20000100800 */
[----:B------:R-:W-:Y:S02]  /*17510*/  F2FP.BF16.F32.PACK_AB R237, R234, R237 ;  /* 0x000000edeaed723e */ /* 0x000fe400000010ff */
[----:B------:R-:W-:Y:S01]  /*17520*/  F2FP.BF16.F32.PACK_AB R236, R235, R236 ;  /* 0x000000ecebec723e */ /* 0x000fe200000010ff */
[----:B------:R-:W-:Y:S01]  /*17530*/  STL [R1+0xc0c], R245 ;  /* 0x000c0cf501007387 */ /* 0x000fe20000100800 */
[----:B------:R-:W-:Y:S02]  /*17540*/  F2FP.BF16.F32.PACK_AB R235, R127, R126 ;  /* 0x0000007e7feb723e */ /* 0x000fe400000010ff */
[----:B------:R-:W-:Y:S01]  /*17550*/  F2FP.BF16.F32.PACK_AB R234, R125, R124 ;  /* 0x0000007c7dea723e */ /* 0x000fe200000010ff */
[----:B------:R-:W-:Y:S01]  /*17560*/  STL [R1+0xc10], R244 ;  /* 0x000c10f401007387 */ /* 0x000fe20000100800 */
[----:B------:R-:W-:-:S03]  /*17570*/  F2FP.BF16.F32.PACK_AB R233, R226, R233 ;  /* 0x000000e9e2e9723e */ /* 0x000fc600000010ff */
        /* <DEDUP_REMOVED lines=33> */
[----:B----4-:R-:W-:-:S03]  /*17790*/  F2FP.BF16.F32.PACK_AB R208, R207, R206 ;  /* 0x000000cecfd0723e */ /* 0x010fc600000010ff */
        /* <DEDUP_REMOVED lines=156> */
[----:B------:R-:W-:Y:S04]  /*18160*/  STL [R1+0xdb8], R136 ;  /* 0x000db88801007387 */ /* 0x000fe80000100800 */
[----:B------:R-:W-:Y:S04]  /*18170*/  STL [R1+0xdbc], R135 ;  /* 0x000dbc8701007387 */ /* 0x000fe80000100800 */
[----:B------:R-:W-:Y:S04]  /*18180*/  STL [R1+0xdc0], R134 ;  /* 0x000dc08601007387 */ /* 0x000fe80000100800 */
[----:B------:R-:W-:Y:S04]  /*18190*/  STL [R1+0xdc4], R133 ;  /* 0x000dc48501007387 */ /* 0x000fe80000100800 */
[----:B------:R-:W-:Y:S04]  /*181a0*/  STL [R1+0xdc8], R132 ;  /* 0x000dc88401007387 */ /* 0x000fe80000100800 */
[----:B------:R0:W-:Y:S04]  /*181b0*/  STL [R1+0xdcc], R131 ;  /* 0x000dcc8301007387 */ /* 0x0001e80000100800 */
[----:B------:R1:W-:Y:S04]  /*181c0*/  STL [R1+0xdd0], R130 ;  /* 0x000dd08201007387 */ /* 0x0003e80000100800 */
[----:B0-----:R-:W3:Y:S04]  /*181d0*/  LDL.LU R131, [R1+0x1f4] ;  /* 0x0001f40001837983 */ /* 0x001ee80000300800 */
        /* <DEDUP_REMOVED lines=17> */
[----:B------:R-:W4:Y:S01]  /*182f0*/  LDL.LU R140, [R1+0x5dc] ;  /* 0x0005dc00018c7983 */ /* 0x000f220000300800 */
[----:B-1----:R-:W-:-:S03]  /*18300*/  IMAD.MOV.U32 R130, RZ, RZ, R11 ;  /* 0x000000ffff827224 */ /* 0x002fc600078e000b */
[----:B------:R-:W4:Y:S04]  /*18310*/  LDL.LU R113, [R1+0x5d8] ;  /* 0x0005d80001717983 */ /* 0x000f280000300800 */
[----:B------:R-:W4:Y:S01]  /*18320*/  LDL.LU R141, [R1+0x5d4] ;  /* 0x0005d400018d7983 */ /* 0x000f220000300800 */
[----:B------:R-:W-:-:S03]  /*18330*/  IMAD.MOV.U32 R123, RZ, RZ, R10 ;  /* 0x000000ffff7b7224 */ /* 0x000fc600078e000a */
[----:B------:R-:W4:Y:S04]  /*18340*/  LDL.LU R112, [R1+0x5d0] ;  /* 0x0005d00001707983 */ /* 0x000f280000300800 */
[----:B------:R-:W4:Y:S01]  /*18350*/  LDL.LU R142, [R1+0x1cc] ;  /* 0x0001cc00018e7983 */ /* 0x000f220000300800 */
[----:B--2---:R-:W-:-:S03]  /*18360*/  F2FP.BF16.F32.PACK_AB R124, R5, R9 ;  /* 0x00000009057c723e */ /* 0x004fc600000010ff */
[----:B------:R-:W2:Y:S04]  /*18370*/  LDL.LU R11, [R1+0x1c8] ;  /* 0x0001c800010b7983 */ /* 0x000ea80000300800 */
[----:B------:R-:W2:Y:S04]  /*18380*/  LDL.LU R143, [R1+0x1c4] ;  /* 0x0001c400018f7983 */ /* 0x000ea80000300800 */
[----:B------:R-:W2:Y:S04]  /*18390*/  LDL.LU R10, [R1+0x1c0] ;  /* 0x0001c000010a7983 */ /* 0x000ea80000300800 */
[----:B------:R-:W2:Y:S04]  /*183a0*/  LDL.LU R144, [R1+0x5cc] ;  /* 0x0005cc0001907983 */ /* 0x000ea80000300800 */
[----:B------:R-:W2:Y:S04]  /*183b0*/  LDL.LU R9, [R1+0x5c8] ;  /* 0x0005c80001097983 */ /* 0x000ea80000300800 */
[----:B------:R-:W2:Y:S04]  /*183c0*/  LDL.LU R15, [R1+0x5c4] ;  /* 0x0005c400010f7983 */ /* 0x000ea80000300800 */
[----:B------:R-:W2:Y:S01]  /*183d0*/  LDL.LU R8, [R1+0x5c0] ;  /* 0x0005c00001087983 */ /* 0x000ea20000300800 */
[----:B------:R-:W-:-:S03]  /*183e0*/  F2FP.BF16.F32.PACK_AB R128, R13, R0 ;  /* 0x000000000d80723e */ /* 0x000fc600000010ff */
[----:B------:R-:W2:Y:S04]  /*183f0*/  LDL.LU R14, [R1+0x1bc] ;  /* 0x0001bc00010e7983 */ /* 0x000ea80000300800 */
        /* <DEDUP_REMOVED lines=208> */
[----:B------:R-:W2:Y:S01]  /*19100*/  LDL.LU R250, [R1+0xc] ;  /* 0x00000c0001fa7983 */ /* 0x000ea20000300800 */
[----:B------:R-:W-:-:S03]  /*19110*/  F2FP.BF16.F32.PACK_AB R125, R2, R6 ;  /* 0x00000006027d723e */ /* 0x000fc600000010ff */
[----:B------:R-:W2:Y:S04]  /*19120*/  LDL.LU R251, [R1+0x8] ;  /* 0x0000080001fb7983 */ /* 0x000ea80000300800 */
[----:B------:R-:W2:Y:S04]  /*19130*/  LDL.LU R252, [R1+0x4] ;  /* 0x0000040001fc7983 */ /* 0x000ea80000300800 */
[----:B------:R-:W2:Y:S01]  /*19140*/  LDL.LU R4, [R1] ;  /* 0x0000000001047983 */ /* 0x000ea20000300800 */
[----:B------:R-:W-:-:S03]  /*19150*/  F2FP.BF16.F32.PACK_AB R123, R130, R123 ;  /* 0x0000007b827b723e */ /* 0x000fc600000010ff */
[----:B------:R-:W2:Y:S01]  /*19160*/  LDL.LU R0, [R1+0x40c] ;  /* 0x00040c0001007983 */ /* 0x000ea20000300800 */
[----:B---3--:R-:W-:-:S03]  /*19170*/  F2FP.BF16.F32.PACK_AB R122, R131, R122 ;  /* 0x0000007a837a723e */ /* 0x008fc600000010ff */
[----:B------:R-:W3:Y:S01]  /*19180*/  LDL.LU R2, [R1+0x408] ;  /* 0x0004080001027983 */ /* 0x000ee20000300800 */
[----:B----4-:R-:W-:-:S03]  /*19190*/  F2FP.BF16.F32.PACK_AB R121, R132, R121 ;  /* 0x000000798479723e */ /* 0x010fc600000010ff */
[----:B------:R-:W4:Y:S01]  /*191a0*/  LDL.LU R6, [R1+0x404] ;  /* 0x0004040001067983 */ /* 0x000f220000300800 */
[----:B------:R-:W-:-:S03]  /*191b0*/  F2FP.BF16.F32.PACK_AB R120, R133, R120 ;  /* 0x000000788578723e */ /* 0x000fc600000010ff */
[----:B------:R-:W4:Y:S01]  /*191c0*/  LDL.LU R5, [R1+0x400] ;  /* 0x0004000001057983 */ /* 0x000f220000300800 */
[----:B------:R-:W-:-:S03]  /*191d0*/  F2FP.BF16.F32.PACK_AB R119, R134, R119 ;  /* 0x000000778677723e */ /* 0x000fc600000010ff */
[----:B------:R0:W5:Y:S01]  /*191e0*/  LDL.LU R130, [R1+0xdd0] ;  /* 0x000dd00001827983 */ /* 0x0001620000300800 */
        /* <DEDUP_REMOVED lines=14> */
[----:B--2---:R-:W-:-:S03]  /*192d0*/  F2FP.BF16.F32.PACK_AB R11, R142, R11 ;  /* 0x0000000b8e0b723e */ /* 0x004fc600000010ff */
[----:B------:R0:W5:Y:S01]  /*192e0*/  LDL.LU R138, [R1+0xdb0] ;  /* 0x000db000018a7983 */ /* 0x0001620000300800 */
[----:B------:R-:W-:-:S03]  /*192f0*/  F2FP.BF16.F32.PACK_AB R10, R143, R10 ;  /* 0x0000000a8f0a723e */ /* 0x000fc600000010ff */
[----:B------:R0:W5:Y:S01]  /*19300*/  LDL.LU R139, [R1+0xdac] ;  /* 0x000dac00018b7983 */ /* 0x0001620000300800 */
[----:B------:R-:W-:-:S03]  /*19310*/  F2FP.BF16.F32.PACK_AB R9, R144, R9 ;  /* 0x000000099009723e */ /* 0x000fc600000010ff */
[----:B------:R0:W5:Y:S01]  /*19320*/  LDL.LU R140, [R1+0xda8] ;  /* 0x000da800018c7983 */ /* 0x0001620000300800 */
[----:B------:R-:W-:-:S03]  /*19330*/  F2FP.BF16.F32.PACK_AB R8, R15, R8 ;  /* 0x000000080f08723e */ /* 0x000fc600000010ff */
[----:B------:R0:W5:Y:S04]  /*19340*/  LDL.LU R141, [R1+0xda4] ;  /* 0x000da400018d7983 */ /* 0x0001680000300800 */
[----:B------:R0:W5:Y:S04]  /*19350*/  LDL.LU R142, [R1+0xda0] ;  /* 0x000da000018e7983 */ /* 0x0001680000300800 */
[----:B------:R0:W5:Y:S04]  /*19360*/  LDL.LU R143, [R1+0xd9c] ;  /* 0x000d9c00018f7983 */ /* 0x0001680000300800 */
[----:B------:R0:W5:Y:S04]  /*19370*/  LDL.LU R144, [R1+0xd98] ;  /* 0x000d980001907983 */ /* 0x0001680000300800 */
[----:B------:R-:W2:Y:S02]  /*19380*/  LDL.LU R15, [R1+0xd94] ;  /* 0x000d9400010f7983 */ /* 0x000ea40000300800 */
[----:B--2---:R-:W-:-:S02]  /*19390*/  F2FP.BF16.F32.PACK_AB R15, R14, R15 ;  /* 0x0000000f0e0f723e */ /* 0x004fc400000010ff */
[----:B------:R-:W2:Y:S01]  /*193a0*/  LDL.LU R14, [R1+0xd90] ;  /* 0x000d9000010e7983 */ /* 0x000ea20000300800 */
[----:B------:R-:W-:Y:S02]  /*193b0*/  F2FP.BF16.F32.PACK_AB R13, R146, R13 ;  /* 0x0000000d920d723e */ /* 0x000fe400000010ff */
[----:B------:R-:W-:Y:S02]  /*193c0*/  F2FP.BF16.F32.PACK_AB R12, R19, R12 ;  /* 0x0000000c130c723e */ /* 0x000fe400000010ff */
[----:B--2---:R-:W-:Y:S02]  /*193d0*/  F2FP.BF16.F32.PACK_AB R14, R145, R14 ;  /* 0x0000000e910e723e */ /* 0x004fe400000010ff */
[----:B------:R0:W5:Y:S04]  /*193e0*/  LDL.LU R145, [R1+0xd8c] ;  /* 0x000d8c0001917983 */ /* 0x0001680000300800 */
[----:B------:R0:W5:Y:S04]  /*193f0*/  LDL.LU R146, [R1+0xd88] ;  /* 0x000d880001927983 */ /* 0x0001680000300800 */
[----:B------:R-:W2:Y:S02]  /*19400*/  LDL.LU R19, [R1+0xd84] ;  /* 0x000d840001137983 */ /* 0x000ea40000300800 */
[----:B--2---:R-:W-:-:S02]  /*19410*/  F2FP.BF16.F32.PACK_AB R19, R18, R19 ;  /* 0x000000131213723e */ /* 0x004fc400000010ff */
[----:B------:R-:W2:Y:S02]  /*19420*/  LDL.LU R18, [R1+0xd80] ;  /* 0x000d800001127983 */ /* 0x000ea40000300800 */
[----:B--2---:R-:W-:Y:S02]  /*19430*/  F2FP.BF16.F32.PACK_AB R18, R17, R18 ;  /* 0x000000121112723e */ /* 0x004fe400000010ff */
[----:B------:R-:W2:Y:S02]  /*19440*/  LDL.LU R17, [R1+0xd7c] ;  /* 0x000d7c0001117983 */ /* 0x000ea40000300800 */
[----:B--2---:R-:W-:Y:S02]  /*19450*/  F2FP.BF16.F32.PACK_AB R17, R16, R17 ;  /* 0x000000111011723e */ /* 0x004fe400000010ff */
        /* <DEDUP_REMOVED lines=8> */
[----:B------:R-:W2:Y:S01]  /*194e0*/  LDL.LU R20, [R1+0xd68] ;  /* 0x000d680001147983 */ /* 0x000ea20000300800 */
[----:B------:R-:W-:Y:S02]  /*194f0*/  F2FP.BF16.F32.PACK_AB R27, R148, R27 ;  /* 0x0000001b941b723e */ /* 0x000fe400000010ff */
[----:B------:R-:W-:Y:S02]  /*19500*/  F2FP.BF16.F32.PACK_AB R26, R149, R26 ;  /* 0x0000001a951a723e */ /* 0x000fe400000010ff */
[----:B------:R-:W-:Y:S02]  /*19510*/  F2FP.BF16.F32.PACK_AB R25, R150, R25 ;  /* 0x000000199619723e */ /* 0x000fe400000010ff */
[----:B------:R-:W-:Y:S02]  /*19520*/  F2FP.BF16.F32.PACK_AB R24, R151, R24 ;  /* 0x000000189718723e */ /* 0x000fe400000010ff */
[----:B------:R-:W-:Y:S02]  /*19530*/  F2FP.BF16.F32.PACK_AB R31, R152, R31 ;  /* 0x0000001f981f723e */ /* 0x000fe400000010ff */
[----:B------:R-:W-:-:S02]  /*19540*/  F2FP.BF16.F32.PACK_AB R30, R153, R30 ;  /* 0x0000001e991e723e */ /* 0x000fc400000010ff */
        /* <DEDUP_REMOVED lines=83> */
[----:B--2---:R-:W-:-:S02]  /*19a80*/  F2FP.BF16.F32.PACK_AB R20, R147, R20 ;  /* 0x000000149314723e */ /* 0x004fc400000010ff */
[----:B------:R0:W5:Y:S04]  /*19a90*/  LDL.LU R147, [R1+0xd64] ;  /* 0x000d640001937983 */ /* 0x0001680000300800 */
        /* <DEDUP_REMOVED lines=88> */
[----:B------:R0:W5:Y:S01]  /*1a020*/  LDL.LU R7, [R1+0xc00] ;  /* 0x000c000001077983 */ /* 0x0001620000300800 */
        /* <DEDUP_REMOVED lines=9> */
[----:B---3--:R-:W-:Y:S02]  /*1a0c0*/  F2FP.BF16.F32.PACK_AB R241, R0, R2 ;  /* 0x0000000200f1723e */ /* 0x008fe400000010ff */
[----:B0---4-:R-:W-:-:S07]  /*1a0d0*/  F2FP.BF16.F32.PACK_AB R240, R6, R5 ;  /* 0x0000000506f0723e */ /* 0x011fce00000010ff */
.L_x_0:
[----:B------:R-:W2:Y:S01]  /*1a0e0*/  LDL.LU R6, [R1+0x950] ;  /* 0x0009500001067983 */ /* 0x000ea20000300800 */
[----:B------:R-:W-:Y:S01]  /*1a0f0*/  ULDC.64 UR4, c[0x0][0x228] ;  /* 0x00008a0000047ab9 */ /* 0x000fe20000000a00 */
[C---:B-----5:R-:W-:Y:S01]  /*1a100*/  VIADD R0, R7.reuse, 0x1 ;  /* 0x0000000107007836 */ /* 0x060fe20000000000 */
[----:B------:R-:W-:Y:S01]  /*1a110*/  ULDC.64 UR6, c[0x0][0x220] ;  /* 0x0000880000067ab9 */ /* 0x000fe20000000a00 */
[----:B------:R-:W0:Y:S01]  /*1a120*/  S2R R5, SR_TID.X ;  /* 0x0000000000057919 */ /* 0x000e220000002100 */
[----:B------:R-:W-:Y:S01]  /*1a130*/  VIADD R2, R7, 0x3 ;  /* 0x0000000307027836 */ /* 0x000fe20000000000 */
[----:B------:R-:W-:Y:S01]  /*1a140*/  ULDC UR8, c[0x0][0x248] ;  /* 0x0000920000087ab9 */ /* 0x000fe20000000800 */
[----:B------:R-:W-:Y:S01]  /*1a150*/  ULDC UR9, c[0x0][0x248] ;  /* 0x0000920000097ab9 */ /* 0x000fe20000000800 */
[----:B-1----:R-:W1:Y:S01]  /*1a160*/  S2R R248, SR_TID.X ;  /* 0x0000000000f87919 */ /* 0x002e620000002100 */
[----:B------:R-:W-:Y:S01]  /*1a170*/  ULDC UR10, c[0x0][0x248] ;  /* 0x00009200000a7ab9 */ /* 0x000fe20000000800 */
[----:B------:R-:W-:Y:S01]  /*1a180*/  ULDC UR11, c[0x0][0x22c] ;  /* 0x00008b00000b7ab9 */ /* 0x000fe20000000800 */
[----:B------:R-:W-:Y:S01]  /*1a190*/  ULDC UR12, c[0x0][0x248] ;  /* 0x00009200000c7ab9 */ /* 0x000fe20000000800 */
[----:B------:R-:W-:Y:S01]  /*1a1a0*/  STL [R1+0xfe8], R252 ;  /* 0x000fe8fc01007387 */ /* 0x000fe20000100800 */
[----:B------:R-:W-:Y:S01]  /*1a1b0*/  ULDC UR14, c[0x0][0x248] ;  /* 0x00009200000e7ab9 */ /* 0x000fe20000000800 */
        /* <DEDUP_REMOVED lines=22> */
[C---:B0-----:R-:W-:Y:S01]  /*1a320*/  IMAD.SHL.U32 R4, R5.reuse, 0x10, RZ ;  /* 0x0000001005047824 */ /* 0x041fe200078e00ff */
[----:B------:R-:W-:Y:S01]  /*1a330*/  ULDC UR25, c[0x0][0x248] ;  /* 0x0000920000197ab9 */ /* 0x000fe20000000800 */
[C---:B------:R-:W-:Y:S01]  /*1a340*/  IMAD.SHL.U32 R3, R5.reuse, 0x40, RZ ;  /* 0x0000004005037824 */ /* 0x040fe200078e00ff */
[----:B------:R-:W-:Y:S01]  /*1a350*/  LOP3.LUT R5, R5, 0x7f, RZ, 0xc0, !PT ;  /* 0x0000007f05057812 */ /* 0x000fe200078ec0ff */
[----:B------:R-:W-:Y:S01]  /*1a360*/  ULDC UR27, c[0x0][0x248] ;  /* 0x00009200001b7ab9 */ /* 0x000fe20000000800 */
[----:B------:R-:W-:Y:S01]  /*1a370*/  LOP3.LUT R4, R4, 0xf0, RZ, 0xc0, !PT ;  /* 0x000000f004047812 */ /* 0x000fe200078ec0ff */
[----:B------:R-:W-:Y:S01]  /*1a380*/  ULDC UR32, c[0x0][0x248] ;  /* 0x0000920000207ab9 */ /* 0x000fe20000000800 */
[----:B------:R-:W-:Y:S01]  /*1a390*/  LOP3.LUT R3, R3, 0x400, RZ, 0xc0, !PT ;  /* 0x0000040003037812 */ /* 0x000fe200078ec0ff */
[----:B------:R-:W-:Y:S01]  /*1a3a0*/  ULDC UR33, c[0x0][0x248] ;  /* 0x0000920000217ab9 */ /* 0x000fe20000000800 */
[----:B-1----:R-:W-:Y:S01]  /*1a3b0*/  LOP3.LUT R248, R248, 0x60, RZ, 0xc0, !PT ;  /* 0x00000060f8f87812 */ /* 0x002fe200078ec0ff */
        /* <DEDUP_REMOVED lines=19> */
[----:B------:R-:W-:Y:S01]  /*1a4f0*/  BAR.SYNC.DEFER_BLOCKING 0x0 ;  /* 0x0000000000007b1d */ /* 0x000fe20000010000 */
[----:B--2---:R-:W-:-:S05]  /*1a500*/  ISETP.GE.AND P0, PT, R6, UR4, PT ;  /* 0x0000000406007c0c */ /* 0x004fca000bf06270 */
[----:B------:R-:W-:Y:S02]  /*1a510*/  ULDC UR4, c[0x0][0x22c] ;  /* 0x00008b0000047ab9 */ /* 0x000fe40000000800 */
[----:B------:R-:W-:Y:S01]  /*1a520*/  ISETP.LT.AND P2, PT, R0, UR4, !P0 ;  /* 0x0000000400007c0c */ /* 0x000fe2000c741270 */
[----:B------:R-:W-:Y:S01]  /*1a530*/  VIADD R0, R7, 0x2 ;  /* 0x0000000207007836 */ /* 0x000fe20000000000 */
[----:B------:R-:W-:-:S04]  /*1a540*/  ULDC UR4, c[0x0][0x22c] ;  /* 0x00008b0000047ab9 */ /* 0x000fc80000000800 */
[----:B------:R-:W-:Y:S01]  /*1a550*/  ISETP.LT.AND P1, PT, R0, UR4, !P0 ;  /* 0x0000000400007c0c */ /* 0x000fe2000c721270 */
[----:B------:R-:W-:Y:S01]  /*1a560*/  ULDC UR4, c[0x0][0x22c] ;  /* 0x00008b0000047ab9 */ /* 0x000fe20000000800 */
[----:B------:R-:W-:Y:S02]  /*1a570*/  IADD3 R0, R3, UR28, R4 ;  /* 0x0000001c03007c10 */ /* 0x000fe4000fffe004 */
[----:B------:R-:W-:Y:S01]  /*1a580*/  LEA R3, R5, UR28, 0x4 ;  /* 0x0000001c05037c11 */ /* 0x000fe2000f8e20ff */
[----:B------:R-:W-:Y:S01]  /*1a590*/  ULDC UR28, c[0x0][0x248] ;  /* 0x00009200001c7ab9 */ /* 0x000fe20000000800 */
[----:B------:R-:W-:Y:S01]  /*1a5a0*/  ISETP.LT.AND P3, PT, R2, UR4, !P0 ;  /* 0x0000000402007c0c */ /* 0x000fe2000c761270 */
[----:B------:R-:W-:Y:S01]  /*1a5b0*/  IMAD R0, R248, 0x8, R0 ;  /* 0x00000008f8007824 */ /* 0x000fe200078e0200 */
[----:B------:R-:W-:Y:S01]  /*1a5c0*/  ULDC UR4, c[0x0][0x22c] ;  /* 0x00008b0000047ab9 */ /* 0x000fe20000000800 */
[----:B------:R-:W-:Y:S01]  /*1a5d0*/  STL [R1+0xbfc], R3 ;  /* 0x000bfc0301007387 */ /* 0x000fe20000100800 */
[----:B------:R-:W-:-:S03]  /*1a5e0*/  VIADD R2, R7, 0x4 ;  /* 0x0000000407027836 */ /* 0x000fc60000000000 */
[----:B------:R-:W-:Y:S01]  /*1a5f0*/  STSM.16.M88.4 [R0], R240 ;  /* 0x000000f000007844 */ /* 0x000fe20000000200 */
[----:B------:R-:W-:Y:S01]  /*1a600*/  BAR.SYNC.DEFER_BLOCKING 0x0 ;  /* 0x0000000000007b1d */ /* 0x000fe20000010000 */
[----:B------:R-:W-:-:S05]  /*1a610*/  ISETP.LT.AND P4, PT, R2, UR4, !P0 ;  /* 0x0000000402007c0c */ /* 0x000fca000c781270 */
[----:B------:R-:W-:Y:S01]  /*1a620*/  ULDC UR4, c[0x0][0x244] ;  /* 0x0000910000047ab9 */ /* 0x000fe20000000800 */
[----:B------:R-:W0:Y:S01]  /*1a630*/  LDS.128 R248, [R3] ;  /* 0x0000000003f87984 */ /* 0x000e220000000c00 */
[----:B------:R-:W-:Y:S06]  /*1a640*/  BAR.SYNC.DEFER_BLOCKING 0x0 ;  /* 0x0000000000007b1d */ /* 0x000fec0000010000 */
[----:B------:R-:W-:Y:S02]  /*1a650*/  STSM.16.M88.4 [R0], R228 ;  /* 0x000000e400007844 */ /* 0x000fe40000000200 */
[----:B------:R-:W-:Y:S06]  /*1a660*/  BAR.SYNC.DEFER_BLOCKING 0x0 ;  /* 0x0000000000007b1d */ /* 0x000fec0000010000 */
[----:B0-----:R-:W-:Y:S01]  /*1a670*/  STL [R1+0x14], R249 ;  /* 0x000014f901007387 */ /* 0x001fe20000100800 */
[----:B------:R-:W-:-:S03]  /*1a680*/  IMAD.MOV.U32 R252, RZ, RZ, R248 ;  /* 0x000000fffffc7224 */ /* 0x000fc600078e00f8 */
[----:B------:R-:W-:Y:S04]  /*1a690*/  STL.64 [R1+0x18], R250 ;  /* 0x000018fa01007387 */ /* 0x000fe80000100a00 */
[----:B------:R-:W0:Y:S01]  /*1a6a0*/  LDS.128 R228, [R3] ;  /* 0x0000000003e47984 */ /* 0x000e220000000c00 */
[----:B------:R-:W-:Y:S06]  /*1a6b0*/  BAR.SYNC.DEFER_BLOCKING 0x0 ;  /* 0x0000000000007b1d */ /* 0x000fec0000010000 */
[----:B------:R-:W-:Y:S02]  /*1a6c0*/  STSM.16.M88.4 [R0], R216 ;  /* 0x000000d800007844 */ /* 0x000fe40000000200 */
[----:B------:R-:W-:Y:S06]  /*1a6d0*/  BAR.SYNC.DEFER_BLOCKING 0x0 ;  /* 0x0000000000007b1d */ /* 0x000fec0000010000 */
[----:B0-----:R-:W-:Y:S04]  /*1a6e0*/  STL.64 [R1], R228 ;  /* 0x000000e401007387 */ /* 0x001fe80000100a00 */
[----:B------:R-:W-:Y:S04]  /*1a6f0*/  STL.64 [R1+0x8], R230 ;  /* 0x000008e601007387 */ /* 0x000fe80000100a00 */
[----:B------:R-:W-:Y:S01]  /*1a700*/  LDS.128 R248, [R3] ;  /* 0x0000000003f87984 */ /* 0x000fe20000000c00 */
[----:B------:R-:W-:Y:S06]  /*1a710*/  BAR.SYNC.DEFER_BLOCKING 0x0 ;  /* 0x0000000000007b1d */ /* 0x000fec0000010000 */
[----:B------:R-:W-:Y:S02]  /*1a720*/  STSM.16.M88.4 [R0], R64 ;  /* 0x0000004000007844 */ /* 0x000fe40000000200 */
[----:B------:R-:W-:Y:S06]  /*1a730*/  BAR.SYNC.DEFER_BLOCKING 0x0 ;  /* 0x0000000000007b1d */ /* 0x000fec0000010000 */
[----:B------:R-:W-:Y:S02]  /*1a740*/  LDS.128 R64, [R3] ;  /* 0x0000000003407984 */ /* 0x000fe40000000c00 */
        /* <DEDUP_REMOVED lines=47> */
[----:B------:R-:W0:Y:S02]  /*1aa40*/  LDS.128 R56, [R3] ;  /* 0x0000000003387984 */ /* 0x000e240000000c00 */
[----:B------:R-:W-:Y:S06]  /*1aa50*/  BAR.SYNC.DEFER_BLOCKING 0x0 ;  /* 0x0000000000007b1d */ /* 0x000fec0000010000 */
[----:B0-----:R0:W-:Y:S04]  /*1aa60*/  STL.64 [R1+0xf10], R56 ;  /* 0x000f103801007387 */ /* 0x0011e80000100a00 */
[----:B0-----:R-:W2:Y:S04]  /*1aa70*/  LDL R57, [R1+0xbfc] ;  /* 0x000bfc0001397983 */ /* 0x001ea80000100800 */
[----:B------:R-:W-:Y:S01]  /*1aa80*/  STSM.16.M88.4 [R0], R60 ;  /* 0x0000003c00007844 */ /* 0x000fe20000000200 */
[----:B------:R-:W-:Y:S06]  /*1aa90*/  BAR.SYNC.DEFER_BLOCKING 0x0 ;  /* 0x0000000000007b1d */ /* 0x000fec0000010000 */
[----:B------:R-:W-:Y:S04]  /*1aaa0*/  STL.64 [R1+0xf00], R58 ;  /* 0x000f003a01007387 */ /* 0x000fe80000100a00 */
[----:B--2---:R-:W0:Y:S01]  /*1aab0*/  LDS.128 R60, [R57] ;  /* 0x00000000393c7984 */ /* 0x004e220000000c00 */
[----:B------:R-:W-:Y:S06]  /*1aac0*/  BAR.SYNC.DEFER_BLOCKING 0x0 ;  /* 0x0000000000007b1d */ /* 0x000fec0000010000 */
[----:B------:R-:W-:Y:S02]  /*1aad0*/  STSM.16.M88.4 [R0], R52 ;  /* 0x0000003400007844 */ /* 0x000fe40000000200 */
[----:B------:R-:W-:Y:S06]  /*1aae0*/  BAR.SYNC.DEFER_BLOCKING 0x0 ;  /* 0x0000000000007b1d */ /* 0x000fec0000010000 */
[----:B0-----:R-:W-:Y:S04]  /*1aaf0*/  STL.64 [R1+0xef0], R60 ;  /* 0x000ef03c01007387 */ /* 0x001fe80000100a00 */
[----:B------:R-:W-:Y:S04]  /*1ab00*/  STL.64 [R1+0xee8], R62 ;  /* 0x000ee83e01007387 */ /* 0x000fe80000100a00 */
[----:B------:R-:W0:Y:S01]  /*1ab10*/  LDS.128 R52, [R57] ;  /* 0x0000000039347984 */ /* 0x000e220000000c00 */
        /* <DEDUP_REMOVED lines=21> */
[----:B0-----:R0:W-:Y:S04]  /*1ac70*/  STL.64 [R1+0xea8], R40 ;  /* 0x000ea82801007387 */ /* 0x0011e80000100a00 */
[----:B------:R1:W-:Y:S04]  /*1ac80*/  STL.64 [R1+0xea0], R42 ;  /* 0x000ea02a01007387 */ /* 0x0003e80000100a00 */
[----:B0-----:R-:W2:Y:S04]  /*1ac90*/  LDL.LU R40, [R1+0x3f0] ;  /* 0x0003f00001287983 */ /* 0x001ea80000300800 */
[----:B------:R-:W0:Y:S01]  /*1aca0*/  LDS.128 R36, [R57] ;  /* 0x0000000039247984 */ /* 0x000e220000000c00 */
[----:B------:R-:W-:Y:S06]  /*1acb0*/  BAR.SYNC.DEFER_BLOCKING 0x0 ;  /* 0x0000000000007b1d */ /* 0x000fec0000010000 */
[----:B------:R-:W2:Y:S04]  /*1acc0*/  LDL.LU R41, [R1+0x3f4] ;  /* 0x0003f40001297983 */ /* 0x000ea80000300800 */
[----:B-1----:R-:W2:Y:S04]  /*1acd0*/  LDL.LU R42, [R1+0x3f8] ;  /* 0x0003f800012a7983 */ /* 0x002ea80000300800 */
[----:B------:R-:W2:Y:S04]  /*1ace0*/  LDL.LU R43, [R1+0x3fc] ;  /* 0x0003fc00012b7983 */ /* 0x000ea80000300800 */
[----:B------:R-:W3:Y:S04]  /*1acf0*/  LDL.LU R240, [R1+0x3e0] ;  /* 0x0003e00001f07983 */ /* 0x000ee80000300800 */
[----:B------:R-:W-:Y:S01]  /*1ad00*/  STSM.16.M88.4 [R0], R32 ;  /* 0x0000002000007844 */ /* 0x000fe20000000200 */
[----:B------:R-:W-:Y:S06]  /*1ad10*/  BAR.SYNC.DEFER_BLOCKING 0x0 ;  /* 0x0000000000007b1d */ /* 0x000fec0000010000 */
[----:B------:R-:W3:Y:S04]  /*1ad20*/  LDL.LU R241, [R1+0x3e4] ;  /* 0x0003e40001f17983 */ /* 0x000ee80000300800 */
[----:B------:R-:W3:Y:S04]  /*1ad30*/  LDL.LU R242, [R1+0x3e8] ;  /* 0x0003e80001f27983 */ /* 0x000ee80000300800 */
[----:B------:R-:W3:Y:S04]  /*1ad40*/  LDL.LU R243, [R1+0x3ec] ;  /* 0x0003ec0001f37983 */ /* 0x000ee80000300800 */
[----:B0-----:R0:W-:Y:S04]  /*1ad50*/  STL.64 [R1+0xe98], R36 ;  /* 0x000e982401007387 */ /* 0x0011e80000100a00 */
[----:B------:R-:W1:Y:S01]  /*1ad60*/  LDS.128 R32, [R57] ;  /* 0x0000000039207984 */ /* 0x000e620000000c00 */
[----:B------:R-:W-:Y:S06]  /*1ad70*/  BAR.SYNC.DEFER_BLOCKING 0x0 ;  /* 0x0000000000007b1d */ /* 0x000fec0000010000 */
[----:B------:R4:W-:Y:S04]  /*1ad80*/  STL.64 [R1+0xe90], R38 ;  /* 0x000e902601007387 */ /* 0x0009e80000100a00 */
[----:B0-----:R-:W2:Y:S04]  /*1ad90*/  LDL.LU R36, [R1+0x3d0] ;  /* 0x0003d00001247983 */ /* 0x001ea80000300800 */
[----:B------:R-:W2:Y:S04]  /*1ada0*/  LDL.LU R37, [R1+0x3d4] ;  /* 0x0003d40001257983 */ /* 0x000ea80000300800 */
[----:B----4-:R-:W2:Y:S04]  /*1adb0*/  LDL.LU R38, [R1+0x3d8] ;  /* 0x0003d80001267983 */ /* 0x010ea80000300800 */
[----:B------:R-:W-:Y:S01]  /*1adc0*/  STSM.16.M88.4 [R0], R28 ;  /* 0x0000001c00007844 */ /* 0x000fe20000000200 */
[----:B------:R-:W-:Y:S06]  /*1add0*/  BAR.SYNC.DEFER_BLOCKING 0x0 ;  /* 0x0000000000007b1d */ /* 0x000fec0000010000 */
[----:B------:R-:W2:Y:S01]  /*1ade0*/  LDL.LU R39, [R1+0x3dc] ;  /* 0x0003dc0001277983 */ /* 0x000ea20000300800 */
[----:B------:R-:W-:Y:S01]  /*1adf0*/  IMAD R3, R6, UR4, RZ ;  /* 0x0000000406037c24 */ /* 0x000fe2000f8e02ff */
[----:B------:R-:W-:-:S02]  /*1ae00*/  ULDC UR4, c[0x0][0x248] ;  /* 0x0000920000047ab9 */ /* 0x000fc40000000800 */
[----:B-1----:R-:W-:Y:S04]  /*1ae10*/  STL.64 [R1+0xe88], R32 ;  /* 0x000e882001007387 */ /* 0x002fe80000100a00 */
        /* <DEDUP_REMOVED lines=217> */
[----:B------:R-:W4:Y:S04]  /*1bbb0*/  LDL.LU R60, [R1+0x600] ;  /* 0x00060000013c7983 */ /* 0x000f280000300800 */
[----:B------:R-:W4:Y:S04]  /*1bbc0*/  LDL.LU R61, [R1+0x604] ;  /* 0x00060400013d7983 */ /* 0x000f280000300800 */
[----:B------:R-:W4:Y:S04]  /*1bbd0*/  LDL.LU R62, [R1+0x608] ;  /* 0x00060800013e7983 */ /* 0x000f280000300800 */
[----:B------:R-:W4:Y:S01]  /*1bbe0*/  LDL.LU R63, [R1+0x60c] ;  /* 0x00060c00013f7983 */ /* 0x000f220000300800 */
[----:B------:R-:W-:Y:S01]  /*1bbf0*/  LEA R2, P5, R3, UR6, 0x1 ;  /* 0x0000000603027c11 */ /* 0x000fe2000f8a08ff */
[----:B------:R-:W-:Y:S01]  /*1bc00*/  IMAD R6, R7, UR4, RZ ;  /* 0x0000000407067c24 */ /* 0x000fe2000f8e02ff */
[----:B------:R-:W-:Y:S01]  /*1bc10*/  ULDC UR4, c[0x0][0x22c] ;  /* 0x00008b0000047ab9 */ /* 0x000fe20000000800 */
[----:B------:R-:W0:Y:S01]  /*1bc20*/  LDS.128 R232, [R57] ;  /* 0x0000000039e87984 */ /* 0x000e220000000c00 */
[----:B------:R-:W-:Y:S01]  /*1bc30*/  LEA.HI.X.SX32 R3, R3, UR7, 0x1, P5 ;  /* 0x0000000703037c11 */ /* 0x000fe2000a8f0eff */
[----:B------:R-:W-:Y:S01]  /*1bc40*/  ULDC UR6, c[0x0][0x22c] ;  /* 0x00008b0000067ab9 */ /* 0x000fe20000000800 */
[----:B------:R-:W-:Y:S01]  /*1bc50*/  ISETP.LT.AND P5, PT, R7, UR4, !P0 ;  /* 0x0000000407007c0c */ /* 0x000fe2000c7a1270 */
[----:B------:R-:W-:Y:S01]  /*1bc60*/  BAR.SYNC.DEFER_BLOCKING 0x0 ;  /* 0x0000000000007b1d */ /* 0x000fe20000010000 */
[----:B------:R-:W-:-:S05]  /*1bc70*/  LEA R4, P6, R6, R2, 0x1 ;  /* 0x0000000206047211 */ /* 0x000fca00078c08ff */
[----:B------:R-:W-:Y:S01]  /*1bc80*/  ULDC UR4, c[0x0][0x248] ;  /* 0x0000920000047ab9 */ /* 0x000fe20000000800 */
[C---:B------:R-:W-:Y:S02]  /*1bc90*/  VIADD R10, R7.reuse, 0xa ;  /* 0x0000000a070a7836 */ /* 0x040fe40000000000 */
[----:B------:R-:W-:Y:S01]  /*1bca0*/  VIADD R16, R7, 0xd ;  /* 0x0000000d07107836 */ /* 0x000fe20000000000 */
[----:B------:R-:W-:Y:S01]  /*1bcb0*/  PRMT R11, R250, 0x7632, R11 ;  /* 0x00007632fa0b7816 */ /* 0x000fe2000000000b */
[----:B------:R-:W-:Y:S01]  /*1bcc0*/  ULDC UR7, c[0x0][0x248] ;  /* 0x0000920000077ab9 */ /* 0x000fe20000000800 */
[----:B--2---:R-:W-:Y:S01]  /*1bcd0*/  STSM.16.M88.4 [R0], R36 ;  /* 0x0000002400007844 */ /* 0x004fe20000000200 */
[----:B------:R-:W-:Y:S06]  /*1bce0*/  BAR.SYNC.DEFER_BLOCKING 0x0 ;  /* 0x0000000000007b1d */ /* 0x000fec0000010000 */
[----:B0-----:R-:W-:Y:S01]  /*1bcf0*/  STL.64 [R1+0xc38], R232 ;  /* 0x000c38e801007387 */ /* 0x001fe20000100a00 */
[----:B------:R-:W-:-:S03]  /*1bd00*/  LEA.HI.X.SX32 R5, R6, R3, 0x1, P6 ;  /* 0x0000000306057211 */ /* 0x000fc600030f0eff */
[----:B------:R-:W-:Y:S04]  /*1bd10*/  STL.64 [R1+0xc30], R234 ;  /* 0x000c30ea01007387 */ /* 0x000fe80000100a00 */
[----:B------:R-:W0:Y:S01]  /*1bd20*/  LDS.128 R236, [R57] ;  /* 0x0000000039ec7984 */ /* 0x000e220000000c00 */
[----:B------:R-:W-:Y:S06]  /*1bd30*/  BAR.SYNC.DEFER_BLOCKING 0x0 ;  /* 0x0000000000007b1d */ /* 0x000fec0000010000 */
[----:B---3--:R-:W-:Y:S02]  /*1bd40*/  STSM.16.M88.4 [R0], R240 ;  /* 0x000000f000007844 */ /* 0x008fe40000000200 */
        /* <DEDUP_REMOVED lines=9> */
[----:B------:R-:W2:Y:S04]  /*1bde0*/  LDL.LU R58, [R1+0x14] ;  /* 0x00001400013a7983 */ /* 0x000ea80000300800 */
[----:B------:R-:W0:Y:S01]  /*1bdf0*/  LDS.128 R244, [R57] ;  /* 0x0000000039f47984 */ /* 0x000e220000000c00 */
[----:B------:R-:W-:Y:S06]  /*1be00*/  BAR.SYNC.DEFER_BLOCKING 0x0 ;  /* 0x0000000000007b1d */ /* 0x000fec0000010000 */
[----:B0-----:R-:W-:Y:S04]  /*1be10*/  STL.64 [R1+0xc20], R244 ;  /* 0x000c20f401007387 */ /* 0x001fe80000100a00 */
[----:B------:R-:W-:Y:S04]  /*1be20*/  STL.64 [R1+0xc10], R246 ;  /* 0x000c10f601007387 */ /* 0x000fe80000100a00 */
[----:B----4-:R0:W-:Y:S01]  /*1be30*/  STSM.16.M88.4 [R0], R60 ;  /* 0x0000003c00007844 */ /* 0x0101e20000000200 */
[----:B------:R-:W-:Y:S01]  /*1be40*/  BAR.SYNC.DEFER_BLOCKING 0x0 ;  /* 0x0000000000007b1d */ /* 0x000fe20000010000 */
[----:B0-----:R-:W-:-:S05]  /*1be50*/  VIADD R0, R6, UR4 ;  /* 0x0000000406007c36 */ /* 0x001fca0008000000 */
[----:B------:R-:W-:Y:S02]  /*1be60*/  ULDC UR4, c[0x0][0x248] ;  /* 0x0000920000047ab9 */ /* 0x000fe40000000800 */
[C---:B------:R-:W-:Y:S01]  /*1be70*/  VIADD R6, R0.reuse, UR4 ;  /* 0x0000000400067c36 */ /* 0x040fe20008000000 */
[----:B------:R-:W-:Y:S01]  /*1be80*/  ULDC UR4, c[0x0][0x22c] ;  /* 0x00008b0000047ab9 */ /* 0x000fe20000000800 */
[----:B------:R0:W-:Y:S01]  /*1be90*/  @P5 STG.E.U16 desc[UR30][R4.64], R252 ;  /* 0x000000fc04005986 */ /* 0x0001e2000c10151e */
[----:B------:R-:W-:-:S04]  /*1bea0*/  LEA R12, P5, R0, R2, 0x1 ;  /* 0x00000002000c7211 */ /* 0x000fc800078a08ff */
[----:B------:R-:W-:Y:S02]  /*1beb0*/  LEA.HI.X.SX32 R13, R0, R3, 0x1, P5 ;  /* 0x00000003000d7211 */ /* 0x000fe400028f0eff */
[----:B0-----:R-:W-:Y:S01]  /*1bec0*/  PRMT R5, R252, 0x7632, R5 ;  /* 0x00007632fc057816 */ /* 0x001fe20000000005 */
[C---:B------:R-:W-:Y:S01]  /*1bed0*/  VIADD R4, R7.reuse, 0x5 ;  /* 0x0000000507047836 */ /* 0x040fe20000000000 */
[----:B------:R-:W3:Y:S01]  /*1bee0*/  LDL.LU R252, [R1+0xfe8] ;  /* 0x000fe80001fc7983 */ /* 0x000ee20000300800 */
[----:B------:R-:W-:-:S03]  /*1bef0*/  VIADD R0, R7, 0x6 ;  /* 0x0000000607007836 */ /* 0x000fc60000000000 */
[----:B------:R-:W4:Y:S01]  /*1bf00*/  LDL.LU R57, [R1+0x18] ;  /* 0x0000180001397983 */ /* 0x000f220000300800 */
[----:B------:R-:W-:Y:S01]  /*1bf10*/  ISETP.LT.AND P5, PT, R4, UR6, !P0 ;  /* 0x0000000604007c0c */ /* 0x000fe2000c7a1270 */
[----:B------:R-:W-:Y:S01]  /*1bf20*/  ULDC UR6, c[0x0][0x22c] ;  /* 0x00008b0000067ab9 */ /* 0x000fe20000000800 */
[C---:B------:R-:W-:Y:S01]  /*1bf30*/  LEA R4, P6, R6.reuse, R2, 0x1 ;  /* 0x0000000206047211 */ /* 0x040fe200078c08ff */
[----:B------:R-:W4:Y:S04]  /*1bf40*/  LDL.LU R59, [R1+0x1c] ;  /* 0x00001c00013b7983 */ /* 0x000f280000300800 */
[----:B------:R0:W-:Y:S02]  /*1bf50*/  @P2 STG.E.U16 desc[UR30][R12.64], R5 ;  /* 0x000000050c002986 */ /* 0x0001e4000c10151e */
[----:B0-----:R-:W-:-:S02]  /*1bf60*/  LEA.HI.X.SX32 R5, R6, R3, 0x1, P6 ;  /* 0x0000000306057211 */ /* 0x001fc400030f0eff */
[----:B------:R-:W-:Y:S01]  /*1bf70*/  ISETP.LT.AND P6, PT, R0, UR4, !P0 ;  /* 0x0000000400007c0c */ /* 0x000fe2000c7c1270 */
[----:B------:R-:W-:Y:S02]  /*1bf80*/  ULDC UR4, c[0x0][0x248] ;  /* 0x0000920000047ab9 */ /* 0x000fe40000000800 */
[----:B------:R-:W-:Y:S01]  /*1bf90*/  VIADD R6, R6, UR4 ;  /* 0x0000000406067c36 */ /* 0x000fe20008000000 */
[----:B------:R-:W-:Y:S01]  /*1bfa0*/  ULDC UR4, c[0x0][0x22c] ;  /* 0x00008b0000047ab9 */ /* 0x000fe20000000800 */
[C---:B------:R-:W-:Y:S01]  /*1bfb0*/  VIADD R0, R7.reuse, 0x7 ;  /* 0x0000000707007836 */ /* 0x040fe20000000000 */
[----:B--2---:R0:W-:Y:S04]  /*1bfc0*/  @P1 STG.E.U16 desc[UR30][R4.64], R58 ;  /* 0x0000003a04001986 */ /* 0x0041e8000c10151e */
[----:B------:R-:W-:Y:S01]  /*1bfd0*/  ISETP.LT.AND P1, PT, R0, UR4, !P0 ;  /* 0x0000000400007c0c */ /* 0x000fe2000c721270 */
[----:B------:R-:W-:Y:S01]  /*1bfe0*/  ULDC UR4, c[0x0][0x248] ;  /* 0x0000920000047ab9 */ /* 0x000fe20000000800 */
[----:B------:R-:W-:Y:S01]  /*1bff0*/  VIADD R0, R7, 0x8 ;  /* 0x0000000807007836 */ /* 0x000fe20000000000 */
[----:B0-----:R-:W-:-:S04]  /*1c000*/  LEA R4, P2, R6, R2, 0x1 ;  /* 0x0000000206047211 */ /* 0x001fc800078408ff */
[C---:B------:R-:W-:Y:S01]  /*1c010*/  LEA.HI.X.SX32 R5, R6.reuse, R3, 0x1, P2 ;  /* 0x0000000306057211 */ /* 0x040fe200010f0eff */
[----:B------:R-:W-:Y:S01]  /*1c020*/  VIADD R6, R6, UR4 ;  /* 0x0000000406067c36 */ /* 0x000fe20008000000 */
[----:B------:R-:W-:Y:S01]  /*1c030*/  ULDC UR4, c[0x0][0x248] ;  /* 0x0000920000047ab9 */ /* 0x000fe20000000800 */
[----:B------:R-:W-:Y:S01]  /*1c040*/  ISETP.LT.AND P2, PT, R0, UR6, !P0 ;  /* 0x0000000600007c0c */ /* 0x000fe2000c741270 */
[----:B------:R-:W-:Y:S01]  /*1c050*/  ULDC UR6, c[0x0][0x248] ;  /* 0x0000920000067ab9 */ /* 0x000fe20000000800 */
[----:B------:R-:W-:Y:S01]  /*1c060*/  VIADD R0, R6, UR4 ;  /* 0x0000000406007c36 */ /* 0x000fe20008000000 */
[----:B------:R-:W-:Y:S01]  /*1c070*/  ULDC UR4, c[0x0][0x22c] ;  /* 0x00008b0000047ab9 */ /* 0x000fe20000000800 */
[----:B---3--:R-:W-:-:S05]  /*1c080*/  PRMT R252, R58, 0x7632, R252 ;  /* 0x000076323afc7816 */ /* 0x008fca00000000fc */
[----:B------:R0:W-:Y:S01]  /*1c090*/  @P3 STG.E.U16 desc[UR30][R4.64], R252 ;  /* 0x000000fc04003986 */ /* 0x0001e2000c10151e */
[----:B----4-:R-:W-:Y:S02]  /*1c0a0*/  PRMT R8, R57, 0x7632, R8 ;  /* 0x0000763239087816 */ /* 0x010fe40000000008 */
[----:B0-----:R-:W-:-:S04]  /*1c0b0*/  LEA R4, P3, R6, R2, 0x1 ;  /* 0x0000000206047211 */ /* 0x001fc800078608ff */
[----:B------:R-:W-:-:S05]  /*1c0c0*/  LEA.HI.X.SX32 R5, R6, R3, 0x1, P3 ;  /* 0x0000000306057211 */ /* 0x000fca00018f0eff */
[----:B------:R0:W-:Y:S01]  /*1c0d0*/  @P4 STG.E.U16 desc[UR30][R4.64], R57 ;  /* 0x0000003904004986 */ /* 0x0001e2000c10151e */
[C---:B------:R-:W-:Y:S01]  /*1c0e0*/  VIADD R6, R0.reuse, UR6 ;  /* 0x0000000600067c36 */ /* 0x040fe20008000000 */
[----:B------:R-:W-:Y:S01]  /*1c0f0*/  PRMT R9, R59, 0x7632, R9 ;  /* 0x000076323b097816 */ /* 0x000fe20000000009 */
[----:B------:R-:W-:Y:S01]  /*1c100*/  VIADD R252, R7, 0x9 ;  /* 0x0000000907fc7836 */ /* 0x000fe20000000000 */
[----:B------:R-:W-:Y:S01]  /*1c110*/  ULDC UR6, c[0x0][0x248] ;  /* 0x0000920000067ab9 */ /* 0x000fe20000000800 */
[C---:B0-----:R-:W-:Y:S01]  /*1c120*/  LEA R4, P4, R0.reuse, R2, 0x1 ;  /* 0x0000000200047211 */ /* 0x041fe200078808ff */
[----:B------:R-:W2:Y:S03]  /*1c130*/  LDL.LU R57, [R1] ;  /* 0x0000000001397983 */ /* 0x000ea60000300800 */
[----:B------:R-:W-:-:S05]  /*1c140*/  LEA.HI.X.SX32 R5, R0, R3, 0x1, P4 ;  /* 0x0000000300057211 */ /* 0x000fca00020f0eff */
[----:B------:R0:W-:Y:S02]  /*1c150*/  @P5 STG.E.U16 desc[UR30][R4.64], R8 ;  /* 0x0000000804005986 */ /* 0x0001e4000c10151e */
[----:B0-----:R-:W-:-:S04]  /*1c160*/  LEA R4, P5, R6, R2, 0x1 ;  /* 0x0000000206047211 */ /* 0x001fc800078a08ff */
[----:B------:R-:W-:-:S05]  /*1c170*/  LEA.HI.X.SX32 R5, R6, R3, 0x1, P5 ;  /* 0x0000000306057211 */ /* 0x000fca00028f0eff */
[----:B------:R0:W-:Y:S04]  /*1c180*/  @P6 STG.E.U16 desc[UR30][R4.64], R59 ;  /* 0x0000003b04006986 */ /* 0x0001e8000c10151e */
[----:B0-----:R-:W3:Y:S01]  /*1c190*/  LDL.LU R59, [R1+0x4] ;  /* 0x00000400013b7983 */ /* 0x001ee20000300800 */
[----:B------:R-:W-:Y:S01]  /*1c1a0*/  ISETP.LT.AND P3, PT, R252, UR4, !P0 ;  /* 0x00000004fc007c0c */ /* 0x000fe2000c761270 */
[----:B------:R-:W-:Y:S02]  /*1c1b0*/  ULDC UR4, c[0x0][0x248] ;  /* 0x0000920000047ab9 */ /* 0x000fe40000000800 */
[----:B------:R-:W-:Y:S01]  /*1c1c0*/  VIADD R14, R6, UR4 ;  /* 0x00000004060e7c36 */ /* 0x000fe20008000000 */
[----:B------:R-:W-:Y:S01]  /*1c1d0*/  ULDC UR4, c[0x0][0x248] ;  /* 0x0000920000047ab9 */ /* 0x000fe20000000800 */
[----:B------:R-:W-:Y:S01]  /*1c1e0*/  VIADD R8, R7, 0xb ;  /* 0x0000000b07087836 */ /* 0x000fe20000000000 */
[----:B------:R-:W4:Y:S01]  /*1c1f0*/  LDL.LU R61, [R1+0x8] ;  /* 0x00000800013d7983 */ /* 0x000f220000300800 */
[----:B------:R-:W-:Y:S01]  /*1c200*/  VIADD R252, R14, UR4 ;  /* 0x000000040efc7c36 */ /* 0x000fe20008000000 */
[----:B------:R-:W-:-:S03]  /*1c210*/  ULDC UR4, c[0x0][0x248] ;  /* 0x0000920000047ab9 */ /* 0x000fc60000000800 */
[----:B------:R-:W-:Y:S01]  /*1c220*/  VIADD R21, R252, UR4 ;  /* 0x00000004fc157c36 */ /* 0x000fe20008000000 */
[----:B------:R-:W-:Y:S02]  /*1c230*/  ULDC UR4, c[0x0][0x22c] ;  /* 0x00008b0000047ab9 */ /* 0x000fe40000000800 */
[----:B------:R-:W-:Y:S01]  /*1c240*/  ISETP.LT.AND P4, PT, R10, UR4, !P0 ;  /* 0x000000040a007c0c */ /* 0x000fe2000c781270 */
[----:B------:R-:W-:Y:S01]  /*1c250*/  VIADD R0, R21, UR6 ;  /* 0x0000000615007c36 */ /* 0x000fe20008000000 */
[----:B------:R-:W-:Y:S01]  /*1c260*/  ULDC UR4, c[0x0][0x248] ;  /* 0x0000920000047ab9 */ /* 0x000fe20000000800 */
[----:B------:R-:W-:Y:S02]  /*1c270*/  ULDC UR6, c[0x0][0x22c] ;  /* 0x00008b0000067ab9 */ /* 0x000fe40000000800 */
[----:B------:R-:W-:Y:S01]  /*1c280*/  VIADD R19, R0, UR4 ;  /* 0x0000000400137c36 */ /* 0x000fe20008000000 */
[----:B------:R-:W-:-:S03]  /*1c290*/  ULDC UR4, c[0x0][0x248] ;  /* 0x0000920000047ab9 */ /* 0x000fc60000000800 */
[----:B------:R-:W-:Y:S01]  /*1c2a0*/  VIADD R18, R19, UR4 ;  /* 0x0000000413127c36 */ /* 0x000fe20008000000 */
[----:B------:R-:W-:-:S03]  /*1c2b0*/  ULDC UR4, c[0x0][0x248] ;  /* 0x0000920000047ab9 */ /* 0x000fc60000000800 */
[----:B------:R-:W-:Y:S01]  /*1c2c0*/  VIADD R17, R18, UR4 ;  /* 0x0000000412117c36 */ /* 0x000fe20008000000 */
[----:B------:R-:W-:-:S03]  /*1c2d0*/  ULDC UR4, c[0x0][0x248] ;  /* 0x0000920000047ab9 */ /* 0x000fc60000000800 */
[----:B------:R-:W-:Y:S01]  /*1c2e0*/  VIADD R6, R17, UR4 ;  /* 0x0000000411067c36 */ /* 0x000fe20008000000 */
[----:B------:R-:W-:-:S03]  /*1c2f0*/  ULDC UR4, c[0x0][0x248] ;  /* 0x0000920000047ab9 */ /* 0x000fc60000000800 */
[----:B------:R-:W-:Y:S01]  /*1c300*/  VIADD R13, R6, UR4 ;  /* 0x00000004060d7c36 */ /* 0x000fe20008000000 */
[----:B------:R-:W-:Y:S01]  /*1c310*/  ULDC UR4, c[0x0][0x248] ;  /* 0x0000920000047ab9 */ /* 0x000fe20000000800 */
[----:B------:R-:W-:Y:S02]  /*1c320*/  ISETP.LT.AND P5, PT, R8, UR6, !P0 ;  /* 0x0000000608007c0c */ /* 0x000fe4000c7a1270 */
[----:B------:R-:W-:Y:S01]  /*1c330*/  VIADD R12, R13, UR4 ;  /* 0x000000040d0c7c36 */ /* 0x000fe20008000000 */
[-C--:B------:R-:W-:Y:S01]  /*1c340*/  LEA R4, P6, R14, R2.reuse, 0x1 ;  /* 0x000000020e047211 */ /* 0x080fe200078c08ff */
[----:B------:R-:W-:Y:S01]  /*1c350*/  ULDC UR4, c[0x0][0x248] ;  /* 0x0000920000047ab9 */ /* 0x000fe20000000800 */
[----:B------:R-:W-:Y:S01]  /*1c360*/  VIADD R8, R7, 0xc ;  /* 0x0000000c07087836 */ /* 0x000fe20000000000 */
[----:B------:R-:W-:Y:S01]  /*1c370*/  ULDC UR6, c[0x0][0x22c] ;  /* 0x00008b0000067ab9 */ /* 0x000fe20000000800 */
[----:B------:R-:W-:Y:S01]  /*1c380*/  VIADD R10, R12, UR4 ;  /* 0x000000040c0a7c36 */ /* 0x000fe20008000000 */
[----:B------:R-:W-:Y:S01]  /*1c390*/  LEA.HI.X.SX32 R5, R14, R3, 0x1, P6 ;  /* 0x000000030e057211 */ /* 0x000fe200030f0eff */
[----:B------:R-:W-:Y:S01]  /*1c3a0*/  ULDC UR4, c[0x0][0x248] ;  /* 0x0000920000047ab9 */ /* 0x000fe20000000800 */
[----:B------:R-:W-:Y:S01]  /*1c3b0*/  ISETP.LT.AND P6, PT, R8, UR6, !P0 ;  /* 0x0000000608007c0c */ /* 0x000fe2000c7c1270 */
[----:B------:R-:W-:Y:S01]  /*1c3c0*/  VIADD R8, R10, UR4 ;  /* 0x000000040a087c36 */ /* 0x000fe20008000000 */
[----:B------:R-:W-:Y:S01]  /*1c3d0*/  ULDC UR4, c[0x0][0x248] ;  /* 0x0000920000047ab9 */ /* 0x000fe20000000800 */
[----:B------:R0:W-:Y:S01]  /*1c3e0*/  @P1 STG.E.U16 desc[UR30][R4.64], R9 ;  /* 0x0000000904001986 */ /* 0x0001e2000c10151e */
[----:B------:R-:W-:Y:S01]  /*1c3f0*/  ULDC UR6, c[0x0][0x248] ;  /* 0x0000920000067ab9 */ /* 0x000fe20000000800 */
[----:B0-----:R-:W-:Y:S01]  /*1c400*/  VIADD R9, R8, UR4 ;  /* 0x0000000408097c36 */ /* 0x001fe20008000000 */
[----:B------:R-:W-:Y:S01]  /*1c410*/  LEA R4, P1, R252, R2, 0x1 ;  /* 0x00000002fc047211 */ /* 0x000fe200078208ff */
[----:B------:R-:W-:-:S02]  /*1c420*/  ULDC UR4, c[0x0][0x248] ;  /* 0x0000920000047ab9 */ /* 0x000fc40000000800 */
[----:B------:R-:W-:Y:S01]  /*1c430*/  VIADD R14, R9, UR4 ;  /* 0x00000004090e7c36 */ /* 0x000fe20008000000 */
[----:B------:R-:W-:Y:S01]  /*1c440*/  LEA.HI.X.SX32 R5, R252, R3, 0x1, P1 ;  /* 0x00000003fc057211 */ /* 0x000fe200008f0eff */
[----:B------:R-:W-:Y:S02]  /*1c450*/  ULDC UR4, c[0x0][0x22c] ;  /* 0x00008b0000047ab9 */ /* 0x000fe40000000800 */
[----:B------:R-:W-:Y:S01]  /*1c460*/  VIADD R15, R14, UR6 ;  /* 0x000000060e0f7c36 */ /* 0x000fe20008000000 */
[----:B------:R-:W-:Y:S01]  /*1c470*/  ISETP.LT.AND P1, PT, R16, UR4, !P0 ;  /* 0x0000000410007c0c */ /* 0x000fe2000c721270 */
[----:B------:R-:W-:Y:S01]  /*1c480*/  ULDC UR4, c[0x0][0x248] ;  /* 0x0000920000047ab9 */ /* 0x000fe20000000800 */
[----:B------:R-:W-:Y:S01]  /*1c490*/  VIADD R252, R7, 0xe ;  /* 0x0000000e07fc7836 */ /* 0x000fe20000000000 */
[----:B------:R-:W-:Y:S01]  /*1c4a0*/  ULDC UR6, c[0x0][0x248] ;  /* 0x0000920000067ab9 */ /* 0x000fe20000000800 */
[----:B------:R-:W-:Y:S01]  /*1c4b0*/  VIADD R16, R15, UR4 ;  /* 0x000000040f107c36 */ /* 0x000fe20008000000 */
[----:B------:R-:W-:-:S03]  /*1c4c0*/  ULDC UR4, c[0x0][0x248] ;  /* 0x0000920000047ab9 */ /* 0x000fc60000000800 */
[----:B------:R-:W-:Y:S01]  /*1c4d0*/  VIADD R60, R16, UR4 ;  /* 0x00000004103c7c36 */ /* 0x000fe20008000000 */
[----:B------:R-:W-:-:S03]  /*1c4e0*/  ULDC UR4, c[0x0][0x248] ;  /* 0x0000920000047ab9 */ /* 0x000fc60000000800 */
[----:B------:R-:W-:Y:S01]  /*1c4f0*/  VIADD R58, R60, UR4 ;  /* 0x000000043c3a7c36 */ /* 0x000fe20008000000 */
[----:B------:R-:W-:Y:S01]  /*1c500*/  ULDC UR4, c[0x0][0x22c] ;  /* 0x00008b0000047ab9 */ /* 0x000fe20000000800 */
[----:B--2---:R0:W-:Y:S01]  /*1c510*/  @P2 STG.E.U16 desc[UR30][R4.64], R57 ;  /* 0x0000003904002986 */ /* 0x0041e2000c10151e */
[----:B------:R-:W-:Y:S02]  /*1c520*/  PRMT R20, R57, 0x7632, R20 ;  /* 0x0000763239147816 */ /* 0x000fe40000000014 */
[----:B0-----:R-:W-:-:S04]  /*1c530*/  LEA R4, P2, R21, R2, 0x1 ;  /* 0x0000000215047211 */ /* 0x001fc800078408ff */
[----:B------:R-:W-:Y:S02]  /*1c540*/  LEA.HI.X.SX32 R5, R21, R3, 0x1, P2 ;  /* 0x0000000315057211 */ /* 0x000fe400010f0eff */
[----:B------:R-:W-:-:S03]  /*1c550*/  ISETP.LT.AND P2, PT, R252, UR4, !P0 ;  /* 0x00000004fc007c0c */ /* 0x000fc6000c741270 */
[----:B------:R0:W-:Y:S01]  /*1c560*/  @P3 STG.E.U16 desc[UR30][R4.64], R20 ;  /* 0x0000001404003986 */ /* 0x0001e2000c10151e */
[----:B------:R-:W-:Y:S01]  /*1c570*/  VIADD R252, R7, 0xf ;  /* 0x0000000f07fc7836 */ /* 0x000fe20000000000 */
[----:B------:R-:W-:Y:S01]  /*1c580*/  ULDC UR4, c[0x0][0x248] ;  /* 0x0000920000047ab9 */ /* 0x000fe20000000800 */
[----:B------:R-:W-:Y:S01]  /*1c590*/  VIADD R57, R58, UR6 ;  /* 0x000000063a397c36 */ /* 0x000fe20008000000 */
[----:B------:R-:W-:Y:S01]  /*1c5a0*/  ULDC UR6, c[0x0][0x22c] ;  /* 0x00008b0000067ab9 */ /* 0x000fe20000000800 */
[----:B0-----:R-:W-:-:S04]  /*1c5b0*/  LEA R4, P3, R0, R2, 0x1 ;  /* 0x0000000200047211 */ /* 0x001fc800078608ff */
[----:B------:R-:W-:Y:S02]  /*1c5c0*/  LEA.HI.X.SX32 R5, R0, R3, 0x1, P3 ;  /* 0x0000000300057211 */ /* 0x000fe400018f0eff */
[----:B------:R-:W-:Y:S01]  /*1c5d0*/  ISETP.LT.AND P3, PT, R252, UR6, !P0 ;  /* 0x00000006fc007c0c */ /* 0x000fe2000c761270 */
[----:B------:R-:W-:Y:S01]  /*1c5e0*/  VIADD R55, R57, UR4 ;  /* 0x0000000439377c36 */ /* 0x000fe20008000000 */
[----:B---3--:R-:W-:Y:S01]  /*1c5f0*/  PRMT R252, R59, 0x7632, R252 ;  /* 0x000076323bfc7816 */ /* 0x008fe200000000fc */
[----:B------:R0:W-:Y:S01]  /*1c600*/  @P4 STG.E.U16 desc[UR30][R4.64], R59 ;  /* 0x0000003b04004986 */ /* 0x0001e2000c10151e */
[----:B------:R-:W-:Y:S01]  /*1c610*/  ULDC UR4, c[0x0][0x248] ;  /* 0x0000920000047ab9 */ /* 0x000fe20000000800 */
[----:B------:R-:W-:Y:S01]  /*1c620*/  VIADD R0, R7, 0x10 ;  /* 0x0000001007007836 */ /* 0x000fe20000000000 */
[----:B------:R-:W-:Y:S01]  /*1c630*/  ULDC UR6, c[0x0][0x22c] ;  /* 0x00008b0000067ab9 */ /* 0x000fe20000000800 */
[----:B0-----:R-:W2:Y:S01]  /*1c640*/  LDL.LU R59, [R1+0xc] ;  /* 0x00000c00013b7983 */ /* 0x001ea20000300800 */
        /* <DEDUP_REMOVED lines=10> */
[----:B------:R-:W-:Y:S02]  /*1c6f0*/  LEA R4, P4, R19, R2, 0x1 ;  /* 0x0000000213047211 */ /* 0x000fe400078808ff */
[----:B------:R-:W-:Y:S01]  /*1c700*/  VIADD R45, R47, UR4 ;  /* 0x000000042f2d7c36 */ /* 0x000fe20008000000 */
[----:B------:R-:W-:Y:S01]  /*1c710*/  ULDC UR4, c[0x0][0x248] ;  /* 0x0000920000047ab9 */ /* 0x000fe20000000800 */
[----:B------:R-:W-:Y:S02]  /*1c720*/  LEA.HI.X.SX32 R5, R19, R3, 0x1, P4 ;  /* 0x0000000313057211 */ /* 0x000fe400020f0eff */
[----:B------:R-:W-:Y:S01]  /*1c730*/  VIADD R44, R45, UR4 ;  /* 0x000000042d2c7c36 */ /* 0x000fe20008000000 */
[----:B------:R-:W-:-:S03]  /*1c740*/  ULDC UR4, c[0x0][0x248] ;  /* 0x0000920000047ab9 */ /* 0x000fc60000000800 */
[----:B------:R-:W-:Y:S01]  /*1c750*/  VIADD R32, R44, UR4 ;  /* 0x000000042c207c36 */ /* 0x000fe20008000000 */
[----:B------:R-:W-:Y:S01]  /*1c760*/  ULDC UR4, c[0x0][0x248] ;  /* 0x0000920000047ab9 */ /* 0x000fe20000000800 */
[----:B------:R-:W-:Y:S01]  /*1c770*/  ISETP.LT.AND P4, PT, R0, UR6, !P0 ;  /* 0x0000000600007c0c */ /* 0x000fe2000c781270 */
[----:B------:R0:W-:Y:S01]  /*1c780*/  @P5 STG.E.U16 desc[UR30][R4.64], R252 ;  /* 0x000000fc04005986 */ /* 0x0001e2000c10151e */
[----:B------:R-:W-:Y:S01]  /*1c790*/  VIADD R43, R32, UR4 ;  /* 0x00000004202b7c36 */ /* 0x000fe20008000000 */
[----:B------:R-:W-:Y:S01]  /*1c7a0*/  ULDC UR6, c[0x0][0x248] ;  /* 0x0000920000067ab9 */ /* 0x000fe20000000800 */
[----:B------:R-:W-:Y:S01]  /*1c7b0*/  VIADD R0, R7, 0x11 ;  /* 0x0000001107007836 */ /* 0x000fe20000000000 */
[----:B------:R-:W-:Y:S01]  /*1c7c0*/  ULDC UR4, c[0x0][0x22c] ;  /* 0x00008b0000047ab9 */ /* 0x000fe20000000800 */
[----:B------:R-:W-:Y:S01]  /*1c7d0*/  VIADD R42, R43, UR6 ;  /* 0x000000062b2a7c36 */ /* 0x000fe20008000000 */
[----:B------:R-:W-:Y:S01]  /*1c7e0*/  ULDC UR6, c[0x0][0x248] ;  /* 0x0000920000067ab9 */ /* 0x000fe20000000800 */
[----:B0-----:R-:W-:-:S04]  /*1c7f0*/  LEA R4, P5, R18, R2, 0x1 ;  /* 0x0000000212047211 */ /* 0x001fc800078a08ff */
[----:B------:R-:W-:Y:S02]  /*1c800*/  LEA.HI.X.SX32 R5, R18, R3, 0x1, P5 ;  /* 0x0000000312057211 */ /* 0x000fe400028f0eff */
[----:B------:R-:W-:Y:S01]  /*1c810*/  ISETP.LT.AND P5, PT, R0, UR4, !P0 ;  /* 0x0000000400007c0c */ /* 0x000fe2000c7a1270 */
[----:B------:R-:W-:Y:S02]  /*1c820*/  ULDC UR4, c[0x0][0x248] ;  /* 0x0000920000047ab9 */ /* 0x000fe40000000800 */
[----:B------:R-:W-:Y:S01]  /*1c830*/  VIADD R41, R42, UR4 ;  /* 0x000000042a297c36 */ /* 0x000fe20008000000 */
[----:B------:R-:W-:-:S03]  /*1c840*/  ULDC UR4, c[0x0][0x248] ;  /* 0x0000920000047ab9 */ /* 0x000fc60000000800 */
[----:B------:R-:W-:Y:S01]  /*1c850*/  VIADD R40, R41, UR4 ;  /* 0x0000000429287c36 */ /* 0x000fe20008000000 */
[----:B------:R-:W-:Y:S01]  /*1c860*/  ULDC UR4, c[0x0][0x248] ;  /* 0x0000920000047ab9 */ /* 0x000fe20000000800 */
[----:B----4-:R0:W-:Y:S01]  /*1c870*/  @P6 STG.E.U16 desc[UR30][R4.64], R61 ;  /* 0x0000003d04006986 */ /* 0x0101e2000c10151e */
[----:B------:R-:W-:Y:S02]  /*1c880*/  VIADD R0, R7, 0x12 ;  /* 0x0000001207007836 */ /* 0x000fe40000000000 */
[----:B------:R-:W-:Y:S01]  /*1c890*/  VIADD R39, R40, UR4 ;  /* 0x0000000428277c36 */ /* 0x000fe20008000000 */
[----:B------:R-:W-:-:S03]  /*1c8a0*/  ULDC UR4, c[0x0][0x22c] ;  /* 0x00008b0000047ab9 */ /* 0x000fc60000000800 */
[----:B------:R-:W-:Y:S01]  /*1c8b0*/  VIADD R38, R39, UR6 ;  /* 0x0000000627267c36 */ /* 0x000fe20008000000 */
[----:B------:R-:W-:Y:S01]  /*1c8c0*/  PRMT R252, R61, 0x7632, R252 ;  /* 0x000076323dfc7816 */ /* 0x000fe200000000fc */
        /* <DEDUP_REMOVED lines=13> */
[----:B------:R0:W-:Y:S02]  /*1c9a0*/  @P1 STG.E.U16 desc[UR30][R4.64], R252 ;  /* 0x000000fc04001986 */ /* 0x0001e4000c10151e */
[----:B------:R-:W-:Y:S01]  /*1c9b0*/  VIADD R33, R34, UR4 ;  /* 0x0000000422217c36 */ /* 0x000fe20008000000 */
[----:B------:R-:W-:-:S03]  /*1c9c0*/  ULDC UR4, c[0x0][0x248] ;  /* 0x0000920000047ab9 */ /* 0x000fc60000000800 */
[----:B------:R-:W-:Y:S01]  /*1c9d0*/  VIADD R18, R33, UR4 ;  /* 0x0000000421127c36 */ /* 0x000fe20008000000 */
[----:B------:R-:W-:Y:S01]  /*1c9e0*/  ULDC UR4, c[0x0][0x248] ;  /* 0x0000920000047ab9 */ /* 0x000fe20000000800 */
[----:B0-----:R-:W-:-:S04]  /*1c9f0*/  LEA R4, P1, R6, R2, 0x1 ;  /* 0x0000000206047211 */ /* 0x001fc800078208ff */
[----:B------:R-:W-:Y:S01]  /*1ca00*/  LEA.HI.X.SX32 R5, R6, R3, 0x1, P1 ;  /* 0x0000000306057211 */ /* 0x000fe200008f0eff */
[----:B------:R-:W-:Y:S02]  /*1ca10*/  VIADD R0, R7, 0x13 ;  /* 0x0000001307007836 */ /* 0x000fe40000000000 */
[----:B------:R-:W-:Y:S01]  /*1ca20*/  VIADD R31, R18, UR4 ;  /* 0x00000004121f7c36 */ /* 0x000fe20008000000 */
[----:B------:R-:W-:Y:S02]  /*1ca30*/  ULDC UR4, c[0x0][0x248] ;  /* 0x0000920000047ab9 */ /* 0x000fe40000000800 */
[----:B------:R-:W-:Y:S01]  /*1ca40*/  ISETP.LT.AND P1, PT, R0, UR6, !P0 ;  /* 0x0000000600007c0c */ /* 0x000fe2000c721270 */
[----:B------:R-:W-:Y:S01]  /*1ca50*/  VIADD R30, R31, UR4 ;  /* 0x000000041f1e7c36 */ /* 0x000fe20008000000 */
[----:B------:R-:W-:Y:S01]  /*1ca60*/  ULDC UR4, c[0x0][0x248] ;  /* 0x0000920000047ab9 */ /* 0x000fe20000000800 */
[----:B------:R-:W-:Y:S01]  /*1ca70*/  VIADD R0, R7, 0x14 ;  /* 0x0000001407007836 */ /* 0x000fe20000000000 */
[----:B------:R-:W-:Y:S01]  /*1ca80*/  ULDC UR6, c[0x0][0x22c] ;  /* 0x00008b0000067ab9 */ /* 0x000fe20000000800 */
[----:B------:R-:W-:Y:S01]  /*1ca90*/  VIADD R29, R30, UR4 ;  /* 0x000000041e1d7c36 */ /* 0x000fe20008000000 */
[----:B------:R-:W-:-:S03]  /*1caa0*/  ULDC UR4, c[0x0][0x248] ;  /* 0x0000920000047ab9 */ /* 0x000fc60000000800 */
[----:B------:R-:W-:Y:S01]  /*1cab0*/  VIADD R28, R29, UR4 ;  /* 0x000000041d1c7c36 */ /* 0x000fe20008000000 */
[----:B------:R-:W-:Y:S01]  /*1cac0*/  ULDC UR4, c[0x0][0x22c] ;  /* 0x00008b0000047ab9 */ /* 0x000fe20000000800 */
[----:B------:R-:W-:Y:S02]  /*1cad0*/  PRMT R56, R251, 0x7632, R56 ;  /* 0x00007632fb387816 */ /* 0x000fe40000000038 */
[----:B------:R-:W-:Y:S01]  /*1cae0*/  PRMT R53, R64, 0x7632, R53 ;  /* 0x0000763240357816 */ /* 0x000fe20000000035 */
[----:B--2---:R0:W-:Y:S01]  /*1caf0*/  @P2 STG.E.U16 desc[UR30][R4.64], R59 ;  /* 0x0000003b04002986 */ /* 0x0041e2000c10151e */
[----:B------:R-:W-:Y:S02]  /*1cb00*/  PRMT R6, R59, 0x7632, R6 ;  /* 0x000076323b067816 */ /* 0x000fe40000000006 */
[----:B0-----:R-:W-:-:S04]  /*1cb10*/  LEA R4, P2, R13, R2, 0x1 ;  /* 0x000000020d047211 */ /* 0x001fc800078408ff */
[----:B------:R-:W-:Y:S02]  /*1cb20*/  LEA.HI.X.SX32 R5, R13, R3, 0x1, P2 ;  /* 0x000000030d057211 */ /* 0x000fe400010f0eff */
[----:B------:R-:W-:Y:S01]  /*1cb30*/  ISETP.LT.AND P2, PT, R0, UR6, !P0 ;  /* 0x0000000600007c0c */ /* 0x000fe2000c741270 */
[----:B------:R-:W-:Y:S01]  /*1cb40*/  VIADD R0, R7, 0x15 ;  /* 0x0000001507007836 */ /* 0x000fe20000000000 */
[----:B------:R-:W-:Y:S01]  /*1cb50*/  ULDC UR6, c[0x0][0x248] ;  /* 0x0000920000067ab9 */ /* 0x000fe20000000800 */
[----:B------:R0:W-:Y:S01]  /*1cb60*/  @P3 STG.E.U16 desc[UR30][R4.64], R6 ;  /* 0x0000000604003986 */ /* 0x0001e2000c10151e */
        /* <DEDUP_REMOVED lines=10> */
[----:B------:R0:W-:Y:S01]  /*1cc10*/  @P4 STG.E.U16 desc[UR30][R4.64], R248 ;  /* 0x000000f804004986 */ /* 0x0001e2000c10151e */
        /* <DEDUP_REMOVED lines=14> */
[----:B------:R-:W-:Y:S02]  /*1cd00*/  PRMT R248, R248, 0x7632, R248 ;  /* 0x00007632f8f87816 */ /* 0x000fe400000000f8 */
[----:B------:R-:W-:Y:S01]  /*1cd10*/  VIADD R13, R19, UR4 ;  /* 0x00000004130d7c36 */ /* 0x000fe20008000000 */
[----:B------:R-:W-:-:S03]  /*1cd20*/  ULDC UR4, c[0x0][0x248] ;  /* 0x0000920000047ab9 */ /* 0x000fc60000000800 */
[----:B------:R-:W-:Y:S01]  /*1cd30*/  VIADD R10, R13, UR4 ;  /* 0x000000040d0a7c36 */ /* 0x000fe20008000000 */
[----:B------:R0:W-:Y:S01]  /*1cd40*/  @P5 STG.E.U16 desc[UR30][R4.64], R248 ;  /* 0x000000f804005986 */ /* 0x0001e2000c10151e */
[----:B------:R-:W-:Y:S02]  /*1cd50*/  ULDC UR4, c[0x0][0x248] ;  /* 0x0000920000047ab9 */ /* 0x000fe40000000800 */
[----:B------:R-:W-:Y:S01]  /*1cd60*/  VIADD R12, R10, UR4 ;  /* 0x000000040a0c7c36 */ /* 0x000fe20008000000 */
[----:B------:R-:W-:Y:S01]  /*1cd70*/  ULDC UR4, c[0x0][0x248] ;  /* 0x0000920000047ab9 */ /* 0x000fe20000000800 */
[----:B0-----:R-:W-:-:S04]  /*1cd80*/  LEA R4, P5, R8, R2, 0x1 ;  /* 0x0000000208047211 */ /* 0x001fc800078a08ff */
[----:B------:R-:W-:Y:S01]  /*1cd90*/  LEA.HI.X.SX32 R5, R8, R3, 0x1, P5 ;  /* 0x0000000308057211 */ /* 0x000fe200028f0eff */
[----:B------:R-:W-:Y:S01]  /*1cda0*/  VIADD R8, R12, UR4 ;  /* 0x000000040c087c36 */ /* 0x000fe20008000000 */
[----:B------:R-:W-:Y:S01]  /*1cdb0*/  ULDC UR4, c[0x0][0x248] ;  /* 0x0000920000047ab9 */ /* 0x000fe20000000800 */
[C---:B------:R-:W-:Y:S02]  /*1cdc0*/  VIADD R0, R7.reuse, 0x17 ;  /* 0x0000001707007836 */ /* 0x040fe40000000000 */
[----:B------:R-:W-:Y:S01]  /*1cdd0*/  VIADD R252, R8, UR4 ;  /* 0x0000000408fc7c36 */ /* 0x000fe20008000000 */
[----:B------:R0:W-:Y:S01]  /*1cde0*/  @P6 STG.E.U16 desc[UR30][R4.64], R249 ;  /* 0x000000f904006986 */ /* 0x0001e2000c10151e */
[----:B------:R-:W-:Y:S01]  /*1cdf0*/  ULDC UR4, c[0x0][0x248] ;  /* 0x0000920000047ab9 */ /* 0x000fe20000000800 */
[----:B------:R-:W-:Y:S01]  /*1ce00*/  ISETP.LT.AND P5, PT, R0, UR6, !P0 ;  /* 0x0000000600007c0c */ /* 0x000fe2000c7a1270 */
[----:B------:R-:W-:Y:S01]  /*1ce10*/  VIADD R0, R7, 0x18 ;  /* 0x0000001807007836 */ /* 0x000fe20000000000 */
[----:B------:R-:W-:Y:S01]  /*1ce20*/  ULDC UR6, c[0x0][0x22c] ;  /* 0x00008b0000067ab9 */ /* 0x000fe20000000800 */
[----:B0-----:R-:W-:Y:S01]  /*1ce30*/  LEA R4, P6, R9, R2, 0x1 ;  /* 0x0000000209047211 */ /* 0x001fe200078c08ff */
[----:B------:R-:W-:Y:S01]  /*1ce40*/  VIADD R249, R252, UR4 ;  /* 0x00000004fcf97c36 */ /* 0x000fe20008000000 */
[----:B------:R-:W-:-:S02]  /*1ce50*/  ULDC UR4, c[0x0][0x248] ;  /* 0x0000920000047ab9 */ /* 0x000fc40000000800 */
[----:B------:R-:W-:Y:S01]  /*1ce60*/  LEA.HI.X.SX32 R5, R9, R3, 0x1, P6 ;  /* 0x0000000309057211 */ /* 0x000fe200030f0eff */
[----:B------:R-:W-:Y:S01]  /*1ce70*/  VIADD R248, R249, UR4 ;  /* 0x00000004f9f87c36 */ /* 0x000fe20008000000 */
[----:B------:R-:W-:Y:S01]  /*1ce80*/  ULDC UR4, c[0x0][0x248] ;  /* 0x0000920000047ab9 */ /* 0x000fe20000000800 */
[----:B------:R-:W-:Y:S02]  /*1ce90*/  VIADD R9, R7, 0x19 ;  /* 0x0000001907097836 */ /* 0x000fe40000000000 */
[----:B------:R0:W-:Y:S01]  /*1cea0*/  @P1 STG.E.U16 desc[UR30][R4.64], R6 ;  /* 0x0000000604001986 */ /* 0x0001e2000c10151e */
[----:B------:R-:W-:Y:S01]  /*1ceb0*/  ISETP.LT.AND P6, PT, R0, UR6, !P0 ;  /* 0x0000000600007c0c */ /* 0x000fe2000c7c1270 */
[----:B------:R-:W-:Y:S01]  /*1cec0*/  ULDC UR6, c[0x0][0x248] ;  /* 0x0000920000067ab9 */ /* 0x000fe20000000800 */
[----:B0-----:R-:W-:Y:S01]  /*1ced0*/  LEA R4, P1, R14, R2, 0x1 ;  /* 0x000000020e047211 */ /* 0x001fe200078208ff */
[----:B------:R-:W-:Y:S01]  /*1cee0*/  VIADD R6, R248, UR4 ;  /* 0x00000004f8067c36 */ /* 0x000fe20008000000 */
[----:B------:R-:W-:-:S02]  /*1cef0*/  ULDC UR4, c[0x0][0x22c] ;  /* 0x00008b0000047ab9 */ /* 0x000fc40000000800 */
[----:B------:R-:W-:Y:S01]  /*1cf00*/  LEA.HI.X.SX32 R5, R14, R3, 0x1, P1 ;  /* 0x000000030e057211 */ /* 0x000fe200008f0eff */
[----:B------:R-:W-:Y:S01]  /*1cf10*/  VIADD R0, R6, UR6 ;  /* 0x0000000606007c36 */ /* 0x000fe20008000000 */
[----:B------:R-:W-:Y:S01]  /*1cf20*/  ISETP.LT.AND P1, PT, R9, UR4, !P0 ;  /* 0x0000000409007c0c */ /* 0x000fe2000c721270 */
[----:B------:R-:W-:Y:S01]  /*1cf30*/  ULDC UR4, c[0x0][0x248] ;  /* 0x0000920000047ab9 */ /* 0x000fe20000000800 */
[----:B------:R-:W-:Y:S01]  /*1cf40*/  VIADD R14, R7, 0x1a ;  /* 0x0000001a070e7836 */ /* 0x000fe20000000000 */
[----:B------:R0:W-:Y:S01]  /*1cf50*/  @P2 STG.E.U16 desc[UR30][R4.64], R250 ;  /* 0x000000fa04002986 */ /* 0x0001e2000c10151e */
[----:B------:R-:W-:Y:S01]  /*1cf60*/  VIADD R9, R0, UR4 ;  /* 0x0000000400097c36 */ /* 0x000fe20008000000 */
[----:B------:R-:W-:Y:S01]  /*1cf70*/  ULDC UR4, c[0x0][0x248] ;  /* 0x0000920000047ab9 */ /* 0x000fe20000000800 */
[----:B------:R-:W-:Y:S02]  /*1cf80*/  ULDC UR6, c[0x0][0x248] ;  /* 0x0000920000067ab9 */ /* 0x000fe40000000800 */
[----:B0-----:R-:W-:Y:S01]  /*1cf90*/  VIADD R250, R9, UR4 ;  /* 0x0000000409fa7c36 */ /* 0x001fe20008000000 */
[----:B------:R-:W-:Y:S01]  /*1cfa0*/  ULDC UR4, c[0x0][0x248] ;  /* 0x0000920000047ab9 */ /* 0x000fe20000000800 */
[----:B------:R-:W-:-:S02]  /*1cfb0*/  LEA R4, P2, R15, R2, 0x1 ;  /* 0x000000020f047211 */ /* 0x000fc400078408ff */
[----:B------:R-:W-:Y:S01]  /*1cfc0*/  VIADD R26, R250, UR4 ;  /* 0x00000004fa1a7c36 */ /* 0x000fe20008000000 */
[----:B------:R-:W-:Y:S01]  /*1cfd0*/  ULDC UR4, c[0x0][0x22c] ;  /* 0x00008b0000047ab9 */ /* 0x000fe20000000800 */
[----:B------:R-:W-:Y:S02]  /*1cfe0*/  LEA.HI.X.SX32 R5, R15, R3, 0x1, P2 ;  /* 0x000000030f057211 */ /* 0x000fe400010f0eff */
[----:B------:R-:W-:Y:S01]  /*1cff0*/  VIADD R21, R26, UR6 ;  /* 0x000000061a157c36 */ /* 0x000fe20008000000 */
[----:B------:R-:W-:Y:S01]  /*1d000*/  ISETP.LT.AND P2, PT, R14, UR4, !P0 ;  /* 0x000000040e007c0c */ /* 0x000fe2000c741270 */
[----:B------:R-:W-:Y:S01]  /*1d010*/  ULDC UR4, c[0x0][0x248] ;  /* 0x0000920000047ab9 */ /* 0x000fe20000000800 */
[----:B------:R0:W-:Y:S01]  /*1d020*/  @P3 STG.E.U16 desc[UR30][R4.64], R11 ;  /* 0x0000000b04003986 */ /* 0x0001e2000c10151e */
[----:B------:R-:W-:Y:S01]  /*1d030*/  VIADD R15, R21, UR4 ;  /* 0x00000004150f7c36 */ /* 0x000fe20008000000 */
[----:B------:R-:W-:Y:S01]  /*1d040*/  ULDC UR4, c[0x0][0x248] ;  /* 0x0000920000047ab9 */ /* 0x000fe20000000800 */
[----:B------:R-:W-:-:S02]  /*1d050*/  ULDC UR6, c[0x0][0x22c] ;  /* 0x00008b0000067ab9 */ /* 0x000fc40000000800 */
[----:B------:R-:W-:Y:S01]  /*1d060*/  VIADD R14, R15, UR4 ;  /* 0x000000040f0e7c36 */ /* 0x000fe20008000000 */
[----:B------:R-:W-:-:S03]  /*1d070*/  ULDC UR4, c[0x0][0x248] ;  /* 0x0000920000047ab9 */ /* 0x000fc60000000800 */
[----:B------:R-:W-:Y:S01]  /*1d080*/  VIADD R17, R14, UR4 ;  /* 0x000000040e117c36 */ /* 0x000fe20008000000 */
[----:B------:R-:W-:Y:S01]  /*1d090*/  ULDC UR4, c[0x0][0x248] ;  /* 0x0000920000047ab9 */ /* 0x000fe20000000800 */
[----:B0-----:R-:W-:Y:S01]  /*1d0a0*/  LEA R4, P3, R16, R2, 0x1 ;  /* 0x0000000210047211 */ /* 0x001fe200078608ff */
[----:B------:R-:W-:-:S03]  /*1d0b0*/  VIADD R11, R7, 0x1b ;  /* 0x0000001b070b7836 */ /* 0x000fc60000000000 */
[----:B------:R-:W-:Y:S01]  /*1d0c0*/  LEA.HI.X.SX32 R5, R16, R3, 0x1, P3 ;  /* 0x0000000310057211 */ /* 0x000fe200018f0eff */
[----:B------:R-:W-:Y:S01]  /*1d0d0*/  VIADD R16, R17, UR4 ;  /* 0x0000000411107c36 */ /* 0x000fe20008000000 */
[----:B------:R-:W-:Y:S01]  /*1d0e0*/  ULDC UR4, c[0x0][0x248] ;  /* 0x0000920000047ab9 */ /* 0x000fe20000000800 */
[----:B------:R-:W-:Y:S01]  /*1d0f0*/  ISETP.LT.AND P3, PT, R11, UR6, !P0 ;  /* 0x000000060b007c0c */ /* 0x000fe2000c761270 */
        /* <DEDUP_REMOVED lines=12> */
[----:B------:R-:W-:-:S03]  /*1d1c0*/  ULDC UR4, c[0x0][0x248] ;  /* 0x0000920000047ab9 */ /* 0x000fc60000000800 */
[----:B------:R-:W-:Y:S01]  /*1d1d0*/  VIADD R130, R131, UR4 ;  /* 0x0000000483827c36 */ /* 0x000fe20008000000 */
[----:B------:R-:W-:Y:S01]  /*1d1e0*/  ULDC UR4, c[0x0][0x248] ;  /* 0x0000920000047ab9 */ /* 0x000fe20000000800 */
[----:B------:R0:W-:Y:S01]  /*1d1f0*/  @P5 STG.E.U16 desc[UR30][R4.64], R56 ;  /* 0x0000003804005986 */ /* 0x0001e2000c10151e */
[----:B------:R-:W-:Y:S01]  /*1d200*/  ISETP.LT.AND P4, PT, R59, UR6, !P0 ;  /* 0x000000063b007c0c */ /* 0x000fe2000c781270 */
[----:B------:R-:W-:Y:S01]  /*1d210*/  VIADD R114, R130, UR4 ;  /* 0x0000000482727c36 */ /* 0x000fe20008000000 */
[----:B------:R-:W-:Y:S01]  /*1d220*/  ULDC UR6, c[0x0][0x248] ;  /* 0x0000920000067ab9 */ /* 0x000fe20000000800 */
[----:B------:R-:W-:Y:S02]  /*1d230*/  ULDC UR4, c[0x0][0x22c] ;  /* 0x00008b0000047ab9 */ /* 0x000fe40000000800 */
[----:B------:R-:W-:Y:S01]  /*1d240*/  VIADD R139, R114, UR6 ;  /* 0x00000006728b7c36 */ /* 0x000fe20008000000 */
[----:B------:R-:W-:Y:S01]  /*1d250*/  ULDC UR6, c[0x0][0x248] ;  /* 0x0000920000067ab9 */ /* 0x000fe20000000800 */
[----:B0-----:R-:W-:Y:S01]  /*1d260*/  LEA R4, P5, R58, R2, 0x1 ;  /* 0x000000023a047211 */ /* 0x001fe200078a08ff */
[----:B------:R-:W-:-:S03]  /*1d270*/  VIADD R56, R7, 0x1d ;  /* 0x0000001d07387836 */ /* 0x000fc60000000000 */
[----:B------:R-:W-:Y:S02]  /*1d280*/  LEA.HI.X.SX32 R5, R58, R3, 0x1, P5 ;  /* 0x000000033a057211 */ /* 0x000fe400028f0eff */
[----:B------:R-:W-:Y:S01]  /*1d290*/  ISETP.LT.AND P5, PT, R56, UR4, !P0 ;  /* 0x0000000438007c0c */ /* 0x000fe2000c7a1270 */
[----:B------:R-:W-:Y:S02]  /*1d2a0*/  ULDC UR4, c[0x0][0x248] ;  /* 0x0000920000047ab9 */ /* 0x000fe40000000800 */
[----:B------:R-:W-:Y:S01]  /*1d2b0*/  VIADD R138, R139, UR4 ;  /* 0x000000048b8a7c36 */ /* 0x000fe20008000000 */
[----:B------:R-:W-:Y:S01]  /*1d2c0*/  ULDC UR4, c[0x0][0x248] ;  /* 0x0000920000047ab9 */ /* 0x000fe20000000800 */
[----:B------:R0:W-:Y:S01]  /*1d2d0*/  @P6 STG.E.U16 desc[UR30][R4.64], R64 ;  /* 0x0000004004006986 */ /* 0x0001e2000c10151e */
[----:B------:R-:W-:Y:S02]  /*1d2e0*/  VIADD R56, R7, 0x1e ;  /* 0x0000001e07387836 */ /* 0x000fe40000000000 */
        /* <DEDUP_REMOVED lines=12> */
[----:B------:R-:W-:Y:S01]  /*1d3b0*/  PRMT R51, R65, 0x7632, R51 ;  /* 0x0000763241337816 */ /* 0x000fe20000000033 */
[----:B------:R-:W-:Y:S01]  /*1d3c0*/  ULDC UR6, c[0x0][0x22c] ;  /* 0x00008b0000067ab9 */ /* 0x000fe20000000800 */
[----:B------:R-:W-:Y:S01]  /*1d3d0*/  VIADD R158, R56, UR4 ;  /* 0x00000004389e7c36 */ /* 0x000fe20008000000 */
[----:B------:R-:W-:-:S03]  /*1d3e0*/  ULDC UR4, c[0x0][0x248] ;  /* 0x0000920000047ab9 */ /* 0x000fc60000000800 */
[----:B------:R-:W-:Y:S01]  /*1d3f0*/  VIADD R153, R158, UR4 ;  /* 0x000000049e997c36 */ /* 0x000fe20008000000 */
[----:B------:R-:W-:Y:S01]  /*1d400*/  ULDC UR4, c[0x0][0x248] ;  /* 0x0000920000047ab9 */ /* 0x000fe20000000800 */
[----:B0-----:R-:W-:Y:S02]  /*1d410*/  LEA R4, P1, R55, R2, 0x1 ;  /* 0x0000000237047211 */ /* 0x001fe400078208ff */
[----:B------:R-:W-:Y:S01]  /*1d420*/  VIADD R154, R153, UR4 ;  /* 0x00000004999a7c36 */ /* 0x000fe20008000000 */
[----:B------:R-:W-:Y:S01]  /*1d430*/  ULDC UR4, c[0x0][0x248] ;  /* 0x0000920000047ab9 */ /* 0x000fe20000000800 */
[----:B------:R-:W-:Y:S02]  /*1d440*/  LEA.HI.X.SX32 R5, R55, R3, 0x1, P1 ;  /* 0x0000000337057211 */ /* 0x000fe400008f0eff */
[----:B------:R-:W-:Y:S01]  /*1d450*/  VIADD R155, R154, UR4 ;  /* 0x000000049a9b7c36 */ /* 0x000fe20008000000 */
[----:B------:R-:W-:Y:S02]  /*1d460*/  ULDC UR4, c[0x0][0x248] ;  /* 0x0000920000047ab9 */ /* 0x000fe40000000800 */
[----:B------:R0:W-:Y:S01]  /*1d470*/  @P2 STG.E.U16 desc[UR30][R4.64], R65 ;  /* 0x0000004104002986 */ /* 0x0001e2000c10151e */
[----:B------:R-:W-:-:S02]  /*1d480*/  VIADD R53, R7, 0x1f ;  /* 0x0000001f07357836 */ /* 0x000fc40000000000 */
[----:B0-----:R-:W-:Y:S01]  /*1d490*/  VIADD R65, R155, UR4 ;  /* 0x000000049b417c36 */ /* 0x001fe20008000000 */
[----:B------:R-:W-:Y:S01]  /*1d4a0*/  ULDC UR4, c[0x0][0x248] ;  /* 0x0000920000047ab9 */ /* 0x000fe20000000800 */
[C---:B------:R-:W-:Y:S02]  /*1d4b0*/  LEA R4, P2, R54.reuse, R2, 0x1 ;  /* 0x0000000236047211 */ /* 0x040fe400078408ff */
[----:B------:R-:W-:Y:S01]  /*1d4c0*/  VIADD R166, R65, UR4 ;  /* 0x0000000441a67c36 */ /* 0x000fe20008000000 */
[----:B------:R-:W-:Y:S01]  /*1d4d0*/  ULDC UR4, c[0x0][0x248] ;  /* 0x0000920000047ab9 */ /* 0x000fe20000000800 */
[----:B------:R-:W-:Y:S02]  /*1d4e0*/  LEA.HI.X.SX32 R5, R54, R3, 0x1, P2 ;  /* 0x0000000336057211 */ /* 0x000fe400010f0eff */
[----:B------:R-:W-:Y:S01]  /*1d4f0*/  VIADD R168, R166, UR4 ;  /* 0x00000004a6a87c36 */ /* 0x000fe20008000000 */
[----:B------:R-:W-:Y:S01]  /*1d500*/  ULDC UR4, c[0x0][0x248] ;  /* 0x0000920000047ab9 */ /* 0x000fe20000000800 */
[----:B------:R-:W-:Y:S01]  /*1d510*/  ISETP.LT.AND P1, PT, R53, UR6, !P0 ;  /* 0x0000000635007c0c */ /* 0x000fe2000c721270 */
[----:B------:R-:W-:Y:S01]  /*1d520*/  VIADD R53, R7, 0x20 ;  /* 0x0000002007357836 */ /* 0x000fe20000000000 */
[----:B------:R-:W-:Y:S01]  /*1d530*/  ULDC UR6, c[0x0][0x22c] ;  /* 0x00008b0000067ab9 */ /* 0x000fe20000000800 */
[----:B------:R-:W-:Y:S01]  /*1d540*/  VIADD R170, R168, UR4 ;  /* 0x00000004a8aa7c36 */ /* 0x000fe20008000000 */
[----:B------:R-:W-:Y:S01]  /*1d550*/  ULDC UR4, c[0x0][0x248] ;  /* 0x0000920000047ab9 */ /* 0x000fe20000000800 */
[----:B------:R0:W-:Y:S01]  /*1d560*/  @P3 STG.E.U16 desc[UR30][R4.64], R51 ;  /* 0x0000003304003986 */ /* 0x0001e2000c10151e */
[----:B------:R-:W-:Y:S01]  /*1d570*/  ISETP.LT.AND P2, PT, R53, UR6, !P0 ;  /* 0x0000000635007c0c */ /* 0x000fe2000c741270 */
[----:B------:R-:W-:Y:S01]  /*1d580*/  VIADD R172, R170, UR4 ;  /* 0x00000004aaac7c36 */ /* 0x000fe20008000000 */
[----:B------:R-:W-:Y:S01]  /*1d590*/  ULDC UR6, c[0x0][0x248] ;  /* 0x0000920000067ab9 */ /* 0x000fe20000000800 */
[----:B------:R-:W-:-:S02]  /*1d5a0*/  ULDC UR4, c[0x0][0x22c] ;  /* 0x00008b0000047ab9 */ /* 0x000fc40000000800 */
[----:B------:R-:W-:Y:S01]  /*1d5b0*/  VIADD R194, R172, UR6 ;  /* 0x00000006acc27c36 */ /* 0x000fe20008000000 */
[----:B------:R-:W-:Y:S01]  /*1d5c0*/  PRMT R49, R66, 0x7632, R49 ;  /* 0x0000763242317816 */ /* 0x000fe20000000031 */
[----:B------:R-:W-:Y:S01]  /*1d5d0*/  ULDC UR6, c[0x0][0x248] ;  /* 0x0000920000067ab9 */ /* 0x000fe20000000800 */
[----:B0-----:R-:W-:Y:S01]  /*1d5e0*/  LEA R4, P3, R52, R2, 0x1 ;  /* 0x0000000234047211 */ /* 0x001fe200078608ff */
[----:B------:R-:W-:-:S03]  /*1d5f0*/  VIADD R51, R7, 0x21 ;  /* 0x0000002107337836 */ /* 0x000fc60000000000 */
[----:B------:R-:W-:Y:S02]  /*1d600*/  LEA.HI.X.SX32 R5, R52, R3, 0x1, P3 ;  /* 0x0000000334057211 */ /* 0x000fe400018f0eff */
[----:B------:R-:W-:Y:S01]  /*1d610*/  ISETP.LT.AND P3, PT, R51, UR4, !P0 ;  /* 0x0000000433007c0c */ /* 0x000fe2000c761270 */
[----:B------:R-:W-:Y:S02]  /*1d620*/  ULDC UR4, c[0x0][0x248] ;  /* 0x0000920000047ab9 */ /* 0x000fe40000000800 */
        /* <DEDUP_REMOVED lines=31> */
[----:B------:R-:W-:Y:S01]  /*1d820*/  ULDC UR4, c[0x0][0x248] ;  /* 0x0000920000047ab9 */ /* 0x000fe20000000800 */
[----:B------:R0:W-:Y:S01]  /*1d830*/  @P6 STG.E.U16 desc[UR30][R4.64], R67 ;  /* 0x0000004304006986 */ /* 0x0001e2000c10151e */
[----:B------:R-:W-:Y:S01]  /*1d840*/  ISETP.LT.AND P5, PT, R66, UR6, !P0 ;  /* 0x0000000642007c0c */ /* 0x000fe2000c7a1270 */
[----:B------:R-:W-:Y:S01]  /*1d850*/  VIADD R181, R187, UR4 ;  /* 0x00000004bbb57c36 */ /* 0x000fe20008000000 */
[----:B------:R-:W-:Y:S01]  /*1d860*/  PRMT R46, R67, 0x7632, R46 ;  /* 0x00007632432e7816 */ /* 0x000fe2000000002e */
[----:B------:R-:W-:Y:S01]  /*1d870*/  VIADD R66, R7, 0x24 ;  /* 0x0000002407427836 */ /* 0x000fe20000000000 */
[----:B------:R-:W-:Y:S01]  /*1d880*/  ULDC UR4, c[0x0][0x248] ;  /* 0x0000920000047ab9 */ /* 0x000fe20000000800 */
[----:B------:R-:W-:Y:S01]  /*1d890*/  ULDC UR6, c[0x0][0x22c] ;  /* 0x00008b0000067ab9 */ /* 0x000fe20000000800 */
[----:B0-----:R-:W-:Y:S01]  /*1d8a0*/  LEA R4, P6, R47, R2, 0x1 ;  /* 0x000000022f047211 */ /* 0x001fe200078c08ff */
[----:B------:R-:W-:Y:S01]  /*1d8b0*/  VIADD R180, R181, UR4 ;  /* 0x00000004b5b47c36 */ /* 0x000fe20008000000 */
[----:B------:R-:W-:-:S02]  /*1d8c0*/  ULDC UR4, c[0x0][0x248] ;  /* 0x0000920000047ab9 */ /* 0x000fc40000000800 */
[----:B------:R-:W-:Y:S01]  /*1d8d0*/  LEA.HI.X.SX32 R5, R47, R3, 0x1, P6 ;  /* 0x000000032f057211 */ /* 0x000fe200030f0eff */
[----:B------:R-:W-:Y:S01]  /*1d8e0*/  VIADD R186, R180, UR4 ;  /* 0x00000004b4ba7c36 */ /* 0x000fe20008000000 */
[----:B------:R-:W-:Y:S01]  /*1d8f0*/  ISETP.LT.AND P6, PT, R66, UR6, !P0 ;  /* 0x0000000642007c0c */ /* 0x000fe2000c7c1270 */
[----:B------:R-:W-:Y:S01]  /*1d900*/  VIADD R66, R7, 0x25 ;  /* 0x0000002507427836 */ /* 0x000fe20000000000 */
[----:B------:R-:W-:Y:S01]  /*1d910*/  ULDC UR6, c[0x0][0x248] ;  /* 0x0000920000067ab9 */ /* 0x000fe20000000800 */
[----:B------:R0:W-:Y:S01]  /*1d920*/  @P1 STG.E.U16 desc[UR30][R4.64], R46 ;  /* 0x0000002e04001986 */ /* 0x0001e2000c10151e */
        /* <DEDUP_REMOVED lines=16> */
[----:B------:R-:W-:Y:S01]  /*1da30*/  ULDC UR6, c[0x0][0x22c] ;  /* 0x00008b0000067ab9 */ /* 0x000fe20000000800 */
[----:B0-----:R-:W-:-:S04]  /*1da40*/  LEA R4, P2, R44, R2, 0x1 ;  /* 0x000000022c047211 */ /* 0x001fc800078408ff */
[----:B------:R-:W-:Y:S02]  /*1da50*/  LEA.HI.X.SX32 R5, R44, R3, 0x1, P2 ;  /* 0x000000032c057211 */ /* 0x000fe400010f0eff */
[----:B------:R-:W-:Y:S01]  /*1da60*/  ISETP.LT.AND P2, PT, R66, UR4, !P0 ;  /* 0x0000000442007c0c */ /* 0x000fe2000c741270 */
[----:B------:R-:W-:Y:S02]  /*1da70*/  ULDC UR4, c[0x0][0x248] ;  /* 0x0000920000047ab9 */ /* 0x000fe40000000800 */
        /* <DEDUP_REMOVED lines=13> */
[----:B------:R-:W-:-:S04]  /*1db50*/  ULDC UR4, c[0x0][0x248] ;  /* 0x0000920000047ab9 */ /* 0x000fc80000000800 */
[----:B------:R0:W-:Y:S01]  /*1db60*/  STL [R1+0x314], R32 ;  /* 0x0003142001007387 */ /* 0x0001e20000100800 */
[----:B------:R-:W-:Y:S02]  /*1db70*/  VIADD R66, R7, 0x27 ;  /* 0x0000002707427836 */ /* 0x000fe40000000000 */
[----:B0-----:R-:W-:Y:S01]  /*1db80*/  VIADD R32, R32, UR4 ;  /* 0x0000000420207c36 */ /* 0x001fe20008000000 */
[----:B------:R-:W-:-:S04]  /*1db90*/  ULDC UR4, c[0x0][0x248] ;  /* 0x0000920000047ab9 */ /* 0x000fc80000000800 */
[----:B------:R0:W-:Y:S04]  /*1dba0*/  STL [R1+0x30c], R32 ;  /* 0x00030c2001007387 */ /* 0x0001e80000100800 */
[----:B------:R1:W-:Y:S01]  /*1dbb0*/  @P4 STG.E.U16 desc[UR30][R4.64], R105 ;  /* 0x0000006904004986 */ /* 0x0003e2000c10151e */
[----:B0-----:R-:W-:Y:S01]  /*1dbc0*/  VIADD R32, R32, UR4 ;  /* 0x0000000420207c36 */ /* 0x001fe20008000000 */
[----:B------:R-:W-:-:S03]  /*1dbd0*/  ULDC UR4, c[0x0][0x248] ;  /* 0x0000920000047ab9 */ /* 0x000fc60000000800 */
[----:B------:R-:W-:Y:S01]  /*1dbe0*/  VIADD R63, R32, UR4 ;  /* 0x00000004203f7c36 */ /* 0x000fe20008000000 */
[----:B------:R-:W-:Y:S01]  /*1dbf0*/  ULDC UR4, c[0x0][0x248] ;  /* 0x0000920000047ab9 */ /* 0x000fe20000000800 */
[----:B-1----:R-:W-:Y:S01]  /*1dc00*/  LEA R4, P4, R43, R2, 0x1 ;  /* 0x000000022b047211 */ /* 0x002fe200078808ff */
[----:B------:R0:W-:Y:S01]  /*1dc10*/  STL [R1+0x308], R32 ;  /* 0x0003082001007387 */ /* 0x0001e20000100800 */
[----:B------:R-:W-:Y:S01]  /*1dc20*/  ISETP.LT.AND P3, PT, R66, UR6, !P0 ;  /* 0x0000000642007c0c */ /* 0x000fe2000c761270 */
[----:B------:R-:W-:Y:S01]  /*1dc30*/  VIADD R66, R7, 0x28 ;  /* 0x0000002807427836 */ /* 0x000fe20000000000 */
[----:B------:R-:W-:Y:S01]  /*1dc40*/  PRMT R105, R105, 0x7632, R105 ;  /* 0x0000763269697816 */ /* 0x000fe20000000069 */
[----:B------:R-:W-:Y:S01]  /*1dc50*/  ULDC UR6, c[0x0][0x22c] ;  /* 0x00008b0000067ab9 */ /* 0x000fe20000000800 */
[----:B------:R-:W-:Y:S01]  /*1dc60*/  LEA.HI.X.SX32 R5, R43, R3, 0x1, P4 ;  /* 0x000000032b057211 */ /* 0x000fe200020f0eff */
[----:B0-----:R-:W-:Y:S01]  /*1dc70*/  VIADD R32, R63, UR4 ;  /* 0x000000043f207c36 */ /* 0x001fe20008000000 */
[----:B------:R-:W-:Y:S01]  /*1dc80*/  ULDC UR4, c[0x0][0x248] ;  /* 0x0000920000047ab9 */ /* 0x000fe20000000800 */
[----:B------:R-:W-:-:S02]  /*1dc90*/  ISETP.LT.AND P4, PT, R66, UR6, !P0 ;  /* 0x0000000642007c0c */ /* 0x000fc4000c781270 */
[----:B------:R0:W-:Y:S01]  /*1dca0*/  @P5 STG.E.U16 desc[UR30][R4.64], R105 ;  /* 0x0000006904005986 */ /* 0x0001e2000c10151e */
[----:B------:R-:W-:Y:S01]  /*1dcb0*/  VIADD R66, R7, 0x29 ;  /* 0x0000002907427836 */ /* 0x000fe20000000000 */
[----:B------:R-:W-:Y:S02]  /*1dcc0*/  ULDC UR6, c[0x0][0x248] ;  /* 0x0000920000067ab9 */ /* 0x000fe40000000800 */
[----:B------:R1:W-:Y:S01]  /*1dcd0*/  STL [R1+0x2e4], R32 ;  /* 0x0002e42001007387 */ /* 0x0003e20000100800 */
[----:B0-----:R-:W-:Y:S01]  /*1dce0*/  LEA R4, P5, R42, R2, 0x1 ;  /* 0x000000022a047211 */ /* 0x001fe200078a08ff */
[----:B-1----:R-:W-:Y:S01]  /*1dcf0*/  VIADD R32, R32, UR4 ;  /* 0x0000000420207c36 */ /* 0x002fe20008000000 */
[----:B------:R-:W-:Y:S02]  /*1dd00*/  ULDC UR4, c[0x0][0x22c] ;  /* 0x00008b0000047ab9 */ /* 0x000fe40000000800 */
[----:B------:R-:W-:Y:S01]  /*1dd10*/  LEA.HI.X.SX32 R5, R42, R3, 0x1, P5 ;  /* 0x000000032a057211 */ /* 0x000fe200028f0eff */
[----:B------:R-:W-:Y:S01]  /*1dd20*/  VIADD R53, R32, UR6 ;  /* 0x0000000620357c36 */ /* 0x000fe20008000000 */
[----:B------:R-:W-:Y:S01]  /*1dd30*/  ISETP.LT.AND P5, PT, R66, UR4, !P0 ;  /* 0x0000000442007c0c */ /* 0x000fe2000c7a1270 */
[----:B------:R-:W-:Y:S01]  /*1dd40*/  ULDC UR4, c[0x0][0x248] ;  /* 0x0000920000047ab9 */ /* 0x000fe20000000800 */
[----:B------:R0:W-:Y:S01]  /*1dd50*/  STL [R1+0x2e0], R32 ;  /* 0x0002e02001007387 */ /* 0x0001e20000100800 */
[----:B------:R-:W-:Y:S01]  /*1dd60*/  VIADD R52, R53, UR4 ;  /* 0x0000000435347c36 */ /* 0x000fe20008000000 */
[----:B------:R-:W-:Y:S01]  /*1dd70*/  ULDC UR4, c[0x0][0x248] ;  /* 0x0000920000047ab9 */ /* 0x000fe20000000800 */
[----:B------:R-:W-:-:S02]  /*1dd80*/  ULDC UR6, c[0x0][0x248] ;  /* 0x0000920000067ab9 */ /* 0x000fc40000000800 */
[----:B0-----:R-:W-:Y:S01]  /*1dd90*/  VIADD R32, R52, UR4 ;  /* 0x0000000434207c36 */ /* 0x001fe20008000000 */
[----:B------:R-:W-:-:S04]  /*1dda0*/  ULDC UR4, c[0x0][0x248] ;  /* 0x0000920000047ab9 */ /* 0x000fc80000000800 */
[----:B------:R0:W-:Y:S01]  /*1ddb0*/  STL [R1+0x2c4], R32 ;  /* 0x0002c42001007387 */ /* 0x0001e20000100800 */
[----:B------:R-:W-:-:S03]  /*1ddc0*/  VIADD R66, R7, 0x2a ;  /* 0x0000002a07427836 */ /* 0x000fc60000000000 */
[----:B------:R1:W-:Y:S01]  /*1ddd0*/  @P6 STG.E.U16 desc[UR30][R4.64], R106 ;  /* 0x0000006a04006986 */ /* 0x0003e2000c10151e */
[----:B0-----:R-:W-:Y:S01]  /*1dde0*/  VIADD R32, R32, UR4 ;  /* 0x0000000420207c36 */ /* 0x001fe20008000000 */
[----:B------:R-:W-:-:S04]  /*1ddf0*/  ULDC UR4, c[0x0][0x22c] ;  /* 0x00008b0000047ab9 */ /* 0x000fc80000000800 */
[----:B------:R0:W-:Y:S01]  /*1de00*/  STL [R1+0x2c0], R32 ;  /* 0x0002c02001007387 */ /* 0x0001e20000100800 */
[----:B-1----:R-:W-:-:S04]  /*1de10*/  LEA R4, P6, R41, R2, 0x1 ;  /* 0x0000000229047211 */ /* 0x002fc800078c08ff */
[----:B------:R-:W-:Y:S02]  /*1de20*/  LEA.HI.X.SX32 R5, R41, R3, 0x1, P6 ;  /* 0x0000000329057211 */ /* 0x000fe400030f0eff */
[----:B------:R-:W-:Y:S01]  /*1de30*/  ISETP.LT.AND P6, PT, R66, UR4, !P0 ;  /* 0x0000000442007c0c */ /* 0x000fe2000c7c1270 */
[----:B------:R-:W-:Y:S01]  /*1de40*/  ULDC UR4, c[0x0][0x248] ;  /* 0x0000920000047ab9 */ /* 0x000fe20000000800 */
[----:B0-----:R-:W-:Y:S01]  /*1de50*/  VIADD R32, R32, UR6 ;  /* 0x0000000620207c36 */ /* 0x001fe20008000000 */
[----:B------:R-:W-:Y:S01]  /*1de60*/  PRMT R106, R106, 0x7632, R106 ;  /* 0x000076326a6a7816 */ /* 0x000fe2000000006a */
[----:B------:R-:W-:Y:S01]  /*1de70*/  VIADD R66, R7, 0x2b ;  /* 0x0000002b07427836 */ /* 0x000fe20000000000 */
[----:B------:R-:W-:Y:S02]  /*1de80*/  ULDC UR6, c[0x0][0x22c] ;  /* 0x00008b0000067ab9 */ /* 0x000fe40000000800 */
[----:B------:R0:W-:Y:S02]  /*1de90*/  STL [R1+0x2bc], R32 ;  /* 0x0002bc2001007387 */ /* 0x0001e40000100800 */
[----:B0-----:R-:W-:Y:S01]  /*1dea0*/  VIADD R32, R32, UR4 ;  /* 0x0000000420207c36 */ /* 0x001fe20008000000 */
[----:B------:R-:W-:-:S04]  /*1deb0*/  ULDC UR4, c[0x0][0x248] ;  /* 0x0000920000047ab9 */ /* 0x000fc80000000800 */
[----:B------:R0:W-:Y:S02]  /*1dec0*/  STL [R1+0x2b8], R32 ;  /* 0x0002b82001007387 */ /* 0x0001e40000100800 */
[----:B0-----:R-:W-:Y:S01]  /*1ded0*/  VIADD R32, R32, UR4 ;  /* 0x0000000420207c36 */ /* 0x001fe20008000000 */
[----:B------:R-:W-:-:S04]  /*1dee0*/  ULDC UR4, c[0x0][0x248] ;  /* 0x0000920000047ab9 */ /* 0x000fc80000000800 */
[----:B------:R0:W-:Y:S02]  /*1def0*/  STL [R1+0x2b0], R32 ;  /* 0x0002b02001007387 */ /* 0x0001e40000100800 */
[----:B0-----:R-:W-:Y:S01]  /*1df00*/  VIADD R32, R32, UR4 ;  /* 0x0000000420207c36 */ /* 0x001fe20008000000 */
[----:B------:R-:W-:-:S03]  /*1df10*/  ULDC UR4, c[0x0][0x248] ;  /* 0x0000920000047ab9 */ /* 0x000fc60000000800 */
[----:B------:R-:W-:Y:S01]  /*1df20*/  VIADD R55, R32, UR4 ;  /* 0x0000000420377c36 */ /* 0x000fe20008000000 */
[----:B------:R-:W-:-:S03]  /*1df30*/  ULDC UR4, c[0x0][0x248] ;  /* 0x0000920000047ab9 */ /* 0x000fc60000000800 */
[----:B------:R-:W-:Y:S01]  /*1df40*/  VIADD R54, R55, UR4 ;  /* 0x0000000437367c36 */ /* 0x000fe20008000000 */
[----:B------:R-:W-:Y:S01]  /*1df50*/  ULDC UR4, c[0x0][0x248] ;  /* 0x0000920000047ab9 */ /* 0x000fe20000000800 */
[----:B------:R0:W-:Y:S04]  /*1df60*/  STL [R1+0x2ac], R32 ;  /* 0x0002ac2001007387 */ /* 0x0001e80000100800 */
[----:B------:R1:W-:Y:S01]  /*1df70*/  @P1 STG.E.U16 desc[UR30][R4.64], R106 ;  /* 0x0000006a04001986 */ /* 0x0003e2000c10151e */
[----:B0-----:R-:W-:Y:S01]  /*1df80*/  VIADD R32, R54, UR4 ;  /* 0x0000000436207c36 */ /* 0x001fe20008000000 */
[----:B------:R-:W-:Y:S01]  /*1df90*/  ULDC UR4, c[0x0][0x248] ;  /* 0x0000920000047ab9 */ /* 0x000fe20000000800 */
[----:B-1----:R-:W-:-:S03]  /*1dfa0*/  LEA R4, P1, R40, R2, 0x1 ;  /* 0x0000000228047211 */ /* 0x002fc600078208ff */
[----:B------:R0:W-:Y:S01]  /*1dfb0*/  STL [R1+0x294], R32 ;  /* 0x0002942001007387 */ /* 0x0001e20000100800 */
[----:B------:R-:W-:Y:S01]  /*1dfc0*/  LEA.HI.X.SX32 R5, R40, R3, 0x1, P1 ;  /* 0x0000000328057211 */ /* 0x000fe200008f0eff */
[----:B0-----:R-:W-:Y:S01]  /*1dfd0*/  VIADD R32, R32, UR4 ;  /* 0x0000000420207c36 */ /* 0x001fe20008000000 */
[----:B------:R-:W-:-:S03]  /*1dfe0*/  ULDC UR4, c[0x0][0x248] ;  /* 0x0000920000047ab9 */ /* 0x000fc60000000800 */
[----:B------:R0:W-:Y:S01]  /*1dff0*/  @P2 STG.E.U16 desc[UR30][R4.64], R107 ;  /* 0x0000006b04002986 */ /* 0x0001e2000c10151e */
[----:B------:R-:W-:Y:S01]  /*1e000*/  VIADD R49, R32, UR4 ;  /* 0x0000000420317c36 */ /* 0x000fe20008000000 */
[----:B------:R-:W-:Y:S01]  /*1e010*/  ULDC UR4, c[0x0][0x248] ;  /* 0x0000920000047ab9 */ /* 0x000fe20000000800 */
[----:B------:R-:W-:Y:S02]  /*1e020*/  ISETP.LT.AND P1, PT, R66, UR6, !P0 ;  /* 0x0000000642007c0c */ /* 0x000fe4000c721270 */
[----:B------:R-:W-:Y:S01]  /*1e030*/  VIADD R48, R49, UR4 ;  /* 0x0000000431307c36 */ /* 0x000fe20008000000 */
[----:B------:R-:W-:Y:S01]  /*1e040*/  PRMT R67, R107, 0x7632, R67 ;  /* 0x000076326b437816 */ /* 0x000fe20000000043 */
[----:B------:R-:W-:Y:S01]  /*1e050*/  VIADD R66, R7, 0x2c ;  /* 0x0000002c07427836 */ /* 0x000fe20000000000 */
[----:B------:R-:W-:Y:S01]  /*1e060*/  ULDC UR4, c[0x0][0x248] ;  /* 0x0000920000047ab9 */ /* 0x000fe20000000800 */
[----:B------:R1:W-:Y:S01]  /*1e070*/  STL [R1+0x290], R32 ;  /* 0x0002902001007387 */ /* 0x0003e20000100800 */
[----:B------:R-:W-:Y:S01]  /*1e080*/  ULDC UR6, c[0x0][0x22c] ;  /* 0x00008b0000067ab9 */ /* 0x000fe20000000800 */
[----:B0-----:R-:W-:-:S04]  /*1e090*/  LEA R4, P2, R39, R2, 0x1 ;  /* 0x0000000227047211 */ /* 0x001fc800078408ff */
[----:B------:R-:W-:Y:S01]  /*1e0a0*/  LEA.HI.X.SX32 R5, R39, R3, 0x1, P2 ;  /* 0x0000000327057211 */ /* 0x000fe200010f0eff */
[----:B-1----:R-:W-:Y:S01]  /*1e0b0*/  VIADD R32, R48, UR4 ;  /* 0x0000000430207c36 */ /* 0x002fe20008000000 */
[----:B------:R-:W-:-:S03]  /*1e0c0*/  ISETP.LT.AND P2, PT, R66, UR6, !P0 ;  /* 0x0000000642007c0c */ /* 0x000fc6000c741270 */
[----:B------:R0:W-:Y:S01]  /*1e0d0*/  @P3 STG.E.U16 desc[UR30][R4.64], R67 ;  /* 0x0000004304003986 */ /* 0x0001e2000c10151e */
[----:B------:R-:W-:Y:S01]  /*1e0e0*/  ULDC UR6, c[0x0][0x248] ;  /* 0x0000920000067ab9 */ /* 0x000fe20000000800 */
[----:B------:R-:W-:Y:S01]  /*1e0f0*/  VIADD R66, R7, 0x2d ;  /* 0x0000002d07427836 */ /* 0x000fe20000000000 */
[----:B------:R-:W-:Y:S01]  /*1e100*/  ULDC UR4, c[0x0][0x22c] ;  /* 0x00008b0000047ab9 */ /* 0x000fe20000000800 */
[----:B------:R1:W-:Y:S01]  /*1e110*/  STL [R1+0x280], R32 ;  /* 0x0002802001007387 */ /* 0x0003e20000100800 */
[----:B0-----:R-:W-:Y:S01]  /*1e120*/  LEA R4, P3, R38, R2, 0x1 ;  /* 0x0000000226047211 */ /* 0x001fe200078608ff */
[----:B-1----:R-:W-:Y:S01]  /*1e130*/  VIADD R32, R32, UR6 ;  /* 0x0000000620207c36 */ /* 0x002fe20008000000 */
[----:B------:R-:W-:Y:S02]  /*1e140*/  ULDC UR6, c[0x0][0x248] ;  /* 0x0000920000067ab9 */ /* 0x000fe40000000800 */
[----:B------:R-:W-:Y:S02]  /*1e150*/  LEA.HI.X.SX32 R5, R38, R3, 0x1, P3 ;  /* 0x0000000326057211 */ /* 0x000fe400018f0eff */
[----:B------:R-:W-:Y:S01]  /*1e160*/  ISETP.LT.AND P3, PT, R66, UR4, !P0 ;  /* 0x0000000442007c0c */ /* 0x000fe2000c761270 */
[----:B------:R-:W-:Y:S01]  /*1e170*/  ULDC UR4, c[0x0][0x248] ;  /* 0x0000920000047ab9 */ /* 0x000fe20000000800 */
[----:B------:R0:W-:Y:S02]  /*1e180*/  STL [R1+0x27c], R32 ;  /* 0x00027c2001007387 */ /* 0x0001e40000100800 */
[----:B0-----:R-:W-:Y:S01]  /*1e190*/  VIADD R32, R32, UR4 ;  /* 0x0000000420207c36 */ /* 0x001fe20008000000 */
[----:B------:R-:W-:-:S04]  /*1e1a0*/  ULDC UR4, c[0x0][0x248] ;  /* 0x0000920000047ab9 */ /* 0x000fc80000000800 */
[----:B------:R0:W-:Y:S02]  /*1e1b0*/  STL [R1+0x278], R32 ;  /* 0x0002782001007387 */ /* 0x0001e40000100800 */
        /* <DEDUP_REMOVED lines=33> */
[----:B------:R-:W-:Y:S01]  /*1e3d0*/  ULDC UR4, c[0x0][0x248] ;  /* 0x0000920000047ab9 */ /* 0x000fe20000000800 */
[----:B------:R0:W-:Y:S04]  /*1e3e0*/  @P5 STG.E.U16 desc[UR30][R4.64], R76 ;  /* 0x0000004c04005986 */ /* 0x0001e8000c10151e */
[----:B------:R1:W-:Y:S01]  /*1e3f0*/  STL [R1+0x234], R32 ;  /* 0x0002342001007387 */ /* 0x0003e20000100800 */
[----:B0-----:R-:W-:Y:S01]  /*1e400*/  LEA R4, P5, R36, R2, 0x1 ;  /* 0x0000000224047211 */ /* 0x001fe200078a08ff */
[----:B-1----:R-:W-:Y:S01]  /*1e410*/  VIADD R32, R32, UR4 ;  /* 0x0000000420207c36 */ /* 0x002fe20008000000 */
[----:B------:R-:W-:-:S02]  /*1e420*/  ULDC UR4, c[0x0][0x248] ;  /* 0x0000920000047ab9 */ /* 0x000fc40000000800 */
[----:B------:R-:W-:Y:S02]  /*1e430*/  LEA.HI.X.SX32 R5, R36, R3, 0x1, P5 ;  /* 0x0000000324057211 */ /* 0x000fe400028f0eff */
[----:B------:R0:W-:Y:S04]  /*1e440*/  STL [R1+0x230], R32 ;  /* 0x0002302001007387 */ /* 0x0001e80000100800 */
[----:B------:R1:W-:Y:S01]  /*1e450*/  @P6 STG.E.U16 desc[UR30][R4.64], R77 ;  /* 0x0000004d04006986 */ /* 0x0003e2000c10151e */
[----:B0-----:R-:W-:Y:S01]  /*1e460*/  VIADD R32, R32, UR4 ;  /* 0x0000000420207c36 */ /* 0x001fe20008000000 */
[----:B------:R-:W-:-:S04]  /*1e470*/  ULDC UR4, c[0x0][0x248] ;  /* 0x0000920000047ab9 */ /* 0x000fc80000000800 */
[----:B------:R0:W-:Y:S01]  /*1e480*/  STL [R1+0x22c], R32 ;  /* 0x00022c2001007387 */ /* 0x0001e20000100800 */
[----:B-1----:R-:W-:Y:S02]  /*1e490*/  LEA R4, P6, R35, R2, 0x1 ;  /* 0x0000000223047211 */ /* 0x002fe400078c08ff */
[----:B------:R-:W-:Y:S01]  /*1e4a0*/  ISETP.LT.AND P5, PT, R66, UR6, !P0 ;  /* 0x0000000642007c0c */ /* 0x000fe2000c7a1270 */
[----:B------:R-:W-:Y:S01]  /*1e4b0*/  VIADD R66, R7, 0x30 ;  /* 0x0000003007427836 */ /* 0x000fe20000000000 */
[----:B------:R-:W-:Y:S01]  /*1e4c0*/  PRMT R77, R77, 0x7632, R77 ;  /* 0x000076324d4d7816 */ /* 0x000fe2000000004d */
[----:B------:R-:W-:Y:S01]  /*1e4d0*/  ULDC UR6, c[0x0][0x22c] ;  /* 0x00008b0000067ab9 */ /* 0x000fe20000000800 */
[----:B0-----:R-:W-:Y:S01]  /*1e4e0*/  VIADD R32, R32, UR4 ;  /* 0x0000000420207c36 */ /* 0x001fe20008000000 */
[----:B------:R-:W-:Y:S01]  /*1e4f0*/  LEA.HI.X.SX32 R5, R35, R3, 0x1, P6 ;  /* 0x0000000323057211 */ /* 0x000fe200030f0eff */
[----:B------:R-:W-:-:S03]  /*1e500*/  ULDC UR4, c[0x0][0x248] ;  /* 0x0000920000047ab9 */ /* 0x000fc60000000800 */
[----:B------:R0:W-:Y:S01]  /*1e510*/  STL [R1+0x220], R32 ;  /* 0x0002202001007387 */ /* 0x0001e20000100800 */
[----:B------:R-:W-:Y:S01]  /*1e520*/  ISETP.LT.AND P6, PT, R66, UR6, !P0 ;  /* 0x0000000642007c0c */ /* 0x000fe2000c7c1270 */
[----:B------:R-:W-:Y:S01]  /*1e530*/  ULDC UR6, c[0x0][0x248] ;  /* 0x0000920000067ab9 */ /* 0x000fe20000000800 */
[----:B------:R-:W-:Y:S01]  /*1e540*/  VIADD R66, R7, 0x31 ;  /* 0x0000003107427836 */ /* 0x000fe20000000000 */
        /* <DEDUP_REMOVED lines=9> */
[----:B------:R-:W-:Y:S01]  /*1e5e0*/  @P2 STG.E.U16 desc[UR30][R4.64], R78 ;  /* 0x0000004e04002986 */ /* 0x000fe2000c10151e */
[----:B------:R-:W-:-:S03]  /*1e5f0*/  ULDC UR6, c[0x0][0x248] ;  /* 0x0000920000067ab9 */ /* 0x000fc60000000800 */
[----:B------:R0:W-:Y:S02]  /*1e600*/  STL [R1+0x214], R32 ;  /* 0x0002142001007387 */ /* 0x0001e40000100800 */
[----:B0-----:R-:W-:Y:S01]  /*1e610*/  VIADD R32, R32, UR4 ;  /* 0x0000000420207c36 */ /* 0x001fe20008000000 */
[----:B------:R-:W-:-:S04]  /*1e620*/  ULDC UR4, c[0x0][0x248] ;  /* 0x0000920000047ab9 */ /* 0x000fc80000000800 */
[----:B------:R0:W-:Y:S02]  /*1e630*/  STL [R1+0x210], R32 ;  /* 0x0002102001007387 */ /* 0x0001e40000100800 */
[----:B0-----:R-:W-:Y:S01]  /*1e640*/  VIADD R32, R32, UR4 ;  /* 0x0000000420207c36 */ /* 0x001fe20008000000 */
[----:B------:R-:W-:-:S04]  /*1e650*/  ULDC UR4, c[0x0][0x248] ;  /* 0x0000920000047ab9 */ /* 0x000fc80000000800 */
[----:B------:R0:W-:Y:S01]  /*1e660*/  STL [R1+0x204], R32 ;  /* 0x0002042001007387 */ /* 0x0001e20000100800 */
[----:B------:R-:W-:Y:S01]  /*1e670*/  LEA R4, P2, R33, R2, 0x1 ;  /* 0x0000000221047211 */ /* 0x000fe200078408ff */
[----:B------:R-:W-:Y:S02]  /*1e680*/  VIADD R66, R7, 0x32 ;  /* 0x0000003207427836 */ /* 0x000fe40000000000 */
[----:B0-----:R-:W-:Y:S01]  /*1e690*/  VIADD R32, R32, UR4 ;  /* 0x0000000420207c36 */ /* 0x001fe20008000000 */
[----:B------:R-:W-:Y:S01]  /*1e6a0*/  ULDC UR4, c[0x0][0x22c] ;  /* 0x00008b0000047ab9 */ /* 0x000fe20000000800 */
[----:B------:R-:W-:-:S03]  /*1e6b0*/  LEA.HI.X.SX32 R5, R33, R3, 0x1, P2 ;  /* 0x0000000321057211 */ /* 0x000fc600010f0eff */
[----:B------:R0:W-:Y:S01]  /*1e6c0*/  STL [R1+0x200], R32 ;  /* 0x0002002001007387 */ /* 0x0001e20000100800 */
[----:B------:R-:W-:Y:S01]  /*1e6d0*/  ISETP.LT.AND P2, PT, R66, UR4, !P0 ;  /* 0x0000000442007c0c */ /* 0x000fe2000c741270 */
[----:B------:R-:W-:Y:S01]  /*1e6e0*/  ULDC UR4, c[0x0][0x248] ;  /* 0x0000920000047ab9 */ /* 0x000fe20000000800 */
[----:B------:R-:W-:Y:S01]  /*1e6f0*/  PRMT R78, R78, 0x7632, R78 ;  /* 0x000076324e4e7816 */ /* 0x000fe2000000004e */
[----:B0-----:R-:W-:-:S04]  /*1e700*/  VIADD R32, R32, UR6 ;  /* 0x0000000620207c36 */ /* 0x001fc80008000000 */
[----:B------:R-:W-:Y:S01]  /*1e710*/  @P3 STG.E.U16 desc[UR30][R4.64], R78 ;  /* 0x0000004e04003986 */ /* 0x000fe2000c10151e */
[----:B------:R-:W-:Y:S01]  /*1e720*/  VIADD R66, R7, 0x33 ;  /* 0x0000003307427836 */ /* 0x000fe20000000000 */
[----:B------:R-:W-:Y:S02]  /*1e730*/  ULDC UR6, c[0x0][0x22c] ;  /* 0x00008b0000067ab9 */ /* 0x000fe40000000800 */
[----:B------:R0:W-:Y:S02]  /*1e740*/  STL [R1+0x1f8], R32 ;  /* 0x0001f82001007387 */ /* 0x0001e40000100800 */
[----:B0-----:R-:W-:Y:S01]  /*1e750*/  VIADD R32, R32, UR4 ;  /* 0x0000000420207c36 */ /* 0x001fe20008000000 */
[----:B------:R-:W-:-:S03]  /*1e760*/  ULDC UR4, c[0x0][0x248] ;  /* 0x0000920000047ab9 */ /* 0x000fc60000000800 */
[----:B------:R-:W-:Y:S01]  /*1e770*/  VIADD R39, R32, UR4 ;  /* 0x0000000420277c36 */ /* 0x000fe20008000000 */
[----:B------:R-:W-:Y:S01]  /*1e780*/  ULDC UR4, c[0x0][0x248] ;  /* 0x0000920000047ab9 */ /* 0x000fe20000000800 */
[C---:B------:R-:W-:Y:S02]  /*1e790*/  LEA R4, P3, R18.reuse, R2, 0x1 ;  /* 0x0000000212047211 */ /* 0x040fe400078608ff */
[----:B------:R-:W-:Y:S01]  /*1e7a0*/  VIADD R38, R39, UR4 ;  /* 0x0000000427267c36 */ /* 0x000fe20008000000 */
[----:B------:R-:W-:Y:S01]  /*1e7b0*/  ULDC UR4, c[0x0][0x248] ;  /* 0x0000920000047ab9 */ /* 0x000fe20000000800 */
[----:B------:R-:W-:Y:S02]  /*1e7c0*/  LEA.HI.X.SX32 R5, R18, R3, 0x1, P3 ;  /* 0x0000000312057211 */ /* 0x000fe400018f0eff */
[----:B------:R-:W-:Y:S01]  /*1e7d0*/  VIADD R18, R38, UR4 ;  /* 0x0000000426127c36 */ /* 0x000fe20008000000 */
[----:B------:R-:W-:Y:S01]  /*1e7e0*/  STL [R1+0x1f4], R32 ;  /* 0x0001f42001007387 */ /* 0x000fe20000100800 */
[----:B------:R-:W-:-:S03]  /*1e7f0*/  ULDC UR4, c[0x0][0x248] ;  /* 0x0000920000047ab9 */ /* 0x000fc60000000800 */
        /* <DEDUP_REMOVED lines=66> */
[----:B------:R-:W-:Y:S01]  /*1ec20*/  ULDC UR4, c[0x0][0x248] ;  /* 0x0000920000047ab9 */ /* 0x000fe20000000800 */
        /* <DEDUP_REMOVED lines=110> */
[----:B------:R-:W-:Y:S01]  /*1f310*/  VIADD R66, R7, 0x3e ;  /* 0x0000003e07427836 */ /* 0x000fe20000000000 */
[----:B------:R-:W-:Y:S02]  /*1f320*/  ULDC UR6, c[0x0][0x248] ;  /* 0x0000920000067ab9 */ /* 0x000fe40000000800 */
[----:B------:R0:W-:Y:S02]  /*1f330*/  STL [R1+0x134], R18 ;  /* 0x0001341201007387 */ /* 0x0001e40000100800 */
[----:B0-----:R-:W-:Y:S01]  /*1f340*/  VIADD R18, R18, UR4 ;  /* 0x0000000412127c36 */ /* 0x001fe20008000000 */
[----:B------:R-:W-:-:S04]  /*1f350*/  ULDC UR4, c[0x0][0x248] ;  /* 0x0000920000047ab9 */ /* 0x000fc80000000800 */
[----:B------:R0:W-:Y:S01]  /*1f360*/  STL [R1+0x130], R18 ;  /* 0x0001301201007387 */ /* 0x0001e20000100800 */
[----:B------:R-:W-:Y:S01]  /*1f370*/  LEA R4, P2, R19, R2, 0x1 ;  /* 0x0000000213047211 */ /* 0x000fe200078408ff */
[----:B0-----:R-:W-:Y:S01]  /*1f380*/  VIADD R18, R18, UR4 ;  /* 0x0000000412127c36 */ /* 0x001fe20008000000 */
[----:B------:R-:W-:-:S04]  /*1f390*/  ULDC UR4, c[0x0][0x248] ;  /* 0x0000920000047ab9 */ /* 0x000fc80000000800 */
[----:B------:R0:W-:Y:S01]  /*1f3a0*/  STL [R1+0x12c], R18 ;  /* 0x00012c1201007387 */ /* 0x0001e20000100800 */
[----:B------:R-:W-:Y:S01]  /*1f3b0*/  LEA.HI.X.SX32 R5, R19, R3, 0x1, P2 ;  /* 0x0000000313057211 */ /* 0x000fe200010f0eff */
[----:B0-----:R-:W-:Y:S01]  /*1f3c0*/  VIADD R18, R18, UR4 ;  /* 0x0000000412127c36 */ /* 0x001fe20008000000 */
[----:B------:R-:W-:Y:S02]  /*1f3d0*/  ULDC UR4, c[0x0][0x22c] ;  /* 0x00008b0000047ab9 */ /* 0x000fe40000000800 */
[----:B------:R-:W-:Y:S01]  /*1f3e0*/  ISETP.LT.AND P2, PT, R66, UR4, !P0 ;  /* 0x0000000442007c0c */ /* 0x000fe2000c741270 */
[----:B------:R-:W-:Y:S01]  /*1f3f0*/  VIADD R42, R18, UR6 ;  /* 0x00000006122a7c36 */ /* 0x000fe20008000000 */
[----:B------:R-:W-:Y:S01]  /*1f400*/  ULDC UR4, c[0x0][0x248] ;  /* 0x0000920000047ab9 */ /* 0x000fe20000000800 */
[----:B------:R0:W-:Y:S01]  /*1f410*/  STL [R1+0x128], R18 ;  /* 0x0001281201007387 */ /* 0x0001e20000100800 */
[----:B------:R-:W-:Y:S01]  /*1f420*/  PRMT R108, R108, 0x7632, R108 ;  /* 0x000076326c6c7816 */ /* 0x000fe2000000006c */
[----:B------:R-:W-:Y:S01]  /*1f430*/  VIADD R66, R7, 0x3f ;  /* 0x0000003f07427836 */ /* 0x000fe20000000000 */
[----:B------:R-:W-:Y:S01]  /*1f440*/  ULDC UR6, c[0x0][0x22c] ;  /* 0x00008b0000067ab9 */ /* 0x000fe20000000800 */
[----:B0-----:R-:W-:Y:S01]  /*1f450*/  VIADD R18, R42, UR4 ;  /* 0x000000042a127c36 */ /* 0x001fe20008000000 */
[----:B------:R-:W-:Y:S01]  /*1f460*/  ULDC UR4, c[0x0][0x248] ;  /* 0x0000920000047ab9 */ /* 0x000fe20000000800 */
[----:B------:R-:W-:Y:S04]  /*1f470*/  @P3 STG.E.U16 desc[UR30][R4.64], R108 ;  /* 0x0000006c04003986 */ /* 0x000fe8000c10151e */
[----:B------:R0:W-:Y:S02]  /*1f480*/  STL [R1+0x120], R18 ;  /* 0x0001201201007387 */ /* 0x0001e40000100800 */
        /* <DEDUP_REMOVED lines=17> */
[----:B------:R-:W-:Y:S02]  /*1f5a0*/  ISETP.LT.AND P3, PT, R66, UR6, !P0 ;  /* 0x0000000642007c0c */ /* 0x000fe4000c761270 */
[C---:B0-----:R-:W-:Y:S01]  /*1f5b0*/  LEA R4, P4, R10.reuse, R2, 0x1 ;  /* 0x000000020a047211 */ /* 0x041fe200078808ff */
[----:B------:R-:W-:Y:S01]  /*1f5c0*/  VIADD R66, R7, 0x40 ;  /* 0x0000004007427836 */ /* 0x000fe20000000000 */
[----:B------:R-:W-:Y:S01]  /*1f5d0*/  PRMT R109, R109, 0x7632, R109 ;  /* 0x000076326d6d7816 */ /* 0x000fe2000000006d */
[----:B------:R-:W-:Y:S01]  /*1f5e0*/  STL [R1+0x11c], R18 ;  /* 0x00011c1201007387 */ /* 0x000fe20000100800 */
[----:B------:R-:W-:Y:S01]  /*1f5f0*/  LEA.HI.X.SX32 R5, R10, R3, 0x1, P4 ;  /* 0x000000030a057211 */ /* 0x000fe200020f0eff */
[----:B------:R-:W-:Y:S01]  /*1f600*/  VIADD R10, R47, UR4 ;  /* 0x000000042f0a7c36 */ /* 0x000fe20008000000 */
[----:B------:R-:W-:Y:S01]  /*1f610*/  ULDC UR6, c[0x0][0x22c] ;  /* 0x00008b0000067ab9 */ /* 0x000fe20000000800 */
[----:B------:R-:W-:Y:S01]  /*1f620*/  STL [R1+0x114], R13 ;  /* 0x0001140d01007387 */ /* 0x000fe20000100800 */
[----:B------:R-:W-:Y:S01]  /*1f630*/  ULDC UR4, c[0x0][0x248] ;  /* 0x0000920000047ab9 */ /* 0x000fe20000000800 */
[----:B------:R-:W-:Y:S01]  /*1f640*/  ISETP.LT.AND P4, PT, R66, UR6, !P0 ;  /* 0x0000000642007c0c */ /* 0x000fe2000c781270 */
[----:B------:R-:W-:Y:S01]  /*1f650*/  VIADD R66, R7, 0x41 ;  /* 0x0000004107427836 */ /* 0x000fe20000000000 */
[----:B------:R0:W-:Y:S01]  /*1f660*/  @P5 STG.E.U16 desc[UR30][R4.64], R109 ;  /* 0x0000006d04005986 */ /* 0x0001e2000c10151e */
[----:B------:R-:W-:-:S03]  /*1f670*/  ULDC UR6, c[0x0][0x248] ;  /* 0x0000920000067ab9 */ /* 0x000fc60000000800 */
        /* <DEDUP_REMOVED lines=10> */
[----:B------:R-:W-:-:S02]  /*1f720*/  ULDC UR4, c[0x0][0x248] ;  /* 0x0000920000047ab9 */ /* 0x000fc40000000800 */
[----:B------:R1:W-:Y:S01]  /*1f730*/  @P6 STG.E.U16 desc[UR30][R4.64], R110 ;  /* 0x0000006e04006986 */ /* 0x0003e2000c10151e */
[----:B------:R-:W-:Y:S01]  /*1f740*/  VIADD R66, R7, 0x42 ;  /* 0x0000004207427836 */ /* 0x000fe20000000000 */
[----:B------:R-:W-:Y:S01]  /*1f750*/  ULDC UR6, c[0x0][0x248] ;  /* 0x0000920000067ab9 */ /* 0x000fe20000000800 */
[----:B0-----:R-:W-:Y:S01]  /*1f760*/  VIADD R10, R41, UR4 ;  /* 0x00000004290a7c36 */ /* 0x001fe20008000000 */
[----:B------:R-:W-:-:S03]  /*1f770*/  ULDC UR4, c[0x0][0x248] ;  /* 0x0000920000047ab9 */ /* 0x000fc60000000800 */
[----:B------:R-:W-:Y:S01]  /*1f780*/  VIADD R33, R10, UR4 ;  /* 0x000000040a217c36 */ /* 0x000fe20008000000 */
[----:B------:R-:W-:Y:S01]  /*1f790*/  ULDC UR4, c[0x0][0x22c] ;  /* 0x00008b0000047ab9 */ /* 0x000fe20000000800 */
[----:B-1----:R-:W-:-:S04]  /*1f7a0*/  LEA R4, P6, R8, R2, 0x1 ;  /* 0x0000000208047211 */ /* 0x002fc800078c08ff */
[----:B------:R-:W-:Y:S01]  /*1f7b0*/  LEA.HI.X.SX32 R5, R8, R3, 0x1, P6 ;  /* 0x0000000308057211 */ /* 0x000fe200030f0eff */
[----:B------:R-:W-:Y:S01]  /*1f7c0*/  VIADD R8, R33, UR6 ;  /* 0x0000000621087c36 */ /* 0x000fe20008000000 */
[----:B------:R-:W-:Y:S01]  /*1f7d0*/  ISETP.LT.AND P6, PT, R66, UR4, !P0 ;  /* 0x0000000442007c0c */ /* 0x000fe2000c7c1270 */
[----:B------:R-:W-:Y:S01]  /*1f7e0*/  ULDC UR4, c[0x0][0x248] ;  /* 0x0000920000047ab9 */ /* 0x000fe20000000800 */
[----:B------:R0:W-:Y:S01]  /*1f7f0*/  STL [R1+0xf0], R10 ;  /* 0x0000f00a01007387 */ /* 0x0001e20000100800 */
[----:B------:R-:W-:Y:S01]  /*1f800*/  PRMT R110, R110, 0x7632, R110 ;  /* 0x000076326e6e7816 */ /* 0x000fe2000000006e */
[----:B------:R-:W-:Y:S01]  /*1f810*/  ULDC UR6, c[0x0][0x22c] ;  /* 0x00008b0000067ab9 */ /* 0x000fe20000000800 */
[----:B0-----:R-:W-:Y:S01]  /*1f820*/  VIADD R10, R8, UR4 ;  /* 0x00000004080a7c36 */ /* 0x001fe20008000000 */
[----:B------:R-:W-:-:S04]  /*1f830*/  ULDC UR4, c[0x0][0x248] ;  /* 0x0000920000047ab9 */ /* 0x000fc80000000800 */
[----:B------:R0:W-:Y:S02]  /*1f840*/  STL [R1+0xe4], R10 ;  /* 0x0000e40a01007387 */ /* 0x0001e40000100800 */
[----:B0-----:R-:W-:Y:S01]  /*1f850*/  VIADD R10, R10, UR4 ;  /* 0x000000040a0a7c36 */ /* 0x001fe20008000000 */
[----:B------:R-:W-:-:S03]  /*1f860*/  ULDC UR4, c[0x0][0x248] ;  /* 0x0000920000047ab9 */ /* 0x000fc60000000800 */
[----:B------:R-:W-:Y:S01]  /*1f870*/  VIADD R28, R10, UR4 ;  /* 0x000000040a1c7c36 */ /* 0x000fe20008000000 */
[----:B------:R-:W-:Y:S01]  /*1f880*/  ULDC UR4, c[0x0][0x248] ;  /* 0x0000920000047ab9 */ /* 0x000fe20000000800 */
[----:B------:R0:W-:Y:S04]  /*1f890*/  STL [R1+0xe0], R10 ;  /* 0x0000e00a01007387 */ /* 0x0001e80000100800 */
[----:B------:R1:W-:Y:S01]  /*1f8a0*/  @P1 STG.E.U16 desc[UR30][R4.64], R110 ;  /* 0x0000006e04001986 */ /* 0x0003e2000c10151e */
[----:B0-----:R-:W-:Y:S01]  /*1f8b0*/  VIADD R10, R28, UR4 ;  /* 0x000000041c0a7c36 */ /* 0x001fe20008000000 */
[----:B------:R-:W-:-:S03]  /*1f8c0*/  ULDC UR4, c[0x0][0x248] ;  /* 0x0000920000047ab9 */ /* 0x000fc60000000800 */
[----:B------:R-:W-:Y:S01]  /*1f8d0*/  VIADD R25, R10, UR4 ;  /* 0x000000040a197c36 */ /* 0x000fe20008000000 */
[----:B------:R-:W-:Y:S01]  /*1f8e0*/  ULDC UR4, c[0x0][0x248] ;  /* 0x0000920000047ab9 */ /* 0x000fe20000000800 */
[CC--:B-1----:R-:W-:Y:S02]  /*1f8f0*/  LEA R4, P1, R252.reuse, R2.reuse, 0x1 ;  /* 0x00000002fc047211 */ /* 0x0c2fe400078208ff */
[----:B------:R-:W-:Y:S01]  /*1f900*/  VIADD R24, R25, UR4 ;  /* 0x0000000419187c36 */ /* 0x000fe20008000000 */
[----:B------:R-:W-:Y:S01]  /*1f910*/  ULDC UR4, c[0x0][0x248] ;  /* 0x0000920000047ab9 */ /* 0x000fe20000000800 */
        /* <DEDUP_REMOVED lines=57> */
[----:B------:R-:W-:Y:S01]  /*1fcb0*/  VIADD R61, R23, UR4 ;  /* 0x00000004173d7c36 */ /* 0x000fe20008000000 */
[----:B------:R-:W-:Y:S01]  /*1fcc0*/  ULDC UR4, c[0x0][0x248] ;  /* 0x0000920000047ab9 */ /* 0x000fe20000000800 */
[----:B------:R-:W-:Y:S02]  /*1fcd0*/  VIADD R6, R7, 0x47 ;  /* 0x0000004707067836 */ /* 0x000fe40000000000 */
[----:B------:R0:W-:Y:S01]  /*1fce0*/  @P6 STG.E.U16 desc[UR30][R4.64], R85 ;  /* 0x0000005504006986 */ /* 0x0001e2000c10151e */
[----:B------:R-:W-:Y:S01]  /*1fcf0*/  VIADD R22, R61, UR4 ;  /* 0x000000043d167c36 */ /* 0x000fe20008000000 */
[----:B------:R-:W-:Y:S01]  /*1fd00*/  ULDC UR4, c[0x0][0x248] ;  /* 0x0000920000047ab9 */ /* 0x000fe20000000800 */
[----:B------:R-:W-:Y:S01]  /*1fd10*/  VIADD R0, R7, 0x48 ;  /* 0x0000004807007836 */ /* 0x000fe20000000000 */
[----:B------:R-:W-:Y:S01]  /*1fd20*/  ISETP.LT.AND P5, PT, R6, UR6, !P0 ;  /* 0x0000000606007c0c */ /* 0x000fe2000c7a1270 */
[----:B------:R-:W-:Y:S01]  /*1fd30*/  VIADD R118, R22, UR4 ;  /* 0x0000000416767c36 */ /* 0x000fe20008000000 */
[----:B------:R-:W-:Y:S01]  /*1fd40*/  ULDC UR6, c[0x0][0x22c] ;  /* 0x00008b0000067ab9 */ /* 0x000fe20000000800 */
[----:B------:R-:W-:Y:S01]  /*1fd50*/  ULDC UR4, c[0x0][0x248] ;  /* 0x0000920000047ab9 */ /* 0x000fe20000000800 */
[----:B0-----:R-:W-:-:S02]  /*1fd60*/  LEA R4, P6, R9, R2, 0x1 ;  /* 0x0000000209047211 */ /* 0x001fc400078c08ff */
[----:B------:R-:W-:Y:S02]  /*1fd70*/  PRMT R85, R85, 0x7632, R85 ;  /* 0x0000763255557816 */ /* 0x000fe40000000055 */
        /* <DEDUP_REMOVED lines=22> */
[----:B------:R1:W-:Y:S01]  /*1fee0*/  STL [R1+0xfc0], R118 ;  /* 0x000fc07601007387 */ /* 0x0003e20000100800 */
        /* <DEDUP_REMOVED lines=10> */
[----:B-1----:R-:W-:Y:S01]  /*1ff90*/  VIADD R118, R62, UR4 ;  /* 0x000000043e767c36 */ /* 0x002fe20008000000 */
[----:B------:R-:W-:-:S03]  /*1ffa0*/  ULDC UR4, c[0x0][0x248] ;  /* 0x0000920000047ab9 */ /* 0x000fc60000000800 */
[----:B------:R-:W-:Y:S01]  /*1ffb0*/  VIADD R113, R118, UR4 ;  /* 0x0000000476717c36 */ /* 0x000fe20008000000 */
[----:B------:R0:W-:Y:S01]  /*1ffc0*/  @P3 STG.E.U16 desc[UR30][R4.64], R86 ;  /* 0x0000005604003986 */ /* 0x0001e2000c10151e */
[----:B------:R-:W-:-:S03]  /*1ffd0*/  ULDC UR4, c[0x0][0x248] ;  /* 0x0000920000047ab9 */ /* 0x000fc60000000800 */
[----:B------:R1:W-:Y:S01]  /*1ffe0*/  STL.64 [R1+0xfd0], R118 ;  /* 0x000fd07601007387 */ /* 0x0003e20000100a00 */
[----:B0-----:R-:W-:Y:S01]  /*1fff0*/  LEA R4, P3, R21, R2, 0x1 ;  /* 0x0000000215047211 */ /* 0x001fe200078608ff */
[----:B-1----:R-:W-:Y:S01]  /*20000*/  VIADD R119, R113, UR4 ;  /* 0x0000000471777c36 */ /* 0x002fe20008000000 */
[----:B------:R-:W-:Y:S02]  /*20010*/  ULDC UR4, c[0x0][0x248] ;  /* 0x0000920000047ab9 */ /* 0x000fe40000000800 */
[----:B------:R-:W-:Y:S01]  /*20020*/  LEA.HI.X.SX32 R5, R21, R3, 0x1, P3 ;  /* 0x0000000315057211 */ /* 0x000fe200018f0eff */
[----:B------:R-:W-:Y:S01]  /*20030*/  VIADD R36, R119, UR4 ;  /* 0x0000000477247c36 */ /* 0x000fe20008000000 */
[----:B------:R-:W-:Y:S01]  /*20040*/  ULDC UR4, c[0x0][0x248] ;  /* 0x0000920000047ab9 */ /* 0x000fe20000000800 */
[----:B------:R-:W-:Y:S02]  /*20050*/  VIADD R0, R7, 0x4b ;  /* 0x0000004b07007836 */ /* 0x000fe40000000000 */
[----:B------:R0:W-:Y:S01]  /*20060*/  @P4 STG.E.U16 desc[UR30][R4.64], R87 ;  /* 0x0000005704004986 */ /* 0x0001e2000c10151e */
[----:B------:R-:W-:Y:S01]  /*20070*/  VIADD R26, R36, UR4 ;  /* 0x00000004241a7c36 */ /* 0x000fe20008000000 */
[----:B------:R-:W-:Y:S01]  /*20080*/  ULDC UR4, c[0x0][0x248] ;  /* 0x0000920000047ab9 */ /* 0x000fe20000000800 */
[----:B------:R-:W-:-:S02]  /*20090*/  PRMT R6, R87, 0x7632, R6 ;  /* 0x0000763257067816 */ /* 0x000fc40000000006 */
[----:B------:R-:W-:Y:S01]  /*200a0*/  VIADD R21, R26, UR4 ;  /* 0x000000041a157c36 */ /* 0x000fe20008000000 */
[----:B------:R-:W-:Y:S01]  /*200b0*/  ISETP.LT.AND P3, PT, R0, UR6, !P0 ;  /* 0x0000000600007c0c */ /* 0x000fe2000c761270 */
[----:B------:R-:W-:Y:S01]  /*200c0*/  VIADD R0, R7, 0x4c ;  /* 0x0000004c07007836 */ /* 0x000fe20000000000 */
[----:B------:R-:W-:Y:S01]  /*200d0*/  ULDC UR4, c[0x0][0x248] ;  /* 0x0000920000047ab9 */ /* 0x000fe20000000800 */
[----:B------:R-:W-:Y:S01]  /*200e0*/  ULDC UR6, c[0x0][0x22c] ;  /* 0x00008b0000067ab9 */ /* 0x000fe20000000800 */
[----:B0-----:R-:W-:-:S04]  /*200f0*/  LEA R4, P4, R15, R2, 0x1 ;  /* 0x000000020f047211 */ /* 0x001fc800078808ff */
[----:B------:R-:W-:Y:S01]  /*20100*/  LEA.HI.X.SX32 R5, R15, R3, 0x1, P4 ;  /* 0x000000030f057211 */ /* 0x000fe200020f0eff */
[----:B------:R-:W-:Y:S01]  /*20110*/  VIADD R15, R21, UR4 ;  /* 0x00000004150f7c36 */ /* 0x000fe20008000000 */
[----:B------:R-:W-:Y:S01]  /*20120*/  ULDC UR4, c[0x0][0x248] ;  /* 0x0000920000047ab9 */ /* 0x000fe20000000800 */
[----:B------:R-:W-:Y:S02]  /*20130*/  ISETP.LT.AND P4, PT, R0, UR6, !P0 ;  /* 0x0000000600007c0c */ /* 0x000fe4000c781270 */
[----:B------:R0:W-:Y:S01]  /*20140*/  @P5 STG.E.U16 desc[UR30][R4.64], R6 ;  /* 0x0000000604005986 */ /* 0x0001e2000c10151e */
[----:B------:R-:W-:Y:S01]  /*20150*/  VIADD R124, R15, UR4 ;  /* 0x000000040f7c7c36 */ /* 0x000fe20008000000 */
[----:B------:R-:W-:Y:S01]  /*20160*/  ULDC UR6, c[0x0][0x248] ;  /* 0x0000920000067ab9 */ /* 0x000fe20000000800 */
[----:B------:R-:W-:Y:S01]  /*20170*/  VIADD R0, R7, 0x4d ;  /* 0x0000004d07007836 */ /* 0x000fe20000000000 */
[----:B------:R-:W-:Y:S01]  /*20180*/  ULDC UR4, c[0x0][0x22c] ;  /* 0x00008b0000047ab9 */ /* 0x000fe20000000800 */
[----:B0-----:R-:W-:-:S04]  /*20190*/  LEA R4, P5, R14, R2, 0x1 ;  /* 0x000000020e047211 */ /* 0x001fc800078a08ff */
[----:B------:R-:W-:Y:S01]  /*201a0*/  LEA.HI.X.SX32 R5, R14, R3, 0x1, P5 ;  /* 0x000000030e057211 */ /* 0x000fe200028f0eff */
[----:B------:R-:W-:Y:S01]  /*201b0*/  VIADD R14, R124, UR6 ;  /* 0x000000067c0e7c36 */ /* 0x000fe20008000000 */
[----:B------:R-:W-:Y:S01]  /*201c0*/  ISETP.LT.AND P5, PT, R0, UR4, !P0 ;  /* 0x0000000400007c0c */ /* 0x000fe2000c7a1270 */
[----:B------:R-:W-:Y:S01]  /*201d0*/  ULDC UR4, c[0x0][0x248] ;  /* 0x0000920000047ab9 */ /* 0x000fe20000000800 */
[----:B------:R-:W-:Y:S01]  /*201e0*/  ULDC UR6, c[0x0][0x248] ;  /* 0x0000920000067ab9 */ /* 0x000fe20000000800 */
[----:B------:R-:W-:Y:S01]  /*201f0*/  VIADD R121, R14, UR4 ;  /* 0x000000040e797c36 */ /* 0x000fe20008000000 */
[----:B------:R-:W-:-:S03]  /*20200*/  ULDC UR4, c[0x0][0x248] ;  /* 0x0000920000047ab9 */ /* 0x000fc60000000800 */
[----:B------:R-:W-:Y:S01]  /*20210*/  VIADD R120, R121, UR4 ;  /* 0x0000000479787c36 */ /* 0x000fe20008000000 */
[----:B------:R-:W-:Y:S01]  /*20220*/  ULDC UR4, c[0x0][0x248] ;  /* 0x0000920000047ab9 */ /* 0x000fe20000000800 */
[----:B------:R0:W-:Y:S01]  /*20230*/  @P6 STG.E.U16 desc[UR30][R4.64], R96 ;  /* 0x0000006004006986 */ /* 0x0001e2000c10151e */
[----:B------:R-:W-:Y:S02]  /*20240*/  VIADD R0, R7, 0x4e ;  /* 0x0000004e07007836 */ /* 0x000fe40000000000 */
[----:B------:R-:W-:Y:S01]  /*20250*/  VIADD R126, R120, UR4 ;  /* 0x00000004787e7c36 */ /* 0x000fe20008000000 */
[----:B------:R-:W-:Y:S01]  /*20260*/  ULDC UR4, c[0x0][0x22c] ;  /* 0x00008b0000047ab9 */ /* 0x000fe20000000800 */
[----:B------:R-:W-:Y:S02]  /*20270*/  STL.64 [R1+0xfd8], R112 ;  /* 0x000fd87001007387 */ /* 0x000fe40000100a00 */
[----:B------:R-:W-:Y:S01]  /*20280*/  VIADD R127, R126, UR6 ;  /* 0x000000067e7f7c36 */ /* 0x000fe20008000000 */
[----:B------:R-:W-:Y:S01]  /*20290*/  ULDC UR6, c[0x0][0x22c] ;  /* 0x00008b0000067ab9 */ /* 0x000fe20000000800 */
[C---:B0-----:R-:W-:Y:S01]  /*202a0*/  LEA R4, P6, R17.reuse, R2, 0x1 ;  /* 0x0000000211047211 */ /* 0x041fe200078c08ff */
[----:B------:R0:W-:Y:S03]  /*202b0*/  STL.64 [R1+0xfe0], R14 ;  /* 0x000fe00e01007387 */ /* 0x0001e60000100a00 */
[----:B------:R-:W-:-:S02]  /*202c0*/  LEA.HI.X.SX32 R5, R17, R3, 0x1, P6 ;  /* 0x0000000311057211 */ /* 0x000fc400030f0eff */
[----:B------:R-:W-:Y:S01]  /*202d0*/  ISETP.LT.AND P6, PT, R0, UR4, !P0 ;  /* 0x0000000400007c0c */ /* 0x000fe2000c7c1270 */
[----:B------:R-:W-:Y:S02]  /*202e0*/  ULDC UR4, c[0x0][0x248] ;  /* 0x0000920000047ab9 */ /* 0x000fe40000000800 */
[----:B0-----:R-:W-:Y:S01]  /*202f0*/  VIADD R14, R127, UR4 ;  /* 0x000000047f0e7c36 */ /* 0x001fe20008000000 */
[----:B------:R-:W-:-:S03]  /*20300*/  ULDC UR4, c[0x0][0x248] ;  /* 0x0000920000047ab9 */ /* 0x000fc60000000800 */
[----:B------:R-:W-:Y:S01]  /*20310*/  VIADD R122, R14, UR4 ;  /* 0x000000040e7a7c36 */ /* 0x000fe20008000000 */
[----:B------:R-:W-:Y:S01]  /*20320*/  ULDC UR4, c[0x0][0x248] ;  /* 0x0000920000047ab9 */ /* 0x000fe20000000800 */
[----:B------:R-:W-:Y:S02]  /*20330*/  PRMT R96, R96, 0x7632, R96 ;  /* 0x0000763260607816 */ /* 0x000fe40000000060 */
[----:B------:R-:W-:Y:S01]  /*20340*/  VIADD R128, R122, UR4 ;  /* 0x000000047a807c36 */ /* 0x000fe20008000000 */
[----:B------:R-:W-:Y:S02]  /*20350*/  ULDC UR4, c[0x0][0x248] ;  /* 0x0000920000047ab9 */ /* 0x000fe40000000800 */
[----:B------:R0:W-:Y:S01]  /*20360*/  @P1 STG.E.U16 desc[UR30][R4.64], R96 ;  /* 0x0000006004001986 */ /* 0x0001e2000c10151e */
[----:B------:R-:W-:Y:S01]  /*20370*/  VIADD R129, R128, UR4 ;  /* 0x0000000480817c36 */ /* 0x000fe20008000000 */
[----:B------:R-:W-:-:S03]  /*20380*/  ULDC UR4, c[0x0][0x248] ;  /* 0x0000920000047ab9 */ /* 0x000fc60000000800 */
[----:B------:R-:W-:Y:S01]  /*20390*/  VIADD R135, R129, UR4 ;  /* 0x0000000481877c36 */ /* 0x000fe20008000000 */
[----:B------:R-:W-:Y:S01]  /*203a0*/  ULDC UR4, c[0x0][0x248] ;  /* 0x0000920000047ab9 */ /* 0x000fe20000000800 */
[CC--:B0-----:R-:W-:Y:S02]  /*203b0*/  LEA R4, P1, R16.reuse, R2.reuse, 0x1 ;  /* 0x0000000210047211 */ /* 0x0c1fe400078208ff */
[----:B------:R-:W-:Y:S01]  /*203c0*/  VIADD R134, R135, UR4 ;  /* 0x0000000487867c36 */ /* 0x000fe20008000000 */
[----:B------:R-:W-:Y:S01]  /*203d0*/  ULDC UR4, c[0x0][0x248] ;  /* 0x0000920000047ab9 */ /* 0x000fe20000000800 */
[----:B------:R-:W-:Y:S01]  /*203e0*/  LEA.HI.X.SX32 R5, R16, R3, 0x1, P1 ;  /* 0x0000000310057211 */ /* 0x000fe200008f0eff */
[C---:B------:R-:W-:Y:S02]  /*203f0*/  VIADD R0, R7.reuse, 0x4f ;  /* 0x0000004f07007836 */ /* 0x040fe40000000000 */
[----:B------:R-:W-:Y:S01]  /*20400*/  VIADD R123, R134, UR4 ;  /* 0x00000004867b7c36 */ /* 0x000fe20008000000 */
[----:B------:R-:W-:Y:S01]  /*20410*/  ULDC UR4, c[0x0][0x248] ;  /* 0x0000920000047ab9 */ /* 0x000fe20000000800 */
[----:B------:R0:W-:Y:S01]  /*20420*/  @P2 STG.E.U16 desc[UR30][R4.64], R97 ;  /* 0x0000006104002986 */ /* 0x0001e2000c10151e */
[----:B------:R-:W-:Y:S01]  /*20430*/  ISETP.LT.AND P1, PT, R0, UR6, !P0 ;  /* 0x0000000600007c0c */ /* 0x000fe2000c721270 */
[----:B------:R-:W-:Y:S01]  /*20440*/  VIADD R0, R7, 0x50 ;  /* 0x0000005007007836 */ /* 0x000fe20000000000 */
[----:B------:R-:W-:Y:S01]  /*20450*/  ULDC UR6, c[0x0][0x22c] ;  /* 0x00008b0000067ab9 */ /* 0x000fe20000000800 */
[----:B0-----:R-:W-:-:S04]  /*20460*/  LEA R4, P2, R11, R2, 0x1 ;  /* 0x000000020b047211 */ /* 0x001fc800078408ff */
[----:B------:R-:W-:Y:S01]  /*20470*/  LEA.HI.X.SX32 R5, R11, R3, 0x1, P2 ;  /* 0x000000030b057211 */ /* 0x000fe200010f0eff */
[----:B------:R-:W-:Y:S01]  /*20480*/  VIADD R11, R123, UR4 ;  /* 0x000000047b0b7c36 */ /* 0x000fe20008000000 */
[----:B------:R-:W-:Y:S01]  /*20490*/  PRMT R97, R97, 0x7632, R97 ;  /* 0x0000763261617816 */ /* 0x000fe20000000061 */
[----:B------:R-:W-:Y:S02]  /*204a0*/  ULDC UR4, c[0x0][0x248] ;  /* 0x0000920000047ab9 */ /* 0x000fe40000000800 */
        /* <DEDUP_REMOVED lines=9> */
[----:B------:R-:W-:Y:S01]  /*20540*/  STL.64 [R1+0xfa0], R120 ;  /* 0x000fa07801007387 */ /* 0x000fe20000100a00 */
[----:B------:R-:W-:Y:S01]  /*20550*/  ULDC UR6, c[0x0][0x248] ;  /* 0x0000920000067ab9 */ /* 0x000fe20000000800 */
[----:B0-----:R-:W-:-:S04]  /*20560*/  LEA R4, P3, R251, R2, 0x1 ;  /* 0x00000002fb047211 */ /* 0x001fc800078608ff */
[----:B------:R-:W-:Y:S02]  /*20570*/  LEA.HI.X.SX32 R5, R251, R3, 0x1, P3 ;  /* 0x00000003fb057211 */ /* 0x000fe400018f0eff */
[----:B------:R-:W-:Y:S01]  /*20580*/  ISETP.LT.AND P3, PT, R0, UR4, !P0 ;  /* 0x0000000400007c0c */ /* 0x000fe2000c761270 */
[----:B------:R-:W-:Y:S02]  /*20590*/  ULDC UR4, c[0x0][0x248] ;  /* 0x0000920000047ab9 */ /* 0x000fe40000000800 */
[----:B------:R-:W-:Y:S01]  /*205a0*/  VIADD R125, R118, UR4 ;  /* 0x00000004767d7c36 */ /* 0x000fe20008000000 */
[----:B------:R-:W-:Y:S01]  /*205b0*/  STL.64 [R1+0xf80], R128 ;  /* 0x000f808001007387 */ /* 0x000fe20000100a00 */
[----:B------:R-:W-:-:S03]  /*205c0*/  ULDC UR4, c[0x0][0x248] ;  /* 0x0000920000047ab9 */ /* 0x000fc60000000800 */
[----:B------:R0:W-:Y:S01]  /*205d0*/  STL.64 [R1+0xf98], R134 ;  /* 0x000f988601007387 */ /* 0x0001e20000100a00 */
[----:B------:R-:W-:-:S03]  /*205e0*/  VIADD R0, R7, 0x52 ;  /* 0x0000005207007836 */ /* 0x000fc60000000000 */
[----:B------:R1:W-:Y:S01]  /*205f0*/  @P4 STG.E.U16 desc[UR30][R4.64], R98 ;  /* 0x0000006204004986 */ /* 0x0003e2000c10151e */
[----:B0-----:R-:W-:Y:S01]  /*20600*/  VIADD R134, R125, UR4 ;  /* 0x000000047d867c36 */ /* 0x001fe20008000000 */
[----:B------:R-:W-:Y:S01]  /*20610*/  ULDC UR4, c[0x0][0x248] ;  /* 0x0000920000047ab9 */ /* 0x000fe20000000800 */
[----:B-1----:R-:W-:Y:S02]  /*20620*/  LEA R4, P4, R132, R2, 0x1 ;  /* 0x0000000284047211 */ /* 0x002fe400078808ff */
[----:B------:R-:W-:Y:S01]  /*20630*/  VIADD R252, R134, UR4 ;  /* 0x0000000486fc7c36 */ /* 0x000fe20008000000 */
[----:B------:R-:W-:Y:S01]  /*20640*/  ULDC UR4, c[0x0][0x22c] ;  /* 0x00008b0000047ab9 */ /* 0x000fe20000000800 */
[----:B------:R-:W-:Y:S02]  /*20650*/  LEA.HI.X.SX32 R5, R132, R3, 0x1, P4 ;  /* 0x0000000384057211 */ /* 0x000fe400020f0eff */
[----:B------:R-:W-:Y:S01]  /*20660*/  VIADD R251, R252, UR6 ;  /* 0x00000006fcfb7c36 */ /* 0x000fe20008000000 */
[----:B------:R-:W-:Y:S01]  /*20670*/  ISETP.LT.AND P4, PT, R0, UR4, !P0 ;  /* 0x0000000400007c0c */ /* 0x000fe2000c781270 */
[----:B------:R-:W-:Y:S01]  /*20680*/  ULDC UR4, c[0x0][0x248] ;  /* 0x0000920000047ab9 */ /* 0x000fe20000000800 */
[----:B------:R-:W-:Y:S01]  /*20690*/  PRMT R98, R98, 0x7632, R98 ;  /* 0x0000763262627816 */ /* 0x000fe20000000062 */
[----:B------:R-:W-:Y:S01]  /*206a0*/  VIADD R250, R251, UR4 ;  /* 0x00000004fbfa7c36 */ /* 0x000fe20008000000 */
[----:B------:R-:W-:Y:S01]  /*206b0*/  ULDC UR4, c[0x0][0x248] ;  /* 0x0000920000047ab9 */ /* 0x000fe20000000800 */
[----:B------:R-:W-:-:S02]  /*206c0*/  ULDC UR6, c[0x0][0x22c] ;  /* 0x00008b0000067ab9 */ /* 0x000fc40000000800 */
        /* <DEDUP_REMOVED lines=8> */
[----:B------:R-:W-:Y:S01]  /*20750*/  ULDC UR4, c[0x0][0x248] ;  /* 0x0000920000047ab9 */ /* 0x000fe20000000800 */
[----:B------:R-:W-:Y:S02]  /*20760*/  VIADD R0, R7, 0x53 ;  /* 0x0000005307007836 */ /* 0x000fe40000000000 */
[----:B------:R-:W-:Y:S01]  /*20770*/  VIADD R6, R137, UR4 ;  /* 0x0000000489067c36 */ /* 0x000fe20008000000 */
[----:B------:R-:W-:Y:S01]  /*20780*/  ULDC UR4, c[0x0][0x248] ;  /* 0x0000920000047ab9 */ /* 0x000fe20000000800 */
[----:B0-----:R-:W-:-:S04]  /*20790*/  LEA R4, P5, R131, R2, 0x1 ;  /* 0x0000000283047211 */ /* 0x001fc800078a08ff */
[----:B------:R-:W-:Y:S02]  /*207a0*/  LEA.HI.X.SX32 R5, R131, R3, 0x1, P5 ;  /* 0x0000000383057211 */ /* 0x000fe400028f0eff */
[----:B------:R-:W-:Y:S01]  /*207b0*/  ISETP.LT.AND P5, PT, R0, UR6, !P0 ;  /* 0x0000000600007c0c */ /* 0x000fe2000c7a1270 */
[----:B------:R-:W-:Y:S01]  /*207c0*/  VIADD R0, R6, UR4 ;  /* 0x0000000406007c36 */ /* 0x000fe20008000000 */
[----:B------:R-:W-:Y:S01]  /*207d0*/  ULDC UR4, c[0x0][0x248] ;  /* 0x0000920000047ab9 */ /* 0x000fe20000000800 */
[----:B------:R0:W-:Y:S01]  /*207e0*/  @P6 STG.E.U16 desc[UR30][R4.64], R99 ;  /* 0x0000006304006986 */ /* 0x0001e2000c10151e */
[----:B------:R-:W-:Y:S01]  /*207f0*/  PRMT R67, R99, 0x7632, R67 ;  /* 0x0000763263437816 */ /* 0x000fe20000000043 */
[----:B------:R-:W-:Y:S01]  /*20800*/  VIADD R131, R0, UR4 ;  /* 0x0000000400837c36 */ /* 0x000fe20008000000 */
[----:B------:R-:W-:Y:S01]  /*20810*/  ULDC UR4, c[0x0][0x248] ;  /* 0x0000920000047ab9 */ /* 0x000fe20000000800 */
[----:B------:R-:W-:Y:S01]  /*20820*/  VIADD R66, R7, 0x54 ;  /* 0x0000005407427836 */ /* 0x000fe20000000000 */
[----:B------:R-:W-:Y:S01]  /*20830*/  ULDC UR6, c[0x0][0x22c] ;  /* 0x00008b0000067ab9 */ /* 0x000fe20000000800 */
[----:B0-----:R-:W-:-:S04]  /*20840*/  LEA R4, P6, R130, R2, 0x1 ;  /* 0x0000000282047211 */ /* 0x001fc800078c08ff */
        /* <DEDUP_REMOVED lines=20> */
[----:B------:R0:W-:Y:S01]  /*20990*/  STL.64 [R1+0xf58], R250 ;  /* 0x000f58fa01007387 */ /* 0x0001e20000100a00 */
[----:B------:R-:W-:-:S03]  /*209a0*/  VIADD R66, R7, 0x56 ;  /* 0x0000005607427836 */ /* 0x000fc60000000000 */
[----:B------:R1:W-:Y:S01]  /*209b0*/  @P2 STG.E.U16 desc[UR30][R4.64], R68 ;  /* 0x0000004404002986 */ /* 0x0003e2000c10151e */
[----:B0-----:R-:W-:Y:S01]  /*209c0*/  VIADD R251, R114, UR4 ;  /* 0x0000000472fb7c36 */ /* 0x001fe20008000000 */
[----:B------:R-:W-:Y:S01]  /*209d0*/  ULDC UR4, c[0x0][0x22c] ;  /* 0x00008b0000047ab9 */ /* 0x000fe20000000800 */
[----:B-1----:R-:W-:Y:S02]  /*209e0*/  LEA R4, P2, R139, R2, 0x1 ;  /* 0x000000028b047211 */ /* 0x002fe400078408ff */
[----:B------:R-:W-:Y:S01]  /*209f0*/  VIADD R250, R251, UR6 ;  /* 0x00000006fbfa7c36 */ /* 0x000fe20008000000 */
[----:B------:R-:W-:Y:S01]  /*20a00*/  PRMT R68, R68, 0x7632, R68 ;  /* 0x0000763244447816 */ /* 0x000fe20000000044 */
[----:B------:R-:W-:Y:S01]  /*20a10*/  STL.64 [R1+0xf60], R248 ;  /* 0x000f60f801007387 */ /* 0x000fe20000100a00 */
[----:B------:R-:W-:Y:S01]  /*20a20*/  LEA.HI.X.SX32 R5, R139, R3, 0x1, P2 ;  /* 0x000000038b057211 */ /* 0x000fe200010f0eff */
[----:B------:R-:W-:Y:S01]  /*20a30*/  ULDC UR6, c[0x0][0x22c] ;  /* 0x00008b0000067ab9 */ /* 0x000fe20000000800 */
[----:B------:R-:W-:Y:S01]  /*20a40*/  ISETP.LT.AND P2, PT, R66, UR4, !P0 ;  /* 0x0000000442007c0c */ /* 0x000fe2000c741270 */
[----:B------:R-:W-:-:S02]  /*20a50*/  ULDC UR4, c[0x0][0x248] ;  /* 0x0000920000047ab9 */ /* 0x000fc40000000800 */
        /* <DEDUP_REMOVED lines=8> */
[----:B------:R-:W-:Y:S02]  /*20ae0*/  STL.64 [R1+0xf78], R136 ;  /* 0x000f788801007387 */ /* 0x000fe40000100a00 */
[----:B------:R-:W-:Y:S01]  /*20af0*/  VIADD R128, R148, UR4 ;  /* 0x0000000494807c36 */ /* 0x000fe20008000000 */
[----:B------:R-:W-:Y:S01]  /*20b00*/  ULDC UR4, c[0x0][0x248] ;  /* 0x0000920000047ab9 */ /* 0x000fe20000000800 */
[----:B------:R0:W-:Y:S04]  /*20b10*/  @P3 STG.E.U16 desc[UR30][R4.64], R68 ;  /* 0x0000004404003986 */ /* 0x0001e8000c10151e */
[----:B------:R-:W-:Y:S04]  /*20b20*/  STL.64 [R1+0xf88], R130 ;  /* 0x000f888201007387 */ /* 0x000fe80000100a00 */
[----:B------:R-:W-:Y:S01]  /*20b30*/  STL.64 [R1+0xf90], R132 ;  /* 0x000f908401007387 */ /* 0x000fe20000100a00 */
[----:B0-----:R-:W-:-:S03]  /*20b40*/  LEA R4, P3, R138, R2, 0x1 ;  /* 0x000000028a047211 */ /* 0x001fc600078608ff */
[----:B------:R-:W-:Y:S01]  /*20b50*/  STL.64 [R1+0xf68], R250 ;  /* 0x000f68fa01007387 */ /* 0x000fe20000100a00 */
[----:B------:R-:W-:-:S03]  /*20b60*/  LEA.HI.X.SX32 R5, R138, R3, 0x1, P3 ;  /* 0x000000038a057211 */ /* 0x000fc600018f0eff */
[----:B------:R0:W-:Y:S01]  /*20b70*/  STL.64 [R1+0xf50], R142 ;  /* 0x000f508e01007387 */ /* 0x0001e20000100a00 */
[----:B------:R-:W-:-:S03]  /*20b80*/  VIADD R66, R7, 0x57 ;  /* 0x0000005707427836 */ /* 0x000fc60000000000 */
[----:B------:R1:W-:Y:S01]  /*20b90*/  @P4 STG.E.U16 desc[UR30][R4.64], R69 ;  /* 0x0000004504004986 */ /* 0x0003e2000c10151e */
[----:B0-----:R-:W-:Y:S01]  /*20ba0*/  VIADD R142, R128, UR4 ;  /* 0x00000004808e7c36 */ /* 0x001fe20008000000 */
[----:B------:R-:W-:-:S03]  /*20bb0*/  ULDC UR4, c[0x0][0x248] ;  /* 0x0000920000047ab9 */ /* 0x000fc60000000800 */
[----:B------:R-:W-:Y:S01]  /*20bc0*/  VIADD R138, R142, UR4 ;  /* 0x000000048e8a7c36 */ /* 0x000fe20008000000 */
[----:B-1----:R-:W-:Y:S01]  /*20bd0*/  LEA R4, P4, R64, R2, 0x1 ;  /* 0x0000000240047211 */ /* 0x002fe200078808ff */
[----:B------:R-:W-:Y:S02]  /*20be0*/  ULDC UR4, c[0x0][0x248] ;  /* 0x0000920000047ab9 */ /* 0x000fe40000000800 */
[----:B------:R-:W-:Y:S01]  /*20bf0*/  VIADD R139, R138, UR4 ;  /* 0x000000048a8b7c36 */ /* 0x000fe20008000000 */
[----:B------:R-:W-:Y:S01]  /*20c00*/  PRMT R69, R69, 0x7632, R69 ;  /* 0x0000763245457816 */ /* 0x000fe20000000045 */
[----:B------:R-:W-:Y:S01]  /*20c10*/  ULDC UR4, c[0x0][0x248] ;  /* 0x0000920000047ab9 */ /* 0x000fe20000000800 */
[----:B------:R-:W-:Y:S01]  /*20c20*/  LEA.HI.X.SX32 R5, R64, R3, 0x1, P4 ;  /* 0x0000000340057211 */ /* 0x000fe200020f0eff */
[----:B------:R-:W-:Y:S01]  /*20c30*/  VIADD R144, R139, UR4 ;  /* 0x000000048b907c36 */ /* 0x000fe20008000000 */
[----:B------:R-:W-:Y:S01]  /*20c40*/  ISETP.LT.AND P3, PT, R66, UR6, !P0 ;  /* 0x0000000642007c0c */ /* 0x000fe2000c761270 */
[C---:B------:R-:W-:Y:S01]  /*20c50*/  VIADD R66, R7.reuse, 0x58 ;  /* 0x0000005807427836 */ /* 0x040fe20000000000 */
[----:B------:R-:W-:Y:S01]  /*20c60*/  ULDC UR4, c[0x0][0x248] ;  /* 0x0000920000047ab9 */ /* 0x000fe20000000800 */
[----:B------:R-:W-:Y:S01]  /*20c70*/  ULDC UR6, c[0x0][0x22c] ;  /* 0x00008b0000067ab9 */ /* 0x000fe20000000800 */
[----:B------:R0:W-:Y:S01]  /*20c80*/  @P5 STG.E.U16 desc[UR30][R4.64], R69 ;  /* 0x0000004504005986 */ /* 0x0001e2000c10151e */
[----:B------:R-:W-:Y:S01]  /*20c90*/  VIADD R145, R144, UR4 ;  /* 0x0000000490917c36 */ /* 0x000fe20008000000 */
[----:B------:R-:W-:Y:S01]  /*20ca0*/  ISETP.LT.AND P4, PT, R66, UR6, !P0 ;  /* 0x0000000642007c0c */ /* 0x000fe2000c781270 */
[----:B------:R-:W-:Y:S01]  /*20cb0*/  VIADD R64, R7, 0x59 ;  /* 0x0000005907407836 */ /* 0x000fe20000000000 */
[----:B------:R-:W-:Y:S01]  /*20cc0*/  STL.64 [R1+0xfa8], R148 ;  /* 0x000fa89401007387 */ /* 0x000fe20000100a00 */
[----:B------:R-:W-:Y:S01]  /*20cd0*/  ULDC UR6, c[0x0][0x248] ;  /* 0x0000920000067ab9 */ /* 0x000fe20000000800 */
[----:B------:R-:W-:-:S02]  /*20ce0*/  ULDC UR4, c[0x0][0x22c] ;  /* 0x00008b0000047ab9 */ /* 0x000fc40000000800 */
[----:B------:R-:W-:Y:S01]  /*20cf0*/  STL.64 [R1+0xfb8], R128 ;  /* 0x000fb88001007387 */ /* 0x000fe20000100a00 */
[----:B0-----:R-:W-:-:S03]  /*20d00*/  LEA R4, P5, R140, R2, 0x1 ;  /* 0x000000028c047211 */ /* 0x001fc600078a08ff */
[----:B------:R0:W-:Y:S01]  /*20d10*/  STL.64 [R1+0xf70], R138 ;  /* 0x000f708a01007387 */ /* 0x0001e20000100a00 */
[----:B------:R-:W-:Y:S02]  /*20d20*/  LEA.HI.X.SX32 R5, R140, R3, 0x1, P5 ;  /* 0x000000038c057211 */ /* 0x000fe400028f0eff */
[----:B------:R-:W-:Y:S01]  /*20d30*/  ISETP.LT.AND P5, PT, R64, UR4, !P0 ;  /* 0x0000000440007c0c */ /* 0x000fe2000c7a1270 */
[----:B------:R-:W-:Y:S01]  /*20d40*/  ULDC UR4, c[0x0][0x248] ;  /* 0x0000920000047ab9 */ /* 0x000fe20000000800 */
[----:B0-----:R-:W-:Y:S01]  /*20d50*/  VIADD R138, R145, UR6 ;  /* 0x00000006918a7c36 */ /* 0x001fe20008000000 */
[----:B------:R0:W-:Y:S01]  /*20d60*/  @P6 STG.E.U16 desc[UR30][R4.64], R70 ;  /* 0x0000004604006986 */ /* 0x0001e2000c10151e */
[----:B------:R-:W-:Y:S01]  /*20d70*/  VIADD R64, R7, 0x5a ;  /* 0x0000005a07407836 */ /* 0x000fe20000000000 */
[----:B------:R-:W-:Y:S01]  /*20d80*/  ULDC UR6, c[0x0][0x248] ;  /* 0x0000920000067ab9 */ /* 0x000fe20000000800 */
[----:B------:R-:W-:Y:S01]  /*20d90*/  VIADD R152, R138, UR4 ;  /* 0x000000048a987c36 */ /* 0x000fe20008000000 */
[----:B------:R-:W-:-:S03]  /*20da0*/  ULDC UR4, c[0x0][0x248] ;  /* 0x0000920000047ab9 */ /* 0x000fc60000000800 */
[----:B------:R-:W-:Y:S01]  /*20db0*/  VIADD R146, R152, UR4 ;  /* 0x0000000498927c36 */ /* 0x000fe20008000000 */
[----:B------:R-:W-:-:S03]  /*20dc0*/  ULDC UR4, c[0x0][0x248] ;  /* 0x0000920000047ab9 */ /* 0x000fc60000000800 */
[----:B------:R-:W-:Y:S01]  /*20dd0*/  VIADD R141, R146, UR4 ;  /* 0x00000004928d7c36 */ /* 0x000fe20008000000 */
[----:B0-----:R-:W-:Y:S01]  /*20de0*/  LEA R4, P6, R57, R2, 0x1 ;  /* 0x0000000239047211 */ /* 0x001fe200078c08ff */
[----:B------:R-:W-:Y:S02]  /*20df0*/  ULDC UR4, c[0x0][0x22c] ;  /* 0x00008b0000047ab9 */ /* 0x000fe40000000800 */
[----:B------:R-:W-:Y:S01]  /*20e00*/  VIADD R147, R141, UR6 ;  /* 0x000000068d937c36 */ /* 0x000fe20008000000 */
[----:B------:R-:W-:Y:S01]  /*20e10*/  LEA.HI.X.SX32 R5, R57, R3, 0x1, P6 ;  /* 0x0000000339057211 */ /* 0x000fe200030f0eff */
[----:B------:R-:W-:Y:S01]  /*20e20*/  ULDC UR6, c[0x0][0x22c] ;  /* 0x00008b0000067ab9 */ /* 0x000fe20000000800 */
[----:B------:R-:W-:Y:S01]  /*20e30*/  ISETP.LT.AND P6, PT, R64, UR4, !P0 ;  /* 0x0000000440007c0c */ /* 0x000fe2000c7c1270 */
[----:B------:R-:W-:Y:S02]  /*20e40*/  ULDC UR4, c[0x0][0x248] ;  /* 0x0000920000047ab9 */ /* 0x000fe40000000800 */
[----:B------:R-:W-:Y:S01]  /*20e50*/  VIADD R140, R147, UR4 ;  /* 0x00000004938c7c36 */ /* 0x000fe20008000000 */
[----:B------:R-:W-:Y:S01]  /*20e60*/  ULDC UR4, c[0x0][0x248] ;  /* 0x0000920000047ab9 */ /* 0x000fe20000000800 */
[----:B------:R-:W-:-:S02]  /*20e70*/  PRMT R70, R70, 0x7632, R70 ;  /* 0x0000763246467816 */ /* 0x000fc40000000046 */
        /* <DEDUP_REMOVED lines=10> */
[----:B------:R-:W-:-:S03]  /*20f20*/  ULDC UR4, c[0x0][0x248] ;  /* 0x0000920000047ab9 */ /* 0x000fc60000000800 */
[----:B------:R-:W-:Y:S01]  /*20f30*/  VIADD R150, R56, UR4 ;  /* 0x0000000438967c36 */ /* 0x000fe20008000000 */
[----:B------:R-:W-:Y:S01]  /*20f40*/  ULDC UR4, c[0x0][0x248] ;  /* 0x0000920000047ab9 */ /* 0x000fe20000000800 */
[----:B------:R-:W-:Y:S01]  /*20f50*/  VIADD R64, R7, 0x5b ;  /* 0x0000005b07407836 */ /* 0x000fe20000000000 */
[----:B------:R0:W-:Y:S01]  /*20f60*/  @P2 STG.E.U16 desc[UR30][R4.64], R71 ;  /* 0x0000004704002986 */ /* 0x0001e2000c10151e */
[----:B------:R-:W-:Y:S01]  /*20f70*/  VIADD R151, R150, UR4 ;  /* 0x0000000496977c36 */ /* 0x000fe20008000000 */
[----:B------:R-:W-:Y:S01]  /*20f80*/  ULDC UR4, c[0x0][0x248] ;  /* 0x0000920000047ab9 */ /* 0x000fe20000000800 */
[----:B------:R-:W-:Y:S02]  /*20f90*/  PRMT R66, R71, 0x7632, R66 ;  /* 0x0000763247427816 */ /* 0x000fe40000000042 */
        /* <DEDUP_REMOVED lines=8> */
[----:B------:R-:W-:Y:S01]  /*21020*/  STL.64 [R1+0xfb0], R144 ;  /* 0x000fb09001007387 */ /* 0x000fe20000100a00 */
[----:B------:R-:W-:Y:S01]  /*21030*/  ULDC UR4, c[0x0][0x248] ;  /* 0x0000920000047ab9 */ /* 0x000fe20000000800 */
[----:B------:R-:W-:Y:S02]  /*21040*/  ISETP.LT.AND P2, PT, R64, UR6, !P0 ;  /* 0x0000000640007c0c */ /* 0x000fe4000c741270 */
[----:B------:R0:W-:Y:S01]  /*21050*/  @P3 STG.E.U16 desc[UR30][R4.64], R66 ;  /* 0x0000004204003986 */ /* 0x0001e2000c10151e */
[----:B------:R-:W-:Y:S01]  /*21060*/  VIADD R64, R7, 0x5d ;  /* 0x0000005d07407836 */ /* 0x000fe20000000000 */
[----:B------:R-:W-:Y:S02]  /*21070*/  ULDC UR6, c[0x0][0x248] ;  /* 0x0000920000067ab9 */ /* 0x000fe40000000800 */
[----:B------:R1:W-:Y:S01]  /*21080*/  STL.64 [R1+0xf20], R156 ;  /* 0x000f209c01007387 */ /* 0x0003e20000100a00 */
[----:B0-----:R-:W-:Y:S01]  /*21090*/  LEA R4, P3, R153, R2, 0x1 ;  /* 0x0000000299047211 */ /* 0x001fe200078608ff */
[----:B-1----:R-:W-:-:S03]  /*210a0*/  VIADD R156, R158, UR4 ;  /* 0x000000049e9c7c36 */ /* 0x002fc60008000000 */
[----:B------:R-:W-:Y:S01]  /*210b0*/  LEA.HI.X.SX32 R5, R153, R3, 0x1, P3 ;  /* 0x0000000399057211 */ /* 0x000fe200018f0eff */
[----:B------:R-:W-:Y:S01]  /*210c0*/  ULDC UR4, c[0x0][0x22c] ;  /* 0x00008b0000047ab9 */ /* 0x000fe20000000800 */
[----:B------:R-:W-:Y:S01]  /*210d0*/  VIADD R153, R156, UR6 ;  /* 0x000000069c997c36 */ /* 0x000fe20008000000 */
[----:B------:R-:W-:Y:S01]  /*210e0*/  ISETP.LT.AND P3, PT, R64, UR4, !P0 ;  /* 0x0000000440007c0c */ /* 0x000fe2000c761270 */
[----:B------:R-:W-:Y:S01]  /*210f0*/  ULDC UR4, c[0x0][0x248] ;  /* 0x0000920000047ab9 */ /* 0x000fe20000000800 */
[----:B------:R0:W-:Y:S01]  /*21100*/  STL.64 [R1+0xf30], R56 ;  /* 0x000f303801007387 */ /* 0x0001e20000100a00 */
[----:B------:R-:W-:Y:S01]  /*21110*/  VIADD R161, R153, UR4 ;  /* 0x0000000499a17c36 */ /* 0x000fe20008000000 */
[----:B------:R-:W-:Y:S01]  /*21120*/  ULDC UR4, c[0x0][0x248] ;  /* 0x0000920000047ab9 */ /* 0x000fe20000000800 */
[----:B------:R-:W-:Y:S02]  /*21130*/  ULDC UR6, c[0x0][0x248] ;  /* 0x0000920000067ab9 */ /* 0x000fe40000000800 */
[----:B------:R-:W-:Y:S01]  /*21140*/  VIADD R160, R161, UR4 ;  /* 0x00000004a1a07c36 */ /* 0x000fe20008000000 */
[----:B------:R-:W-:Y:S01]  /*21150*/  ULDC UR4, c[0x0][0x248] ;  /* 0x0000920000047ab9 */ /* 0x000fe20000000800 */
[----:B------:R1:W-:Y:S01]  /*21160*/  @P4 STG.E.U16 desc[UR30][R4.64], R80 ;  /* 0x0000005004004986 */ /* 0x0003e2000c10151e */
[----:B------:R-:W-:-:S02]  /*21170*/  VIADD R64, R7, 0x5e ;  /* 0x0000005e07407836 */ /* 0x000fc40000000000 */
[----:B0-----:R-:W-:Y:S01]  /*21180*/  VIADD R56, R160, UR4 ;  /* 0x00000004a0387c36 */ /* 0x001fe20008000000 */
[----:B------:R-:W-:Y:S01]  /*21190*/  ULDC UR4, c[0x0][0x22c] ;  /* 0x00008b0000047ab9 */ /* 0x000fe20000000800 */
[----:B-1----:R-:W-:Y:S02]  /*211a0*/  LEA R4, P4, R154, R2, 0x1 ;  /* 0x000000029a047211 */ /* 0x002fe400078808ff */
[----:B------:R-:W-:Y:S01]  /*211b0*/  VIADD R57, R56, UR6 ;  /* 0x0000000638397c36 */ /* 0x000fe20008000000 */
[----:B------:R-:W-:Y:S01]  /*211c0*/  PRMT R80, R80, 0x7632, R80 ;  /* 0x0000763250507816 */ /* 0x000fe20000000050 */
[----:B------:R-:W-:Y:S01]  /*211d0*/  ULDC UR6, c[0x0][0x22c] ;  /* 0x00008b0000067ab9 */ /* 0x000fe20000000800 */
[----:B------:R-:W-:Y:S02]  /*211e0*/  LEA.HI.X.SX32 R5, R154, R3, 0x1, P4 ;  /* 0x000000039a057211 */ /* 0x000fe400020f0eff */
[----:B------:R-:W-:Y:S01]  /*211f0*/  ISETP.LT.AND P4, PT, R64, UR4, !P0 ;  /* 0x0000000440007c0c */ /* 0x000fe2000c781270 */
[----:B------:R-:W-:-:S02]  /*21200*/  ULDC UR4, c[0x0][0x248] ;  /* 0x0000920000047ab9 */ /* 0x000fc40000000800 */
        /* <DEDUP_REMOVED lines=13> */
[----:B------:R-:W-:Y:S02]  /*212e0*/  VIADD R64, R7, 0x5f ;  /* 0x0000005f07407836 */ /* 0x000fe40000000000 */
        /* <DEDUP_REMOVED lines=8> */
[----:B------:R-:W-:Y:S01]  /*21370*/  ULDC UR6, c[0x0][0x248] ;  /* 0x0000920000067ab9 */ /* 0x000fe20000000800 */
[CC--:B0-----:R-:W-:Y:S02]  /*21380*/  LEA R4, P6, R65.reuse, R2.reuse, 0x1 ;  /* 0x0000000241047211 */ /* 0x0c1fe400078c08ff */
[----:B------:R-:W-:Y:S01]  /*21390*/  VIADD R167, R246, UR4 ;  /* 0x00000004f6a77c36 */ /* 0x000fe20008000000 */
[----:B------:R-:W-:Y:S01]  /*213a0*/  ULDC UR4, c[0x0][0x248] ;  /* 0x0000920000047ab9 */ /* 0x000fe20000000800 */
[----:B------:R-:W-:Y:S02]  /*213b0*/  LEA.HI.X.SX32 R5, R65, R3, 0x1, P6 ;  /* 0x0000000341057211 */ /* 0x000fe400030f0eff */
[----:B------:R-:W-:Y:S02]  /*213c0*/  LEA R64, P6, R166, R2, 0x1 ;  /* 0x00000002a6407211 */ /* 0x000fe400078c08ff */
[----:B------:R-:W-:-:S02]  /*213d0*/  PRMT R81, R81, 0x7632, R81 ;  /* 0x0000763251517816 */ /* 0x000fc40000000051 */
[----:B------:R-:W-:Y:S01]  /*213e0*/  LEA.HI.X.SX32 R65, R166, R3, 0x1, P6 ;  /* 0x00000003a6417211 */ /* 0x000fe200030f0eff */
[----:B------:R-:W-:Y:S01]  /*213f0*/  VIADD R166, R167, UR4 ;  /* 0x00000004a7a67c36 */ /* 0x000fe20008000000 */
[----:B------:R-:W-:Y:S01]  /*21400*/  ULDC UR4, c[0x0][0x248] ;  /* 0x0000920000047ab9 */ /* 0x000fe20000000800 */
[----:B------:R-:W-:Y:S02]  /*21410*/  VIADD R66, R7, 0x6f ;  /* 0x0000006f07427836 */ /* 0x000fe40000000000 */
[----:B------:R-:W-:Y:S01]  /*21420*/  VIADD R213, R166, UR4 ;  /* 0x00000004a6d57c36 */ /* 0x000fe20008000000 */
[----:B------:R0:W-:Y:S01]  /*21430*/  @P1 STG.E.U16 desc[UR30][R4.64], R81 ;  /* 0x0000005104001986 */ /* 0x0001e2000c10151e */
[----:B------:R-:W-:Y:S01]  /*21440*/  ULDC UR4, c[0x0][0x248] ;  /* 0x0000920000047ab9 */ /* 0x000fe20000000800 */
[----:B------:R-:W-:Y:S01]  /*21450*/  ISETP.LT.AND P1, PT, R66, UR5, !P0 ;  /* 0x0000000542007c0c */ /* 0x000fe2000c721270 */
[----:B------:R-:W-:Y:S01]  /*21460*/  VIADD R212, R213, UR4 ;  /* 0x00000004d5d47c36 */ /* 0x000fe20008000000 */
[----:B------:R1:W-:Y:S01]  /*21470*/  @P2 STG.E.U16 desc[UR30][R64.64], R82 ;  /* 0x0000005240002986 */ /* 0x0003e2000c10151e */
[----:B------:R-:W-:Y:S01]  /*21480*/  ULDC UR5, c[0x0][0x248] ;  /* 0x0000920000057ab9 */ /* 0x000fe20000000800 */
[----:B------:R-:W-:Y:S01]  /*21490*/  ULDC UR4, c[0x0][0x22c] ;  /* 0x00008b0000047ab9 */ /* 0x000fe20000000800 */
[----:B------:R-:W-:Y:S01]  /*214a0*/  VIADD R169, R212, UR5 ;  /* 0x00000005d4a97c36 */ /* 0x000fe20008000000 */
[----:B------:R-:W-:Y:S01]  /*214b0*/  ULDC UR5, c[0x0][0x22c] ;  /* 0x00008b0000057ab9 */ /* 0x000fe20000000800 */
[----:B0-----:R-:W-:Y:S01]  /*214c0*/  LEA R4, P2, R168, R2, 0x1 ;  /* 0x00000002a8047211 */ /* 0x001fe200078408ff */
[----:B-1----:R-:W-:-:S03]  /*214d0*/  VIADD R64, R7, 0x6e ;  /* 0x0000006e07407836 */ /* 0x002fc60000000000 */
        /* <DEDUP_REMOVED lines=21> */
[----:B------:R0:W-:Y:S01]  /*21630*/  @P4 STG.E.U16 desc[UR30][R4.64], R83 ;  /* 0x0000005304004986 */ /* 0x0001e2000c10151e */
[----:B------:R-:W-:Y:S02]  /*21640*/  ULDC UR4, c[0x0][0x248] ;  /* 0x0000920000047ab9 */ /* 0x000fe40000000800 */
[----:B------:R-:W-:Y:S01]  /*21650*/  VIADD R173, R207, UR4 ;  /* 0x00000004cfad7c36 */ /* 0x000fe20008000000 */
[----:B------:R-:W-:Y:S01]  /*21660*/  ULDC UR4, c[0x0][0x248] ;  /* 0x0000920000047ab9 */ /* 0x000fe20000000800 */
[----:B------:R-:W-:Y:S01]  /*21670*/  ISETP.LT.AND P3, PT, R64, UR5, !P0 ;  /* 0x0000000540007c0c */ /* 0x000fe2000c761270 */
[----:B------:R-:W-:Y:S01]  /*21680*/  VIADD R64, R7, 0x62 ;  /* 0x0000006207407836 */ /* 0x000fe20000000000 */
[----:B------:R-:W-:Y:S01]  /*21690*/  ULDC UR5, c[0x0][0x22c] ;  /* 0x00008b0000057ab9 */ /* 0x000fe20000000800 */
[----:B0-----:R-:W-:-:S04]  /*216a0*/  LEA R4, P4, R172, R2, 0x1 ;  /* 0x00000002ac047211 */ /* 0x001fc800078808ff */
[----:B------:R-:W-:Y:S01]  /*216b0*/  LEA.HI.X.SX32 R5, R172, R3, 0x1, P4 ;  /* 0x00000003ac057211 */ /* 0x000fe200020f0eff */
[----:B------:R-:W-:Y:S01]  /*216c0*/  VIADD R172, R173, UR4 ;  /* 0x00000004adac7c36 */ /* 0x000fe20008000000 */
[----:B------:R-:W-:Y:S01]  /*216d0*/  ULDC UR4, c[0x0][0x248] ;  /* 0x0000920000047ab9 */ /* 0x000fe20000000800 */
[----:B------:R-:W-:Y:S02]  /*216e0*/  PRMT R65, R83, 0x7632, R65 ;  /* 0x0000763253417816 */ /* 0x000fe40000000041 */
[----:B------:R-:W-:Y:S01]  /*216f0*/  VIADD R206, R172, UR4 ;  /* 0x00000004acce7c36 */ /* 0x000fe20008000000 */
[----:B------:R-:W-:Y:S01]  /*21700*/  ISETP.LT.AND P4, PT, R64, UR5, !P0 ;  /* 0x0000000540007c0c */ /* 0x000fe2000c781270 */
[----:B------:R-:W-:Y:S01]  /*21710*/  ULDC UR5, c[0x0][0x248] ;  /* 0x0000920000057ab9 */ /* 0x000fe20000000800 */
[----:B------:R0:W-:Y:S01]  /*21720*/  @P5 STG.E.U16 desc[UR30][R4.64], R65 ;  /* 0x0000004104005986 */ /* 0x0001e2000c10151e */
[----:B------:R-:W-:Y:S01]  /*21730*/  VIADD R205, R206, UR5 ;  /* 0x00000005cecd7c36 */ /* 0x000fe20008000000 */
[----:B------:R-:W-:Y:S01]  /*21740*/  ULDC UR4, c[0x0][0x248] ;  /* 0x0000920000047ab9 */ /* 0x000fe20000000800 */
[-C--:B------:R-:W-:Y:S01]  /*21750*/  LEA R66, P6, R177, R2.reuse, 0x1 ;  /* 0x00000002b1427211 */ /* 0x080fe200078c08ff */
[----:B------:R-:W-:Y:S01]  /*21760*/  ULDC UR5, c[0x0][0x248] ;  /* 0x0000920000057ab9 */ /* 0x000fe20000000800 */
[----:B------:R-:W-:Y:S01]  /*21770*/  VIADD R175, R205, UR4 ;  /* 0x00000004cdaf7c36 */ /* 0x000fe20008000000 */
[----:B------:R-:W-:Y:S01]  /*21780*/  ULDC UR4, c[0x0][0x248] ;  /* 0x0000920000047ab9 */ /* 0x000fe20000000800 */
[----:B0-----:R-:W-:-:S02]  /*21790*/  LEA R4, P5, R194, R2, 0x1 ;  /* 0x00000002c2047211 */ /* 0x001fc400078a08ff */
[----:B------:R-:W-:Y:S01]  /*217a0*/  VIADD R174, R175, UR6 ;  /* 0x00000006afae7c36 */ /* 0x000fe20008000000 */
[-C--:B------:R-:W-:Y:S01]  /*217b0*/  LEA.HI.X.SX32 R67, R177, R3.reuse, 0x1, P6 ;  /* 0x00000003b1437211 */ /* 0x080fe200030f0eff */
[----:B------:R-:W-:Y:S01]  /*217c0*/  ULDC UR6, c[0x0][0x248] ;  /* 0x0000920000067ab9 */ /* 0x000fe20000000800 */
[-C--:B------:R-:W-:Y:S02]  /*217d0*/  LEA.HI.X.SX32 R5, R194, R3.reuse, 0x1, P5 ;  /* 0x00000003c2057211 */ /* 0x080fe400028f0eff */
[CC--:B------:R-:W-:Y:S02]  /*217e0*/  LEA R64, P5, R193.reuse, R2.reuse, 0x1 ;  /* 0x00000002c1407211 */ /* 0x0c0fe400078a08ff */
[-C--:B------:R-:W-:Y:S01]  /*217f0*/  LEA R70, P6, R176, R2.reuse, 0x1 ;  /* 0x00000002b0467211 */ /* 0x080fe200078c08ff */
[----:B------:R-:W-:Y:S01]  /*21800*/  VIADD R203, R174, UR7 ;  /* 0x00000007aecb7c36 */ /* 0x000fe20008000000 */
[----:B------:R-:W-:Y:S01]  /*21810*/  LEA.HI.X.SX32 R65, R193, R3, 0x1, P5 ;  /* 0x00000003c1417211 */ /* 0x000fe200028f0eff */
[----:B------:R-:W-:Y:S01]  /*21820*/  VIADD R105, R7, 0x60 ;  /* 0x0000006007697836 */ /* 0x000fe20000000000 */
[----:B------:R-:W-:-:S02]  /*21830*/  LEA R68, P5, R192, R2, 0x1 ;  /* 0x00000002c0447211 */ /* 0x000fc400078a08ff */
[-C--:B------:R-:W-:Y:S01]  /*21840*/  LEA.HI.X.SX32 R71, R176, R3.reuse, 0x1, P6 ;  /* 0x00000003b0477211 */ /* 0x080fe200030f0eff */
[----:B------:R-:W-:Y:S01]  /*21850*/  ULDC UR7, c[0x0][0x248] ;  /* 0x0000920000077ab9 */ /* 0x000fe20000000800 */
[-C--:B------:R-:W-:Y:S01]  /*21860*/  LEA R74, P6, R190, R2.reuse, 0x1 ;  /* 0x00000002be4a7211 */ /* 0x080fe200078c08ff */
[----:B------:R-:W-:Y:S01]  /*21870*/  VIADD R201, R203, UR5 ;  /* 0x00000005cbc97c36 */ /* 0x000fe20008000000 */
[-C--:B------:R-:W-:Y:S01]  /*21880*/  LEA.HI.X.SX32 R69, R192, R3.reuse, 0x1, P5 ;  /* 0x00000003c0457211 */ /* 0x080fe200028f0eff */
[----:B------:R-:W-:Y:S01]  /*21890*/  ULDC UR5, c[0x0][0x248] ;  /* 0x0000920000057ab9 */ /* 0x000fe20000000800 */
[-C--:B------:R-:W-:Y:S02]  /*218a0*/  LEA R72, P5, R191, R2.reuse, 0x1 ;  /* 0x00000002bf487211 */ /* 0x080fe400078a08ff */
[-C--:B------:R-:W-:Y:S01]  /*218b0*/  LEA.HI.X.SX32 R75, R190, R3.reuse, 0x1, P6 ;  /* 0x00000003be4b7211 */ /* 0x080fe200030f0eff */
[----:B------:R-:W-:Y:S01]  /*218c0*/  VIADD R177, R201, UR8 ;  /* 0x00000008c9b17c36 */ /* 0x000fe20008000000 */
[CC--:B------:R-:W-:Y:S01]  /*218d0*/  LEA R78, P6, R178.reuse, R2.reuse, 0x1 ;  /* 0x00000002b24e7211 */ /* 0x0c0fe200078c08ff */
[----:B------:R-:W-:Y:S01]  /*218e0*/  STL.64 [R1+0xf38], R150 ;  /* 0x000f389601007387 */ /* 0x000fe20000100a00 */
[-C--:B------:R-:W-:Y:S01]  /*218f0*/  LEA.HI.X.SX32 R73, R191, R3.reuse, 0x1, P5 ;  /* 0x00000003bf497211 */ /* 0x080fe200028f0eff */
[----:B------:R-:W-:Y:S01]  /*21900*/  ULDC UR8, c[0x0][0x248] ;  /* 0x0000920000087ab9 */ /* 0x000fe20000000800 */
[-C--:B------:R-:W-:Y:S01]  /*21910*/  LEA R76, P5, R179, R2.reuse, 0x1 ;  /* 0x00000002b34c7211 */ /* 0x080fe200078a08ff */
[----:B------:R-:W-:Y:S01]  /*21920*/  VIADD R176, R177, UR9 ;  /* 0x00000009b1b07c36 */ /* 0x000fe20008000000 */
[----:B------:R-:W-:Y:S01]  /*21930*/  LEA.HI.X.SX32 R79, R178, R3, 0x1, P6 ;  /* 0x00000003b24f7211 */ /* 0x000fe200030f0eff */
[----:B------:R-:W-:Y:S01]  /*21940*/  STL.64 [R1+0xf28], R158 ;  /* 0x000f289e01007387 */ /* 0x000fe20000100a00 */
[----:B------:R-:W-:-:S02]  /*21950*/  LEA R82, P6, R188, R2, 0x1 ;  /* 0x00000002bc527211 */ /* 0x000fc400078c08ff */
[-C--:B------:R-:W-:Y:S01]  /*21960*/  LEA.HI.X.SX32 R77, R179, R3.reuse, 0x1, P5 ;  /* 0x00000003b34d7211 */ /* 0x080fe200028f0eff */
[----:B------:R-:W-:Y:S01]  /*21970*/  VIADD R200, R176, UR4 ;  /* 0x00000004b0c87c36 */ /* 0x000fe20008000000 */
[-C--:B------:R-:W-:Y:S01]  /*21980*/  LEA R80, P5, R189, R2.reuse, 0x1 ;  /* 0x00000002bd507211 */ /* 0x080fe200078a08ff */
[----:B------:R-:W-:Y:S01]  /*21990*/  STL.64 [R1+0xf40], R152 ;  /* 0x000f409801007387 */ /* 0x000fe20000100a00 */
[-C--:B------:R-:W-:Y:S01]  /*219a0*/  LEA.HI.X.SX32 R83, R188, R3.reuse, 0x1, P6 ;  /* 0x00000003bc537211 */ /* 0x080fe200030f0eff */
[----:B------:R-:W-:Y:S01]  /*219b0*/  ULDC UR4, c[0x0][0x248] ;  /* 0x0000920000047ab9 */ /* 0x000fe20000000800 */
[-C--:B------:R-:W-:Y:S01]  /*219c0*/  LEA R86, P6, R181, R2.reuse, 0x1 ;  /* 0x00000002b5567211 */ /* 0x080fe200078c08ff */
[----:B------:R-:W-:Y:S01]  /*219d0*/  VIADD R199, R200, UR10 ;  /* 0x0000000ac8c77c36 */ /* 0x000fe20008000000 */
[-C--:B------:R-:W-:Y:S01]  /*219e0*/  LEA.HI.X.SX32 R81, R189, R3.reuse, 0x1, P5 ;  /* 0x00000003bd517211 */ /* 0x080fe200028f0eff */
[----:B------:R-:W-:Y:S01]  /*219f0*/  STL.64 [R1+0xf48], R160 ;  /* 0x000f48a001007387 */ /* 0x000fe20000100a00 */
[-C--:B------:R-:W-:Y:S01]  /*21a00*/  LEA R84, P5, R187, R2.reuse, 0x1 ;  /* 0x00000002bb547211 */ /* 0x080fe200078a08ff */
[----:B------:R-:W-:Y:S01]  /*21a10*/  VIADD R15, R7, 0x61 ;  /* 0x00000061070f7836 */ /* 0x000fe20000000000 */
[-C--:B------:R-:W-:Y:S01]  /*21a20*/  LEA.HI.X.SX32 R87, R181, R3.reuse, 0x1, P6 ;  /* 0x00000003b5577211 */ /* 0x080fe200030f0eff */
[----:B------:R-:W-:Y:S01]  /*21a30*/  ULDC UR9, c[0x0][0x248] ;  /* 0x0000920000097ab9 */ /* 0x000fe20000000800 */
[-C--:B------:R-:W-:Y:S01]  /*21a40*/  LEA R98, P6, R186, R2.reuse, 0x1 ;  /* 0x00000002ba627211 */ /* 0x080fe200078c08ff */
[----:B------:R-:W-:Y:S01]  /*21a50*/  VIADD R179, R199, UR6 ;  /* 0x00000006c7b37c36 */ /* 0x000fe20008000000 */
[-C--:B------:R-:W-:Y:S01]  /*21a60*/  LEA.HI.X.SX32 R85, R187, R3.reuse, 0x1, P5 ;  /* 0x00000003bb557211 */ /* 0x080fe200028f0eff */
[----:B------:R-:W-:Y:S01]  /*21a70*/  STL.64 [R1+0xf18], R164 ;  /* 0x000f18a401007387 */ /* 0x000fe20000100a00 */
[-C--:B------:R-:W-:Y:S01]  /*21a80*/  LEA R96, P5, R180, R2.reuse, 0x1 ;  /* 0x00000002b4607211 */ /* 0x080fe200078a08ff */
[----:B------:R-:W-:Y:S01]  /*21a90*/  ULDC UR10, c[0x0][0x248] ;  /* 0x00009200000a7ab9 */ /* 0x000fe20000000800 */
[-C--:B------:R-:W-:Y:S01]  /*21aa0*/  LEA.HI.X.SX32 R99, R186, R3.reuse, 0x1, P6 ;  /* 0x00000003ba637211 */ /* 0x080fe200030f0eff */
[----:B------:R-:W-:Y:S01]  /*21ab0*/  VIADD R178, R179, UR7 ;  /* 0x00000007b3b27c36 */ /* 0x000fe20008000000 */
[-C--:B------:R-:W-:Y:S01]  /*21ac0*/  LEA R104, P6, R183, R2.reuse, 0x1 ;  /* 0x00000002b7687211 */ /* 0x080fe200078c08ff */
[----:B------:R-:W2:Y:S01]  /*21ad0*/  LDL.LU R137, [R1+0x314] ;  /* 0x0003140001897983 */ /* 0x000ea20000300800 */
[-C--:B------:R-:W-:Y:S01]  /*21ae0*/  LEA.HI.X.SX32 R97, R180, R3.reuse, 0x1, P5 ;  /* 0x00000003b4617211 */ /* 0x080fe200028f0eff */
[----:B------:R-:W-:Y:S01]  /*21af0*/  ULDC UR6, c[0x0][0x248] ;  /* 0x0000920000067ab9 */ /* 0x000fe20000000800 */
[----:B------:R-:W-:Y:S01]  /*21b00*/  ISETP.LT.AND P5, PT, R105, UR11, !P0 ;  /* 0x0000000b69007c0c */ /* 0x000fe2000c7a1270 */
[----:B------:R-:W-:Y:S01]  /*21b10*/  VIADD R197, R178, UR5 ;  /* 0x00000005b2c57c36 */ /* 0x000fe20008000000 */
[-C--:B------:R-:W-:Y:S01]  /*21b20*/  LEA.HI.X.SX32 R105, R183, R3.reuse, 0x1, P6 ;  /* 0x00000003b7697211 */ /* 0x080fe200030f0eff */
[----:B------:R-:W3:Y:S01]  /*21b30*/  LDL.LU R136, [R1+0x30c] ;  /* 0x00030c0001887983 */ /* 0x000ee20000300800 */
[CC--:B------:R-:W-:Y:S01]  /*21b40*/  LEA R106, P6, R182.reuse, R2.reuse, 0x1 ;  /* 0x00000002b66a7211 */ /* 0x0c0fe200078c08ff */
[----:B------:R-:W-:Y:S01]  /*21b50*/  VIADD R196, R197, UR8 ;  /* 0x00000008c5c47c36 */ /* 0x000fe20008000000 */
[----:B------:R-:W-:Y:S01]  /*21b60*/  ULDC UR5, c[0x0][0x248] ;  /* 0x0000920000057ab9 */ /* 0x000fe20000000800 */
[----:B------:R-:W-:Y:S01]  /*21b70*/  ULDC UR7, c[0x0][0x248] ;  /* 0x0000920000077ab9 */ /* 0x000fe20000000800 */
[-C--:B------:R-:W-:Y:S01]  /*21b80*/  LEA.HI.X.SX32 R107, R182, R3.reuse, 0x1, P6 ;  /* 0x00000003b66b7211 */ /* 0x080fe200030f0eff */
[----:B------:R-:W-:Y:S01]  /*21b90*/  ULDC UR8, c[0x0][0x248] ;  /* 0x0000920000087ab9 */ /* 0x000fe20000000800 */
[C---:B------:R-:W-:Y:S01]  /*21ba0*/  LEA R108, P6, R185.reuse, R2, 0x1 ;  /* 0x00000002b96c7211 */ /* 0x040fe200078c08ff */
[----:B------:R-:W-:Y:S01]  /*21bb0*/  VIADD R181, R196, UR4 ;  /* 0x00000004c4b57c36 */ /* 0x000fe20008000000 */
[----:B------:R-:W-:Y:S01]  /*21bc0*/  ULDC UR4, c[0x0][0x248] ;  /* 0x0000920000047ab9 */ /* 0x000fe20000000800 */
[----:B------:R-:W-:Y:S01]  /*21bd0*/  ULDC UR11, c[0x0][0x248] ;  /* 0x00009200000b7ab9 */ /* 0x000fe20000000800 */
[----:B------:R-:W-:-:S02]  /*21be0*/  LEA.HI.X.SX32 R109, R185, R3, 0x1, P6 ;  /* 0x00000003b96d7211 */ /* 0x000fc400030f0eff */
[C---:B------:R-:W-:Y:S01]  /*21bf0*/  LEA R110, P6, R184.reuse, R2, 0x1 ;  /* 0x00000002b86e7211 */ /* 0x040fe200078c08ff */
[----:B------:R-:W-:Y:S01]  /*21c00*/  VIADD R180, R181, UR6 ;  /* 0x00000006b5b47c36 */ /* 0x000fe20008000000 */
[----:B------:R-:W-:Y:S02]  /*21c10*/  ULDC UR6, c[0x0][0x22c] ;  /* 0x00008b0000067ab9 */ /* 0x000fe40000000800 */
[----:B------:R-:W-:Y:S02]  /*21c20*/  LEA.HI.X.SX32 R111, R184, R3, 0x1, P6 ;  /* 0x00000003b86f7211 */ /* 0x000fe400030f0eff */
[----:B------:R-:W-:Y:S01]  /*21c30*/  ISETP.LT.AND P6, PT, R15, UR6, !P0 ;  /* 0x000000060f007c0c */ /* 0x000fe2000c7c1270 */
[----:B------:R-:W-:Y:S01]  /*21c40*/  VIADD R195, R180, UR5 ;  /* 0x00000005b4c37c36 */ /* 0x000fe20008000000 */
[----:B------:R-:W4:Y:S01]  /*21c50*/  LDL.LU R15, [R1+0x308] ;  /* 0x00030800010f7983 */ /* 0x000f220000300800 */
[----:B------:R-:W-:Y:S01]  /*21c60*/  ULDC UR5, c[0x0][0x248] ;  /* 0x0000920000057ab9 */ /* 0x000fe20000000800 */
[----:B------:R-:W-:-:S02]  /*21c70*/  ULDC UR6, c[0x0][0x248] ;  /* 0x0000920000067ab9 */ /* 0x000fc40000000800 */
[----:B------:R-:W4:Y:S04]  /*21c80*/  LDL.LU R249, [R1+0x2e4] ;  /* 0x0002e40001f97983 */ /* 0x000f280000300800 */
[----:B------:R-:W4:Y:S01]  /*21c90*/  LDL.LU R122, [R1+0x2e0] ;  /* 0x0002e000017a7983 */ /* 0x000f220000300800 */
[----:B------:R-:W-:Y:S01]  /*21ca0*/  VIADD R193, R195, UR4 ;  /* 0x00000004c3c17c36 */ /* 0x000fe20008000000 */
[----:B------:R-:W-:Y:S02]  /*21cb0*/  ULDC UR4, c[0x0][0x248] ;  /* 0x0000920000047ab9 */ /* 0x000fe40000000800 */
[----:B------:R0:W-:Y:S01]  /*21cc0*/  @P5 STG.E.U16 desc[UR30][R4.64], R100 ;  /* 0x0000006404005986 */ /* 0x0001e2000c10151e */
[----:B------:R-:W-:Y:S01]  /*21cd0*/  VIADD R183, R193, UR4 ;  /* 0x00000004c1b77c36 */ /* 0x000fe20008000000 */
[----:B------:R-:W-:-:S02]  /*21ce0*/  ULDC UR4, c[0x0][0x248] ;  /* 0x0000920000047ab9 */ /* 0x000fc40000000800 */
[----:B------:R-:W4:Y:S01]  /*21cf0*/  LDL.LU R123, [R1+0x2c4] ;  /* 0x0002c400017b7983 */ /* 0x000f220000300800 */
[----:B------:R-:W-:Y:S01]  /*21d00*/  VIADD R182, R183, UR4 ;  /* 0x00000004b7b67c36 */ /* 0x000fe20008000000 */
[----:B------:R-:W-:Y:S02]  /*21d10*/  ULDC UR4, c[0x0][0x248] ;  /* 0x0000920000047ab9 */ /* 0x000fe40000000800 */
[----:B------:R-:W4:Y:S01]  /*21d20*/  LDL.LU R135, [R1+0x2c0] ;  /* 0x0002c00001877983 */ /* 0x000f220000300800 */
[----:B------:R-:W-:Y:S01]  /*21d30*/  VIADD R192, R182, UR5 ;  /* 0x00000005b6c07c36 */ /* 0x000fe20008000000 */
[----:B------:R-:W-:Y:S01]  /*21d40*/  ULDC UR5, c[0x0][0x22c] ;  /* 0x00008b0000057ab9 */ /* 0x000fe20000000800 */
[----:B0-----:R-:W-:Y:S02]  /*21d50*/  PRMT R5, R100, 0x7632, R5 ;  /* 0x0000763264057816 */ /* 0x001fe40000000005 */
[----:B------:R-:W-:Y:S01]  /*21d60*/  VIADD R185, R192, UR4 ;  /* 0x00000004c0b97c36 */ /* 0x000fe20008000000 */
[----:B------:R-:W-:Y:S01]  /*21d70*/  ULDC UR4, c[0x0][0x248] ;  /* 0x0000920000047ab9 */ /* 0x000fe20000000800 */
[----:B------:R-:W-:Y:S01]  /*21d80*/  VIADD R4, R7, 0x6a ;  /* 0x0000006a07047836 */ /* 0x000fe20000000000 */
[----:B------:R-:W4:Y:S01]  /*21d90*/  LDL.LU R120, [R1+0x2bc] ;  /* 0x0002bc0001787983 */ /* 0x000f220000300800 */
[----:B------:R-:W-:Y:S01]  /*21da0*/  VIADD R184, R185, UR4 ;  /* 0x00000004b9b87c36 */ /* 0x000fe20008000000 */
[----:B------:R-:W-:-:S02]  /*21db0*/  ULDC UR4, c[0x0][0x248] ;  /* 0x0000920000047ab9 */ /* 0x000fc40000000800 */
[----:B------:R-:W-:Y:S01]  /*21dc0*/  ISETP.LT.AND P5, PT, R4, UR5, !P0 ;  /* 0x0000000504007c0c */ /* 0x000fe2000c7a1270 */
[----:B------:R-:W-:Y:S01]  /*21dd0*/  VIADD R100, R184, UR4 ;  /* 0x00000004b8647c36 */ /* 0x000fe20008000000 */
[----:B------:R-:W-:Y:S01]  /*21de0*/  ULDC UR4, c[0x0][0x248] ;  /* 0x0000920000047ab9 */ /* 0x000fe20000000800 */
[----:B------:R-:W-:Y:S01]  /*21df0*/  VIADD R4, R7, 0x63 ;  /* 0x0000006307047836 */ /* 0x000fe20000000000 */
[----:B------:R-:W-:Y:S01]  /*21e00*/  ULDC UR5, c[0x0][0x22c] ;  /* 0x00008b0000057ab9 */ /* 0x000fe20000000800 */
[----:B------:R-:W-:Y:S01]  /*21e10*/  VIADD R191, R100, UR4 ;  /* 0x0000000464bf7c36 */ /* 0x000fe20008000000 */
[----:B------:R-:W-:Y:S01]  /*21e20*/  ULDC UR4, c[0x0][0x248] ;  /* 0x0000920000047ab9 */ /* 0x000fe20000000800 */
[----:B------:R0:W-:Y:S02]  /*21e30*/  @P6 STG.E.U16 desc[UR30][R64.64], R5 ;  /* 0x0000000540006986 */ /* 0x0001e4000c10151e */
[----:B------:R-:W-:Y:S01]  /*21e40*/  VIADD R189, R191, UR4 ;  /* 0x00000004bfbd7c36 */ /* 0x000fe20008000000 */
[----:B------:R-:W-:Y:S01]  /*21e50*/  ULDC UR4, c[0x0][0x248] ;  /* 0x0000920000047ab9 */ /* 0x000fe20000000800 */
[----:B------:R-:W4:Y:S02]  /*21e60*/  LDL.LU R121, [R1+0x2b8] ;  /* 0x0002b80001797983 */ /* 0x000f240000300800 */
[----:B------:R-:W-:Y:S01]  /*21e70*/  VIADD R187, R189, UR4 ;  /* 0x00000004bdbb7c36 */ /* 0x000fe20008000000 */
[----:B------:R-:W-:Y:S01]  /*21e80*/  ULDC UR4, c[0x0][0x248] ;  /* 0x0000920000047ab9 */ /* 0x000fe20000000800 */
[----:B------:R-:W-:Y:S01]  /*21e90*/  ISETP.LT.AND P6, PT, R4, UR5, !P0 ;  /* 0x0000000504007c0c */ /* 0x000fe2000c7c1270 */
[----:B------:R1:W-:Y:S01]  /*21ea0*/  @P4 STG.E.U16 desc[UR30][R66.64], R101 ;  /* 0x0000006542004986 */ /* 0x0003e2000c10151e */
[----:B------:R-:W-:Y:S01]  /*21eb0*/  VIADD R186, R187, UR4 ;  /* 0x00000004bbba7c36 */ /* 0x000fe20008000000 */
[----:B------:R-:W-:Y:S01]  /*21ec0*/  ULDC UR4, c[0x0][0x248] ;  /* 0x0000920000047ab9 */ /* 0x000fe20000000800 */
[----:B------:R-:W-:Y:S01]  /*21ed0*/  VIADD R4, R7, 0x64 ;  /* 0x0000006407047836 */ /* 0x000fe20000000000 */
[----:B0-----:R-:W-:Y:S01]  /*21ee0*/  PRMT R5, R101, 0x7632, R5 ;  /* 0x0000763265057816 */ /* 0x001fe20000000005 */
[----:B------:R-:W-:Y:S01]  /*21ef0*/  VIADD R188, R186, UR4 ;  /* 0x00000004babc7c36 */ /* 0x000fe20008000000 */
[----:B------:R-:W-:Y:S01]  /*21f00*/  ULDC UR4, c[0x0][0x248] ;  /* 0x0000920000047ab9 */ /* 0x000fe20000000800 */
[----:B------:R-:W-:Y:S01]  /*21f10*/  ULDC UR5, c[0x0][0x22c] ;  /* 0x00008b0000057ab9 */ /* 0x000fe20000000800 */
[----:B------:R-:W4:Y:S01]  /*21f20*/  LDL.LU R248, [R1+0x2ac] ;  /* 0x0002ac0001f87983 */ /* 0x000f220000300800 */
[----:B------:R-:W-:Y:S01]  /*21f30*/  ISETP.LT.AND P4, PT, R4, UR5, !P0 ;  /* 0x0000000504007c0c */ /* 0x000fe2000c781270 */
[----:B-1----:R-:W-:Y:S01]  /*21f40*/  VIADD R101, R188, UR4 ;  /* 0x00000004bc657c36 */ /* 0x002fe20008000000 */
[----:B------:R-:W-:Y:S01]  /*21f50*/  ULDC UR4, c[0x0][0x248] ;  /* 0x0000920000047ab9 */ /* 0x000fe20000000800 */
[----:B------:R-:W-:Y:S01]  /*21f60*/  VIADD R4, R7, 0x65 ;  /* 0x0000006507047836 */ /* 0x000fe20000000000 */
[----:B------:R-:W-:Y:S01]  /*21f70*/  ULDC UR5, c[0x0][0x22c] ;  /* 0x00008b0000057ab9 */ /* 0x000fe20000000800 */
[----:B------:R-:W-:Y:S01]  /*21f80*/  VIADD R67, R101, UR4 ;  /* 0x0000000465437c36 */ /* 0x000fe20008000000 */
[----:B------:R-:W-:-:S03]  /*21f90*/  ULDC UR4, c[0x0][0x248] ;  /* 0x0000920000047ab9 */ /* 0x000fc60000000800 */
[----:B------:R-:W-:Y:S01]  /*21fa0*/  VIADD R66, R67, UR4 ;  /* 0x0000000443427c36 */ /* 0x000fe20008000000 */
[----:B------:R-:W-:Y:S01]  /*21fb0*/  ULDC UR4, c[0x0][0x248] ;  /* 0x0000920000047ab9 */ /* 0x000fe20000000800 */
[----:B------:R-:W-:Y:S02]  /*21fc0*/  @P6 STG.E.U16 desc[UR30][R68.64], R5 ;  /* 0x0000000544006986 */ /* 0x000fe4000c10151e */
[----:B------:R-:W-:Y:S01]  /*21fd0*/  VIADD R190, R66, UR4 ;  /* 0x0000000442be7c36 */ /* 0x000fe20008000000 */
[----:B------:R-:W-:Y:S01]  /*21fe0*/  ISETP.LT.AND P6, PT, R4, UR5, !P0 ;  /* 0x0000000504007c0c */ /* 0x000fe2000c7c1270 */
[----:B------:R-:W-:Y:S01]  /*21ff0*/  ULDC UR4, c[0x0][0x248] ;  /* 0x0000920000047ab9 */ /* 0x000fe20000000800 */
[----:B------:R0:W-:Y:S01]  /*22000*/  @P4 STG.E.U16 desc[UR30][R70.64], R102 ;  /* 0x0000006646004986 */ /* 0x0001e2000c10151e */
[----:B------:R-:W-:Y:S01]  /*22010*/  VIADD R4, R7, 0x66 ;  /* 0x0000006607047836 */ /* 0x000fe20000000000 */
[----:B------:R-:W-:Y:S01]  /*22020*/  ULDC UR5, c[0x0][0x22c] ;  /* 0x00008b0000057ab9 */ /* 0x000fe20000000800 */
[----:B0-----:R-:W-:Y:S01]  /*22030*/  VIADD R70, R190, UR4 ;  /* 0x00000004be467c36 */ /* 0x001fe20008000000 */
[----:B------:R-:W-:Y:S01]  /*22040*/  ULDC UR4, c[0x0][0x248] ;  /* 0x0000920000047ab9 */ /* 0x000fe20000000800 */
[----:B------:R-:W-:-:S02]  /*22050*/  PRMT R102, R102, 0x7632, R102 ;  /* 0x0000763266667816 */ /* 0x000fc40000000066 */
[----:B------:R-:W-:Y:S01]  /*22060*/  VIADD R69, R70, UR4 ;  /* 0x0000000446457c36 */ /* 0x000fe20008000000 */
[----:B------:R-:W-:-:S03]  /*22070*/  ULDC UR4, c[0x0][0x248] ;  /* 0x0000920000047ab9 */ /* 0x000fc60000000800 */
[----:B------:R-:W-:Y:S01]  /*22080*/  VIADD R68, R69, UR4 ;  /* 0x0000000445447c36 */ /* 0x000fe20008000000 */
[----:B------:R-:W-:Y:S01]  /*22090*/  ULDC UR4, c[0x0][0x248] ;  /* 0x0000920000047ab9 */ /* 0x000fe20000000800 */
[----:B------:R0:W-:Y:S01]  /*220a0*/  @P6 STG.E.U16 desc[UR30][R72.64], R102 ;  /* 0x0000006648006986 */ /* 0x0001e2000c10151e */
[----:B------:R-:W-:Y:S01]  /*220b0*/  ISETP.LT.AND P4, PT, R4, UR5, !P0 ;  /* 0x0000000504007c0c */ /* 0x000fe2000c781270 */
[----:B------:R-:W-:Y:S01]  /*220c0*/  VIADD R4, R7, 0x67 ;  /* 0x0000006707047836 */ /* 0x000fe20000000000 */
[----:B------:R-:W-:Y:S01]  /*220d0*/  ULDC UR5, c[0x0][0x22c] ;  /* 0x00008b0000057ab9 */ /* 0x000fe20000000800 */
[----:B0-----:R-:W-:Y:S01]  /*220e0*/  VIADD R102, R68, UR4 ;  /* 0x0000000444667c36 */ /* 0x001fe20008000000 */
[----:B------:R-:W-:-:S03]  /*220f0*/  ULDC UR4, c[0x0][0x248] ;  /* 0x0000920000047ab9 */ /* 0x000fc60000000800 */
[----:B------:R-:W-:Y:S01]  /*22100*/  VIADD R73, R102, UR4 ;  /* 0x0000000466497c36 */ /* 0x000fe20008000000 */
[----:B------:R-:W-:Y:S01]  /*22110*/  ULDC UR4, c[0x0][0x248] ;  /* 0x0000920000047ab9 */ /* 0x000fe20000000800 */
[----:B------:R-:W-:Y:S01]  /*22120*/  ISETP.LT.AND P6, PT, R4, UR5, !P0 ;  /* 0x0000000504007c0c */ /* 0x000fe2000c7c1270 */
[----:B------:R-:W-:Y:S01]  /*22130*/  ULDC UR5, c[0x0][0x248] ;  /* 0x0000920000057ab9 */ /* 0x000fe20000000800 */
[----:B------:R-:W-:Y:S01]  /*22140*/  VIADD R72, R73, UR4 ;  /* 0x0000000449487c36 */ /* 0x000fe20008000000 */
[----:B------:R-:W-:Y:S01]  /*22150*/  ULDC UR4, c[0x0][0x248] ;  /* 0x0000920000047ab9 */ /* 0x000fe20000000800 */
[----:B------:R-:W-:Y:S02]  /*22160*/  VIADD R4, R7, 0x68 ;  /* 0x0000006807047836 */ /* 0x000fe40000000000 */
[----:B------:R-:W-:Y:S01]  /*22170*/  VIADD R71, R72, UR5 ;  /* 0x0000000548477c36 */ /* 0x000fe20008000000 */
[----:B------:R-:W-:Y:S01]  /*22180*/  ULDC UR5, c[0x0][0x22c] ;  /* 0x00008b0000057ab9 */ /* 0x000fe20000000800 */
[----:B------:R0:W-:Y:S02]  /*22190*/  @P4 STG.E.U16 desc[UR30][R74.64], R103 ;  /* 0x000000674a004986 */ /* 0x0001e4000c10151e */
[----:B------:R-:W-:Y:S01]  /*221a0*/  VIADD R194, R71, UR4 ;  /* 0x0000000447c27c36 */ /* 0x000fe20008000000 */
[----:B------:R-:W-:Y:S01]  /*221b0*/  ISETP.LT.AND P4, PT, R4, UR5, !P0 ;  /* 0x0000000504007c0c */ /* 0x000fe2000c781270 */
[----:B------:R-:W-:Y:S01]  /*221c0*/  ULDC UR4, c[0x0][0x248] ;  /* 0x0000920000047ab9 */ /* 0x000fe20000000800 */
[----:B------:R-:W-:Y:S01]  /*221d0*/  PRMT R5, R103, 0x7632, R5 ;  /* 0x0000763267057816 */ /* 0x000fe20000000005 */
[----:B------:R-:W-:Y:S01]  /*221e0*/  VIADD R4, R7, 0x69 ;  /* 0x0000006907047836 */ /* 0x000fe20000000000 */
[----:B------:R-:W-:Y:S01]  /*221f0*/  ULDC UR5, c[0x0][0x22c] ;  /* 0x00008b0000057ab9 */ /* 0x000fe20000000800 */
[----:B0-----:R-:W-:Y:S01]  /*22200*/  VIADD R103, R194, UR4 ;  /* 0x00000004c2677c36 */ /* 0x001fe20008000000 */
[----:B------:R-:W-:-:S03]  /*22210*/  ULDC UR4, c[0x0][0x248] ;  /* 0x0000920000047ab9 */ /* 0x000fc60000000800 */
[----:B------:R-:W-:Y:S01]  /*22220*/  VIADD R75, R103, UR4 ;  /* 0x00000004674b7c36 */ /* 0x000fe20008000000 */
[----:B------:R-:W-:Y:S01]  /*22230*/  ULDC UR4, c[0x0][0x248] ;  /* 0x0000920000047ab9 */ /* 0x000fe20000000800 */
[----:B------:R-:W-:Y:S02]  /*22240*/  @P6 STG.E.U16 desc[UR30][R76.64], R5 ;  /* 0x000000054c006986 */ /* 0x000fe4000c10151e */
[----:B------:R-:W-:Y:S01]  /*22250*/  VIADD R74, R75, UR4 ;  /* 0x000000044b4a7c36 */ /* 0x000fe20008000000 */
[----:B------:R-:W-:Y:S01]  /*22260*/  ULDC UR4, c[0x0][0x248] ;  /* 0x0000920000047ab9 */ /* 0x000fe20000000800 */
[----:B------:R0:W-:Y:S01]  /*22270*/  @P4 STG.E.U16 desc[UR30][R78.64], R92 ;  /* 0x0000005c4e004986 */ /* 0x0001e2000c10151e */
[----:B------:R-:W-:Y:S01]  /*22280*/  ISETP.LT.AND P6, PT, R4, UR5, !P0 ;  /* 0x0000000504007c0c */ /* 0x000fe2000c7c1270 */
[----:B0-----:R-:W-:Y:S01]  /*22290*/  VIADD R79, R74, UR4 ;  /* 0x000000044a4f7c36 */ /* 0x001fe20008000000 */
[----:B------:R-:W-:Y:S01]  /*222a0*/  ULDC UR4, c[0x0][0x248] ;  /* 0x0000920000047ab9 */ /* 0x000fe20000000800 */
[----:B------:R-:W-:Y:S01]  /*222b0*/  VIADD R4, R7, 0x6c ;  /* 0x0000006c07047836 */ /* 0x000fe20000000000 */
[----:B------:R-:W-:Y:S01]  /*222c0*/  PRMT R92, R92, 0x7632, R92 ;  /* 0x000076325c5c7816 */ /* 0x000fe2000000005c */
[----:B------:R-:W-:Y:S01]  /*222d0*/  VIADD R78, R79, UR4 ;  /* 0x000000044f4e7c36 */ /* 0x000fe20008000000 */
[----:B------:R-:W-:Y:S01]  /*222e0*/  ULDC UR4, c[0x0][0x248] ;  /* 0x0000920000047ab9 */ /* 0x000fe20000000800 */
[----:B------:R-:W-:-:S02]  /*222f0*/  ULDC UR5, c[0x0][0x22c] ;  /* 0x00008b0000057ab9 */ /* 0x000fc40000000800 */
[----:B------:R-:W-:Y:S01]  /*22300*/  VIADD R77, R78, UR4 ;  /* 0x000000044e4d7c36 */ /* 0x000fe20008000000 */
[----:B------:R-:W-:-:S03]  /*22310*/  ULDC UR4, c[0x0][0x248] ;  /* 0x0000920000047ab9 */ /* 0x000fc60000000800 */
        /* <DEDUP_REMOVED lines=8> */
[----:B------:R-:W-:Y:S01]  /*223a0*/  ISETP.LT.AND P6, PT, R4, UR5, !P0 ;  /* 0x0000000504007c0c */ /* 0x000fe2000c7c1270 */
[----:B0-----:R-:W-:Y:S01]  /*223b0*/  VIADD R92, R198, UR4 ;  /* 0x00000004c65c7c36 */ /* 0x001fe20008000000 */
[----:B------:R-:W-:Y:S01]  /*223c0*/  ULDC UR4, c[0x0][0x248] ;  /* 0x0000920000047ab9 */ /* 0x000fe20000000800 */
[----:B------:R-:W-:Y:S01]  /*223d0*/  PRMT R5, R93, 0x7632, R5 ;  /* 0x000076325d057816 */ /* 0x000fe20000000005 */
[----:B------:R0:W-:Y:S01]  /*223e0*/  @P5 STG.E.U16 desc[UR30][R82.64], R93 ;  /* 0x0000005d52005986 */ /* 0x0001e2000c10151e */
[----:B------:R-:W-:Y:S01]  /*223f0*/  VIADD R81, R92, UR4 ;  /* 0x000000045c517c36 */ /* 0x000fe20008000000 */
[----:B------:R-:W-:Y:S01]  /*22400*/  ULDC UR4, c[0x0][0x248] ;  /* 0x0000920000047ab9 */ /* 0x000fe20000000800 */
[----:B------:R-:W-:Y:S01]  /*22410*/  VIADD R4, R7, 0x70 ;  /* 0x0000007007047836 */ /* 0x000fe20000000000 */
[----:B------:R-:W-:Y:S01]  /*22420*/  ULDC UR5, c[0x0][0x22c] ;  /* 0x00008b0000057ab9 */ /* 0x000fe20000000800 */
[----:B------:R-:W-:Y:S01]  /*22430*/  VIADD R80, R81, UR4 ;  /* 0x0000000451507c36 */ /* 0x000fe20008000000 */
[----:B------:R-:W-:-:S03]  /*22440*/  ULDC UR4, c[0x0][0x248] ;  /* 0x0000920000047ab9 */ /* 0x000fc60000000800 */
[----:B------:R1:W-:Y:S01]  /*22450*/  @P6 STG.E.U16 desc[UR30][R84.64], R5 ;  /* 0x0000000554006986 */ /* 0x0003e2000c10151e */
[----:B0-----:R-:W-:Y:S01]  /*22460*/  VIADD R93, R80, UR4 ;  /* 0x00000004505d7c36 */ /* 0x001fe20008000000 */
[----:B------:R-:W-:-:S03]  /*22470*/  ULDC UR4, c[0x0][0x248] ;  /* 0x0000920000047ab9 */ /* 0x000fc60000000800 */
[----:B-1----:R-:W-:Y:S01]  /*22480*/  VIADD R84, R93, UR4 ;  /* 0x000000045d547c36 */ /* 0x002fe20008000000 */
[----:B------:R-:W-:-:S03]  /*22490*/  ULDC UR4, c[0x0][0x248] ;  /* 0x0000920000047ab9 */ /* 0x000fc60000000800 */
[----:B------:R-:W-:Y:S01]  /*224a0*/  VIADD R83, R84, UR4 ;  /* 0x0000000454537c36 */ /* 0x000fe20008000000 */
[----:B------:R-:W-:-:S03]  /*224b0*/  ULDC UR4, c[0x0][0x248] ;  /* 0x0000920000047ab9 */ /* 0x000fc60000000800 */
[----:B------:R-:W-:Y:S01]  /*224c0*/  VIADD R82, R83, UR4 ;  /* 0x0000000453527c36 */ /* 0x000fe20008000000 */
[----:B------:R-:W-:Y:S01]  /*224d0*/  ULDC UR4, c[0x0][0x248] ;  /* 0x0000920000047ab9 */ /* 0x000fe20000000800 */
[----:B------:R-:W-:Y:S01]  /*224e0*/  ISETP.LT.AND P5, PT, R4, UR5, !P0 ;  /* 0x0000000504007c0c */ /* 0x000fe2000c7a1270 */
[C---:B------:R-:W-:Y:S01]  /*224f0*/  VIADD R4, R7.reuse, 0x71 ;  /* 0x0000007107047836 */ /* 0x040fe20000000000 */
[----:B------:R-:W-:Y:S01]  /*22500*/  ULDC UR5, c[0x0][0x22c] ;  /* 0x00008b0000057ab9 */ /* 0x000fe20000000800 */
        /* <DEDUP_REMOVED lines=10> */
[----:B------:R-:W-:Y:S02]  /*225b0*/  PRMT R94, R94, 0x7632, R94 ;  /* 0x000076325e5e7816 */ /* 0x000fe4000000005e */
        /* <DEDUP_REMOVED lines=9> */
[----:B------:R-:W-:Y:S01]  /*22650*/  VIADD R4, R7, 0x74 ;  /* 0x0000007407047836 */ /* 0x000fe20000000000 */
[----:B------:R-:W-:Y:S01]  /*22660*/  @P2 STG.E.U16 desc[UR30][R98.64], R95 ;  /* 0x0000005f62002986 */ /* 0x000fe2000c10151e */
[----:B------:R-:W-:Y:S01]  /*22670*/  PRMT R5, R95, 0x7632, R5 ;  /* 0x000076325f057816 */ /* 0x000fe20000000005 */
[----:B------:R-:W-:Y:S01]  /*22680*/  ULDC UR4, c[0x0][0x248] ;  /* 0x0000920000047ab9 */ /* 0x000fe20000000800 */
[----:B0-----:R-:W-:Y:S01]  /*22690*/  VIADD R96, R204, UR5 ;  /* 0x00000005cc607c36 */ /* 0x001fe20008000000 */
[----:B------:R-:W-:-:S02]  /*226a0*/  ULDC UR5, c[0x0][0x22c] ;  /* 0x00008b0000057ab9 */ /* 0x000fc40000000800 */
[----:B------:R-:W-:Y:S01]  /*226b0*/  ISETP.LT.AND P2, PT, R4, UR5, !P0 ;  /* 0x0000000504007c0c */ /* 0x000fe2000c741270 */
[C---:B------:R-:W-:Y:S01]  /*226c0*/  VIADD R4, R7.reuse, 0x75 ;  /* 0x0000007507047836 */ /* 0x040fe20000000000 */
[----:B------:R-:W-:Y:S01]  /*226d0*/  ULDC UR5, c[0x0][0x22c] ;  /* 0x00008b0000057ab9 */ /* 0x000fe20000000800 */
[----:B------:R0:W-:Y:S03]  /*226e0*/  @P1 STG.E.U16 desc[UR30][R104.64], R5 ;  /* 0x0000000568001986 */ /* 0x0001e6000c10151e */
[----:B------:R-:W-:Y:S01]  /*226f0*/  ISETP.LT.AND P1, PT, R4, UR5, !P0 ;  /* 0x0000000504007c0c */ /* 0x000fe2000c721270 */
[----:B------:R-:W-:Y:S01]  /*22700*/  VIADD R4, R7, 0x76 ;  /* 0x0000007607047836 */ /* 0x000fe20000000000 */
[----:B------:R-:W-:Y:S01]  /*22710*/  @P5 STG.E.U16 desc[UR30][R106.64], R88 ;  /* 0x000000586a005986 */ /* 0x000fe2000c10151e */
[----:B------:R-:W-:Y:S01]  /*22720*/  ULDC UR5, c[0x0][0x22c] ;  /* 0x00008b0000057ab9 */ /* 0x000fe20000000800 */
[----:B0-----:R-:W-:-:S02]  /*22730*/  PRMT R5, R88, 0x7632, R5 ;  /* 0x0000763258057816 */ /* 0x001fc40000000005 */
[----:B------:R-:W-:Y:S01]  /*22740*/  ISETP.LT.AND P5, PT, R4, UR5, !P0 ;  /* 0x0000000504007c0c */ /* 0x000fe2000c7a1270 */
[----:B------:R-:W-:Y:S01]  /*22750*/  VIADD R95, R96, UR4 ;  /* 0x00000004605f7c36 */ /* 0x000fe20008000000 */
[----:B------:R-:W-:Y:S01]  /*22760*/  ULDC UR4, c[0x0][0x248] ;  /* 0x0000920000047ab9 */ /* 0x000fe20000000800 */
[----:B------:R0:W-:Y:S01]  /*22770*/  @P6 STG.E.U16 desc[UR30][R108.64], R5 ;  /* 0x000000056c006986 */ /* 0x0001e2000c10151e */
[----:B------:R-:W-:-:S03]  /*22780*/  ULDC UR5, c[0x0][0x248] ;  /* 0x0000920000057ab9 */ /* 0x000fc60000000800 */
[----:B------:R1:W-:Y:S01]  /*22790*/  @P4 STG.E.U16 desc[UR30][R110.64], R89 ;  /* 0x000000596e004986 */ /* 0x0003e2000c10151e */
[----:B------:R-:W-:-:S04]  /*227a0*/  LEA R4, P4, R216, R2, 0x1 ;  /* 0x00000002d8047211 */ /* 0x000fc800078808ff */
[-C--:B0-----:R-:W-:Y:S02]  /*227b0*/  LEA.HI.X.SX32 R5, R216, R3.reuse, 0x1, P4 ;  /* 0x00000003d8057211 */ /* 0x081fe400020f0eff */
[----:B------:R-:W-:Y:S02]  /*227c0*/  LEA R64, P4, R215, R2, 0x1 ;  /* 0x00000002d7407211 */ /* 0x000fe400078808ff */
[----:B-1----:R-:W-:Y:S02]  /*227d0*/  PRMT R89, R89, 0x7632, R89 ;  /* 0x0000763259597816 */ /* 0x002fe40000000059 */
[----:B------:R-:W-:-:S03]  /*227e0*/  LEA.HI.X.SX32 R65, R215, R3, 0x1, P4 ;  /* 0x00000003d7417211 */ /* 0x000fc600020f0eff */
[----:B------:R0:W-:Y:S04]  /*227f0*/  @P3 STG.E.U16 desc[UR30][R4.64], R89 ;  /* 0x0000005904003986 */ /* 0x0001e8000c10151e */
[----:B------:R1:W-:Y:S01]  /*22800*/  @P2 STG.E.U16 desc[UR30][R64.64], R90 ;  /* 0x0000005a40002986 */ /* 0x0003e2000c10151e */
[----:B------:R-:W-:Y:S02]  /*22810*/  PRMT R111, R90, 0x7632, R111 ;  /* 0x000076325a6f7816 */ /* 0x000fe4000000006f */
[----:B0-----:R-:W-:-:S04]  /*22820*/  LEA R4, P2, R214, R2, 0x1 ;  /* 0x00000002d6047211 */ /* 0x001fc800078408ff */
[----:B------:R-:W-:-:S05]  /*22830*/  LEA.HI.X.SX32 R5, R214, R3, 0x1, P2 ;  /* 0x00000003d6057211 */ /* 0x000fca00010f0eff */
[----:B------:R-:W-:Y:S01]  /*22840*/  @P1 STG.E.U16 desc[UR30][R4.64], R111 ;  /* 0x0000006f04001986 */ /* 0x000fe2000c10151e */
[----:B------:R-:W-:-:S04]  /*22850*/  LEA R238, P1, R58, R2, 0x1 ;  /* 0x000000023aee7211 */ /* 0x000fc800078208ff */
[-C--:B------:R-:W-:Y:S02]  /*22860*/  LEA.HI.X.SX32 R239, R58, R3.reuse, 0x1, P1 ;  /* 0x000000033aef7211 */ /* 0x080fe400008f0eff */
[-C--:B--2---:R-:W-:Y:S02]  /*22870*/  LEA R240, P1, R137, R2.reuse, 0x1 ;  /* 0x0000000289f07211 */ /* 0x084fe400078208ff */
[-C--:B-1----:R-:W-:Y:S02]  /*22880*/  LEA R64, P2, R59, R2.reuse, 0x1 ;  /* 0x000000023b407211 */ /* 0x082fe400078408ff */
[-C--:B------:R-:W-:Y:S02]  /*22890*/  LEA.HI.X.SX32 R241, R137, R3.reuse, 0x1, P1 ;  /* 0x0000000389f17211 */ /* 0x080fe400008f0eff */
[----:B------:R-:W2:Y:S01]  /*228a0*/  LDL.LU R137, [R1+0x2b0] ;  /* 0x0002b00001897983 */ /* 0x000ea20000300800 */
[----:B------:R-:W-:Y:S02]  /*228b0*/  LEA.HI.X.SX32 R65, R59, R3, 0x1, P2 ;  /* 0x000000033b417211 */ /* 0x000fe400010f0eff */
[----:B---3--:R-:W-:-:S02]  /*228c0*/  LEA R242, P2, R136, R2, 0x1 ;  /* 0x0000000288f27211 */ /* 0x008fc400078408ff */
[-C--:B----4-:R-:W-:Y:S02]  /*228d0*/  LEA R112, P3, R15, R2.reuse, 0x1 ;  /* 0x000000020f707211 */ /* 0x090fe400078608ff */
[-C--:B------:R-:W-:Y:S02]  /*228e0*/  LEA R58, P4, R63, R2.reuse, 0x1 ;  /* 0x000000023f3a7211 */ /* 0x080fe400078808ff */
[-C--:B------:R-:W-:Y:S02]  /*228f0*/  LEA R130, P1, R249, R2.reuse, 0x1 ;  /* 0x00000002f9827211 */ /* 0x080fe400078208ff */
[-C--:B------:R-:W-:Y:S02]  /*22900*/  LEA.HI.X.SX32 R243, R136, R3.reuse, 0x1, P2 ;  /* 0x0000000388f37211 */ /* 0x080fe400010f0eff */
[----:B------:R-:W-:Y:S02]  /*22910*/  LEA.HI.X.SX32 R113, R15, R3, 0x1, P3 ;  /* 0x000000030f717211 */ /* 0x000fe400018f0eff */
[----:B------:R-:W-:-:S02]  /*22920*/  LEA R128, P2, R122, R2, 0x1 ;  /* 0x000000027a807211 */ /* 0x000fc400078408ff */
[-C--:B------:R-:W-:Y:S02]  /*22930*/  LEA.HI.X.SX32 R59, R63, R3.reuse, 0x1, P4 ;  /* 0x000000033f3b7211 */ /* 0x080fe400020f0eff */
[-C--:B------:R-:W-:Y:S01]  /*22940*/  LEA.HI.X.SX32 R131, R249, R3.reuse, 0x1, P1 ;  /* 0x00000003f9837211 */ /* 0x080fe200008f0eff */
[----:B------:R0:W-:Y:S01]  /*22950*/  STL.64 [R1+0xb80], R112 ;  /* 0x000b807001007387 */ /* 0x0001e20000100a00 */
[----:B------:R-:W-:-:S03]  /*22960*/  LEA.HI.X.SX32 R129, R122, R3, 0x1, P2 ;  /* 0x000000037a817211 */ /* 0x000fc600010f0eff */
[----:B------:R-:W-:Y:S04]  /*22970*/  STL.64 [R1+0xf08], R58 ;  /* 0x000f083a01007387 */ /* 0x000fe80000100a00 */
[----:B------:R-:W-:Y:S04]  /*22980*/  STL.64 [R1+0xb70], R130 ;  /* 0x000b708201007387 */ /* 0x000fe80000100a00 */
[----:B------:R-:W3:Y:S04]  /*22990*/  LDL.LU R249, [R1+0x294] ;  /* 0x0002940001f97983 */ /* 0x000ee80000300800 */
[----:B------:R1:W-:Y:S04]  /*229a0*/  STL.64 [R1+0xb68], R128 ;  /* 0x000b688001007387 */ /* 0x0003e80000100a00 */
[----:B------:R-:W4:Y:S01]  /*229b0*/  LDL.LU R122, [R1+0x290] ;  /* 0x00029000017a7983 */ /* 0x000f220000300800 */
[----:B0-----:R-:W-:Y:S01]  /*229c0*/  IMAD.MOV.U32 R113, RZ, RZ, R62 ;  /* 0x000000ffff717224 */ /* 0x001fe200078e003e */
[CC--:B------:R-:W-:Y:S01]  /*229d0*/  LEA R62, P3, R53.reuse, R2.reuse, 0x1 ;  /* 0x00000002353e7211 */ /* 0x0c0fe200078608ff */
[----:B------:R-:W-:Y:S01]  /*229e0*/  IMAD.MOV.U32 R112, RZ, RZ, R60 ;  /* 0x000000ffff707224 */ /* 0x000fe200078e003c */
[----:B------:R-:W-:Y:S01]  /*229f0*/  LEA R60, P4, R52, R2, 0x1 ;  /* 0x00000002343c7211 */ /* 0x000fe200078808ff */
[----:B------:R-:W-:Y:S01]  /*22a00*/  IMAD.MOV.U32 R15, RZ, RZ, R61 ;  /* 0x000000ffff0f7224 */ /* 0x000fe200078e003d */
[----:B------:R-:W-:-:S02]  /*22a10*/  LEA.HI.X.SX32 R63, R53, R3, 0x1, P3 ;  /* 0x00000003353f7211 */ /* 0x000fc400018f0eff */
[-C--:B-1----:R-:W-:Y:S02]  /*22a20*/  LEA R128, P1, R123, R2.reuse, 0x1 ;  /* 0x000000027b807211 */ /* 0x082fe400078208ff */
[-C--:B------:R-:W-:Y:S02]  /*22a30*/  LEA R58, P2, R135, R2.reuse, 0x1 ;  /* 0x00000002873a7211 */ /* 0x080fe400078408ff */
[-C--:B------:R-:W-:Y:S02]  /*22a40*/  LEA.HI.X.SX32 R61, R52, R3.reuse, 0x1, P4 ;  /* 0x00000003343d7211 */ /* 0x080fe400020f0eff */
[-C--:B------:R-:W-:Y:S02]  /*22a50*/  LEA.HI.X.SX32 R129, R123, R3.reuse, 0x1, P1 ;  /* 0x000000037b817211 */ /* 0x080fe400008f0eff */
[----:B------:R-:W-:Y:S01]  /*22a60*/  LEA R52, P4, R121, R2, 0x1 ;  /* 0x0000000279347211 */ /* 0x000fe200078808ff */
[----:B------:R0:W-:Y:S01]  /*22a70*/  STL.64 [R1+0xb60], R62 ;  /* 0x000b603e01007387 */ /* 0x0001e20000100a00 */
[----:B------:R-:W-:-:S02]  /*22a80*/  LEA.HI.X.SX32 R59, R135, R3, 0x1, P2 ;  /* 0x00000003873b7211 */ /* 0x000fc400010f0eff */
[----:B------:R-:W-:Y:S01]  /*22a90*/  LEA.HI.X.SX32 R53, R121, R3, 0x1, P4 ;  /* 0x0000000379357211 */ /* 0x000fe200020f0eff */
[----:B------:R1:W-:Y:S04]  /*22aa0*/  STL.64 [R1+0xef8], R60 ;  /* 0x000ef83c01007387 */ /* 0x0003e80000100a00 */
[----:B------:R-:W-:Y:S01]  /*22ab0*/  STL.64 [R1+0xb50], R128 ;  /* 0x000b508001007387 */ /* 0x000fe20000100a00 */
[----:B0-----:R-:W-:-:S03]  /*22ac0*/  LEA R62, P3, R120, R2, 0x1 ;  /* 0x00000002783e7211 */ /* 0x001fc600078608ff */
[----:B------:R-:W4:Y:S01]  /*22ad0*/  LDL.LU R123, [R1+0x280] ;  /* 0x00028000017b7983 */ /* 0x000f220000300800 */
[----:B------:R-:W-:-:S03]  /*22ae0*/  LEA.HI.X.SX32 R63, R120, R3, 0x1, P3 ;  /* 0x00000003783f7211 */ /* 0x000fc600018f0eff */
[----:B------:R0:W-:Y:S01]  /*22af0*/  STL.64 [R1+0xb48], R58 ;  /* 0x000b483a01007387 */ /* 0x0001e20000100a00 */
[----:B-1----:R-:W-:-:S03]  /*22b00*/  LEA R60, P2, R248, R2, 0x1 ;  /* 0x00000002f83c7211 */ /* 0x002fc600078408ff */
[----:B------:R-:W4:Y:S04]  /*22b10*/  LDL.LU R135, [R1+0x27c] ;  /* 0x00027c0001877983 */ /* 0x000f280000300800 */
[----:B------:R-:W4:Y:S04]  /*22b20*/  LDL.LU R120, [R1+0x278] ;  /* 0x0002780001787983 */ /* 0x000f280000300800 */
[----:B------:R1:W-:Y:S01]  /*22b30*/  STL.64 [R1+0xb38], R52 ;  /* 0x000b383401007387 */ /* 0x0003e20000100a00 */
[----:B0-----:R-:W-:-:S03]  /*22b40*/  LEA R58, P3, R55, R2, 0x1 ;  /* 0x00000002373a7211 */ /* 0x001fc600078608ff */
[----:B------:R-:W4:Y:S01]  /*22b50*/  LDL.LU R121, [R1+0x26c] ;  /* 0x00026c0001797983 */ /* 0x000f220000300800 */
[-C--:B------:R-:W-:Y:S02]  /*22b60*/  LEA.HI.X.SX32 R61, R248, R3.reuse, 0x1, P2 ;  /* 0x00000003f83d7211 */ /* 0x080fe400010f0eff */
[----:B------:R-:W-:Y:S02]  /*22b70*/  LEA.HI.X.SX32 R59, R55, R3, 0x1, P3 ;  /* 0x00000003373b7211 */ /* 0x000fe400018f0eff */
[----:B-1----:R-:W-:-:S04]  /*22b80*/  LEA R52, P4, R54, R2, 0x1 ;  /* 0x0000000236347211 */ /* 0x002fc800078808ff */
[----:B------:R-:W-:Y:S02]  /*22b90*/  LEA.HI.X.SX32 R53, R54, R3, 0x1, P4 ;  /* 0x0000000336357211 */ /* 0x000fe400020f0eff */
[----:B--2---:R-:W-:-:S04]  /*22ba0*/  LEA R128, P1, R137, R2, 0x1 ;  /* 0x0000000289807211 */ /* 0x004fc800078208ff */
[----:B------:R-:W-:-:S05]  /*22bb0*/  LEA.HI.X.SX32 R129, R137, R3, 0x1, P1 ;  /* 0x0000000389817211 */ /* 0x000fca00008f0eff */
[----:B------:R3:W-:Y:S04]  /*22bc0*/  STL.64 [R1+0xb28], R128 ;  /* 0x000b288001007387 */ /* 0x0007e80000100a00 */
[----:B------:R-:W2:Y:S04]  /*22bd0*/  LDL.LU R133, [R1+0x268] ;  /* 0x0002680001857983 */ /* 0x000ea80000300800 */
[----:B------:R-:W-:Y:S04]  /*22be0*/  STL.64 [R1+0xb20], R60 ;  /* 0x000b203c01007387 */ /* 0x000fe80000100a00 */
[----:B------:R-:W2:Y:S04]  /*22bf0*/  LDL.LU R130, [R1+0x264] ;  /* 0x0002640001827983 */ /* 0x000ea80000300800 */
[----:B------:R0:W-:Y:S04]  /*22c00*/  STL.64 [R1+0xb18], R58 ;  /* 0x000b183a01007387 */ /* 0x0001e80000100a00 */
[----:B------:R-:W2:Y:S04]  /*22c10*/  LDL.LU R131, [R1+0x260] ;  /* 0x0002600001837983 */ /* 0x000ea80000300800 */
[----:B------:R-:W2:Y:S01]  /*22c20*/  LDL.LU R136, [R1+0x250] ;  /* 0x0002500001887983 */ /* 0x000ea20000300800 */
[----:B---3--:R-:W-:-:S02]  /*22c30*/  LEA R128, P1, R249, R2, 0x1 ;  /* 0x00000002f9807211 */ /* 0x008fc400078208ff */
[-C--:B0-----:R-:W-:Y:S02]  /*22c40*/  LEA R58, P3, R49, R2.reuse, 0x1 ;  /* 0x00000002313a7211 */ /* 0x081fe400078608ff */
[C---:B----4-:R-:W-:Y:S02]  /*22c50*/  LEA R60, P2, R122.reuse, R2, 0x1 ;  /* 0x000000027a3c7211 */ /* 0x050fe400078408ff */
[-C--:B------:R-:W-:Y:S02]  /*22c60*/  LEA.HI.X.SX32 R129, R249, R3.reuse, 0x1, P1 ;  /* 0x00000003f9817211 */ /* 0x080fe400008f0eff */
[-C--:B------:R-:W-:Y:S01]  /*22c70*/  LEA.HI.X.SX32 R61, R122, R3.reuse, 0x1, P2 ;  /* 0x000000037a3d7211 */ /* 0x080fe200010f0eff */
[----:B------:R-:W-:Y:S01]  /*22c80*/  STL.64 [R1+0xee0], R52 ;  /* 0x000ee03401007387 */ /* 0x000fe20000100a00 */
[----:B------:R-:W-:-:S03]  /*22c90*/  LEA.HI.X.SX32 R59, R49, R3, 0x1, P3 ;  /* 0x00000003313b7211 */ /* 0x000fc600018f0eff */
[----:B------:R-:W-:Y:S04]  /*22ca0*/  STL.64 [R1+0xb08], R128 ;  /* 0x000b088001007387 */ /* 0x000fe80000100a00 */
[----:B------:R-:W3:Y:S04]  /*22cb0*/  LDL.LU R137, [R1+0x24c] ;  /* 0x00024c0001897983 */ /* 0x000ee80000300800 */
[----:B------:R0:W-:Y:S04]  /*22cc0*/  STL.64 [R1+0xb00], R60 ;  /* 0x000b003c01007387 */ /* 0x0001e80000100a00 */
[----:B------:R-:W4:Y:S04]  /*22cd0*/  LDL.LU R248, [R1+0x248] ;  /* 0x0002480001f87983 */ /* 0x000f280000300800 */
[----:B------:R1:W-:Y:S04]  /*22ce0*/  STL.64 [R1+0xaf8], R58 ;  /* 0x000af83a01007387 */ /* 0x0003e80000100a00 */
[----:B------:R-:W4:Y:S04]  /*22cf0*/  LDL.LU R249, [R1+0x23c] ;  /* 0x00023c0001f97983 */ /* 0x000f280000300800 */
[----:B------:R-:W4:Y:S01]  /*22d00*/  LDL.LU R122, [R1+0x234] ;  /* 0x00023400017a7983 */ /* 0x000f220000300800 */
[----:B------:R-:W-:-:S02]  /*22d10*/  LEA R54, P4, R48, R2, 0x1 ;  /* 0x0000000230367211 */ /* 0x000fc400078808ff */
[-C--:B0-----:R-:W-:Y:S02]  /*22d20*/  LEA R60, P1, R123, R2.reuse, 0x1 ;  /* 0x000000027b3c7211 */ /* 0x081fe400078208ff */
[-C--:B-1----:R-:W-:Y:S02]  /*22d30*/  LEA R58, P2, R135, R2.reuse, 0x1 ;  /* 0x00000002873a7211 */ /* 0x082fe400078408ff */
[-C--:B------:R-:W-:Y:S02]  /*22d40*/  LEA.HI.X.SX32 R55, R48, R3.reuse, 0x1, P4 ;  /* 0x0000000330377211 */ /* 0x080fe400020f0eff */
[-C--:B------:R-:W-:Y:S02]  /*22d50*/  LEA.HI.X.SX32 R61, R123, R3.reuse, 0x1, P1 ;  /* 0x000000037b3d7211 */ /* 0x080fe400008f0eff */
[-C--:B------:R-:W-:Y:S02]  /*22d60*/  LEA.HI.X.SX32 R59, R135, R3.reuse, 0x1, P2 ;  /* 0x00000003873b7211 */ /* 0x080fe400010f0eff */
[CC--:B------:R-:W-:Y:S01]  /*22d70*/  LEA R52, P4, R121.reuse, R2.reuse, 0x1 ;  /* 0x0000000279347211 */ /* 0x0c0fe200078808ff */
[----:B------:R-:W-:Y:S03]  /*22d80*/  STL.64 [R1+0xae8], R60 ;  /* 0x000ae83c01007387 */ /* 0x000fe60000100a00 */
[----:B------:R-:W-:Y:S01]  /*22d90*/  LEA.HI.X.SX32 R53, R121, R3, 0x1, P4 ;  /* 0x0000000379357211 */ /* 0x000fe200020f0eff */
[----:B------:R2:W-:Y:S01]  /*22da0*/  STL.64 [R1+0xae0], R58 ;  /* 0x000ae03a01007387 */ /* 0x0005e20000100a00 */
[----:B------:R-:W-:Y:S01]  /*22db0*/  LEA R48, P3, R120, R2, 0x1 ;  /* 0x0000000278307211 */ /* 0x000fe200078608ff */
[----:B------:R-:W-:-:S02]  /*22dc0*/  IMAD.MOV.U32 R123, RZ, RZ, R112 ;  /* 0x000000ffff7b7224 */ /* 0x000fc400078e0070 */
[----:B------:R0:W-:Y:S01]  /*22dd0*/  STL.64 [R1+0xad0], R52 ;  /* 0x000ad03401007387 */ /* 0x0001e20000100a00 */
[----:B------:R-:W-:Y:S01]  /*22de0*/  IMAD.MOV.U32 R112, RZ, RZ, R44 ;  /* 0x000000ffff707224 */ /* 0x000fe200078e002c */
[----:B------:R-:W-:Y:S01]  /*22df0*/  LEA.HI.X.SX32 R49, R120, R3, 0x1, P3 ;  /* 0x0000000378317211 */ /* 0x000fe200018f0eff */
[----:B------:R-:W-:Y:S02]  /*22e00*/  IMAD.MOV.U32 R120, RZ, RZ, R45 ;  /* 0x000000ffff787224 */ /* 0x000fe400078e002d */
[----:B------:R-:W-:Y:S02]  /*22e10*/  IMAD.MOV.U32 R135, RZ, RZ, R15 ;  /* 0x000000ffff877224 */ /* 0x000fe400078e000f */
[----:B------:R-:W-:Y:S02]  /*22e20*/  IMAD.MOV.U32 R15, RZ, RZ, R113 ;  /* 0x000000ffff0f7224 */ /* 0x000fe400078e0071 */
[----:B------:R-:W-:Y:S02]  /*22e30*/  IMAD.MOV.U32 R113, RZ, RZ, R50 ;  /* 0x000000ffff717224 */ /* 0x000fe400078e0032 */
[----:B------:R-:W-:Y:S01]  /*22e40*/  IMAD.MOV.U32 R121, RZ, RZ, R51 ;  /* 0x000000ffff797224 */ /* 0x000fe200078e0033 */
[----:B--2---:R-:W-:-:S04]  /*22e50*/  LEA R58, P1, R133, R2, 0x1 ;  /* 0x00000002853a7211 */ /* 0x004fc800078208ff */
[----:B------:R-:W-:Y:S02]  /*22e60*/  LEA.HI.X.SX32 R59, R133, R3, 0x1, P1 ;  /* 0x00000003853b7211 */ /* 0x000fe400008f0eff */
[----:B0-----:R-:W-:-:S03]  /*22e70*/  LEA R52, P2, R130, R2, 0x1 ;  /* 0x0000000282347211 */ /* 0x001fc600078408ff */
[----:B------:R4:W-:Y:S01]  /*22e80*/  STL.64 [R1+0xac0], R58 ;  /* 0x000ac03a01007387 */ /* 0x0009e20000100a00 */
[----:B------:R-:W-:-:S03]  /*22e90*/  LEA.HI.X.SX32 R53, R130, R3, 0x1, P2 ;  /* 0x0000000382357211 */ /* 0x000fc600010f0eff */
[----:B------:R-:W2:Y:S01]  /*22ea0*/  LDL.LU R128, [R1+0x230] ;  /* 0x0002300001807983 */ /* 0x000ea20000300800 */
[----:B------:R-:W-:-:S03]  /*22eb0*/  LEA R44, P4, R136, R2, 0x1 ;  /* 0x00000002882c7211 */ /* 0x000fc600078808ff */
[----:B------:R0:W-:Y:S01]  /*22ec0*/  STL.64 [R1+0xab8], R52 ;  /* 0x000ab83401007387 */ /* 0x0001e20000100a00 */
[----:B------:R-:W-:-:S03]  /*22ed0*/  LEA.HI.X.SX32 R45, R136, R3, 0x1, P4 ;  /* 0x00000003882d7211 */ /* 0x000fc600020f0eff */
[----:B------:R-:W2:Y:S04]  /*22ee0*/  LDL.LU R129, [R1+0x22c] ;  /* 0x00022c0001817983 */ /* 0x000ea80000300800 */
[----:B------:R-:W2:Y:S04]  /*22ef0*/  LDL.LU R148, [R1+0x220] ;  /* 0x0002200001947983 */ /* 0x000ea80000300800 */
[----:B------:R1:W-:Y:S01]  /*22f00*/  STL.64 [R1+0xaa8], R44 ;  /* 0x000aa82c01007387 */ /* 0x0003e20000100a00 */
[----:B------:R-:W-:-:S03]  /*22f10*/  LEA R50, P3, R131, R2, 0x1 ;  /* 0x0000000283327211 */ /* 0x000fc600078608ff */
[----:B------:R-:W2:Y:S01]  /*22f20*/  LDL.LU R250, [R1+0x21c] ;  /* 0x00021c0001fa7983 */ /* 0x000ea20000300800 */
[----:B------:R-:W-:Y:S02]  /*22f30*/  LEA.HI.X.SX32 R51, R131, R3, 0x1, P3 ;  /* 0x0000000383337211 */ /* 0x000fe400018f0eff */
[-C--:B---3--:R-:W-:Y:S01]  /*22f40*/  LEA R60, P1, R137, R2.reuse, 0x1 ;  /* 0x00000002893c7211 */ /* 0x088fe200078208ff */
[----:B------:R-:W3:Y:S04]  /*22f50*/  LDL.LU R133, [R1+0x214] ;  /* 0x0002140001857983 */ /* 0x000ee80000300800 */
[----:B------:R-:W3:Y:S01]  /*22f60*/  LDL.LU R130, [R1+0x210] ;  /* 0x0002100001827983 */ /* 0x000ee20000300800 */
[----:B----4-:R-:W-:-:S03]  /*22f70*/  LEA R58, P2, R248, R2, 0x1 ;  /* 0x00000002f83a7211 */ /* 0x010fc600078408ff */
[----:B------:R-:W4:Y:S01]  /*22f80*/  LDL.LU R131, [R1+0x204] ;  /* 0x0002040001837983 */ /* 0x000f220000300800 */
[-C--:B------:R-:W-:Y:S02]  /*22f90*/  LEA.HI.X.SX32 R61, R137, R3.reuse, 0x1, P1 ;  /* 0x00000003893d7211 */ /* 0x080fe400008f0eff */
[----:B------:R-:W-:Y:S01]  /*22fa0*/  LEA.HI.X.SX32 R59, R248, R3, 0x1, P2 ;  /* 0x00000003f83b7211 */ /* 0x000fe200010f0eff */
[----:B------:R-:W4:Y:S01]  /*22fb0*/  LDL.LU R136, [R1+0x200] ;  /* 0x0002000001887983 */ /* 0x000f220000300800 */
[----:B0-----:R-:W-:-:S03]  /*22fc0*/  LEA R52, P4, R122, R2, 0x1 ;  /* 0x000000027a347211 */ /* 0x001fc600078808ff */
[----:B------:R-:W-:Y:S01]  /*22fd0*/  STL.64 [R1+0xaa0], R60 ;  /* 0x000aa03c01007387 */ /* 0x000fe20000100a00 */
[----:B------:R-:W-:-:S03]  /*22fe0*/  LEA.HI.X.SX32 R53, R122, R3, 0x1, P4 ;  /* 0x000000037a357211 */ /* 0x000fc600020f0eff */
[----:B------:R2:W-:Y:S04]  /*22ff0*/  STL.64 [R1+0xa98], R58 ;  /* 0x000a983a01007387 */ /* 0x0005e80000100a00 */
[----:B------:R0:W-:Y:S04]  /*23000*/  STL.64 [R1+0xa88], R52 ;  /* 0x000a883401007387 */ /* 0x0001e80000100a00 */
[----:B------:R-:W4:Y:S04]  /*23010*/  LDL.LU R251, [R1+0x1f8] ;  /* 0x0001f80001fb7983 */ /* 0x000f280000300800 */
[----:B------:R-:W4:Y:S01]  /*23020*/  LDL.LU R132, [R1+0x1f4] ;  /* 0x0001f40001847983 */ /* 0x000f220000300800 */
[----:B-1----:R-:W-:Y:S01]  /*23030*/  LEA R44, P3, R249, R2, 0x1 ;  /* 0x00000002f92c7211 */ /* 0x002fe200078608ff */
[----:B------:R-:W-:-:S02]  /*23040*/  IMAD.MOV.U32 R122, RZ, RZ, R123 ;  /* 0x000000ffff7a7224 */ /* 0x000fc400078e007b */
[----:B------:R-:W-:Y:S01]  /*23050*/  IMAD.MOV.U32 R123, RZ, RZ, R40 ;  /* 0x000000ffff7b7224 */ /* 0x000fe200078e0028 */
[----:B------:R-:W-:Y:S01]  /*23060*/  LEA.HI.X.SX32 R45, R249, R3, 0x1, P3 ;  /* 0x00000003f92d7211 */ /* 0x000fe200018f0eff */
[----:B------:R-:W-:Y:S01]  /*23070*/  IMAD.MOV.U32 R137, RZ, RZ, R120 ;  /* 0x000000ffff897224 */ /* 0x000fe200078e0078 */
[----:B------:R-:W4:Y:S01]  /*23080*/  LDL.LU R149, [R1+0x1d4] ;  /* 0x0001d40001957983 */ /* 0x000f220000300800 */
[----:B------:R-:W-:-:S03]  /*23090*/  IMAD.MOV.U32 R120, RZ, RZ, R41 ;  /* 0x000000ffff787224 */ /* 0x000fc600078e0029 */
[----:B------:R-:W4:Y:S01]  /*230a0*/  LDL.LU R143, [R1+0x1d0] ;  /* 0x0001d000018f7983 */ /* 0x000f220000300800 */
[----:B------:R-:W-:Y:S02]  /*230b0*/  IMAD.MOV.U32 R249, RZ, RZ, R46 ;  /* 0x000000fffff97224 */ /* 0x000fe400078e002e */
[----:B------:R-:W-:Y:S01]  /*230c0*/  IMAD.MOV.U32 R248, RZ, RZ, R47 ;  /* 0x000000fffff87224 */ /* 0x000fe200078e002f */
[----:B--2---:R-:W-:-:S04]  /*230d0*/  LEA R58, P1, R128, R2, 0x1 ;  /* 0x00000002803a7211 */ /* 0x004fc800078208ff */
[----:B------:R-:W-:-:S05]  /*230e0*/  LEA.HI.X.SX32 R59, R128, R3, 0x1, P1 ;  /* 0x00000003803b7211 */ /* 0x000fca00008f0eff */
[----:B------:R4:W-:Y:S01]  /*230f0*/  STL.64 [R1+0xa78], R58 ;  /* 0x000a783a01007387 */ /* 0x0009e20000100a00 */
[-C--:B0-----:R-:W-:Y:S02]  /*23100*/  LEA R52, P3, R148, R2.reuse, 0x1 ;  /* 0x0000000294347211 */ /* 0x081fe400078608ff */
[-C--:B------:R-:W-:Y:S02]  /*23110*/  LEA R40, P4, R250, R2.reuse, 0x1 ;  /* 0x00000002fa287211 */ /* 0x080fe400078808ff */
[-C--:B------:R-:W-:Y:S02]  /*23120*/  LEA.HI.X.SX32 R53, R148, R3.reuse, 0x1, P3 ;  /* 0x0000000394357211 */ /* 0x080fe400018f0eff */
[----:B------:R-:W-:Y:S02]  /*23130*/  LEA.HI.X.SX32 R41, R250, R3, 0x1, P4 ;  /* 0x00000003fa297211 */ /* 0x000fe400020f0eff */
[----:B---3--:R-:W-:-:S03]  /*23140*/  LEA R60, P1, R133, R2, 0x1 ;  /* 0x00000002853c7211 */ /* 0x008fc600078208ff */
[----:B------:R-:W-:Y:S01]  /*23150*/  STL.64 [R1+0xa60], R40 ;  /* 0x000a602801007387 */ /* 0x000fe20000100a00 */
[----:B----4-:R-:W-:-:S03]  /*23160*/  LEA R58, P3, R131, R2, 0x1 ;  /* 0x00000002833a7211 */ /* 0x010fc600078608ff */
[----:B------:R0:W-:Y:S01]  /*23170*/  STL.64 [R1+0xa68], R52 ;  /* 0x000a683401007387 */ /* 0x0001e20000100a00 */
[-C--:B------:R-:W-:Y:S02]  /*23180*/  LEA.HI.X.SX32 R61, R133, R3.reuse, 0x1, P1 ;  /* 0x00000003853d7211 */ /* 0x080fe400008f0eff */
[----:B------:R-:W-:Y:S01]  /*23190*/  LEA.HI.X.SX32 R59, R131, R3, 0x1, P3 ;  /* 0x00000003833b7211 */ /* 0x000fe200018f0eff */
[----:B------:R-:W2:Y:S01]  /*231a0*/  LDL.LU R128, [R1+0x1e0] ;  /* 0x0001e00001807983 */ /* 0x000ea20000300800 */
[----:B------:R-:W-:-:S03]  /*231b0*/  LEA R46, P2, R129, R2, 0x1 ;  /* 0x00000002812e7211 */ /* 0x000fc600078408ff */
[----:B------:R-:W3:Y:S01]  /*231c0*/  LDL.LU R148, [R1+0x1dc] ;  /* 0x0001dc0001947983 */ /* 0x000ee20000300800 */
[----:B0-----:R-:W-:-:S03]  /*231d0*/  LEA R52, P4, R136, R2, 0x1 ;  /* 0x0000000288347211 */ /* 0x001fc600078808ff */
[----:B------:R-:W-:Y:S01]  /*231e0*/  STL.64 [R1+0xa58], R60 ;  /* 0x000a583c01007387 */ /* 0x000fe20000100a00 */
[----:B------:R-:W-:-:S03]  /*231f0*/  LEA.HI.X.SX32 R53, R136, R3, 0x1, P4 ;  /* 0x0000000388357211 */ /* 0x000fc600020f0eff */
[----:B------:R0:W-:Y:S01]  /*23200*/  STL.64 [R1+0xa48], R58 ;  /* 0x000a483a01007387 */ /* 0x0001e20000100a00 */
[----:B------:R-:W-:Y:S02]  /*23210*/  LEA.HI.X.SX32 R47, R129, R3, 0x1, P2 ;  /* 0x00000003812f7211 */ /* 0x000fe400010f0eff */
[----:B------:R-:W-:Y:S01]  /*23220*/  LEA R40, P2, R130, R2, 0x1 ;  /* 0x0000000282287211 */ /* 0x000fe200078408ff */
[----:B------:R1:W-:Y:S01]  /*23230*/  STL.64 [R1+0xa40], R52 ;  /* 0x000a403401007387 */ /* 0x0003e20000100a00 */
[----:B------:R-:W-:-:S03]  /*23240*/  IMAD.MOV.U32 R131, RZ, RZ, R42 ;  /* 0x000000ffff837224 */ /* 0x000fc600078e002a */
[----:B------:R-:W4:Y:S01]  /*23250*/  LDL.LU R250, [R1+0x1cc] ;  /* 0x0001cc0001fa7983 */ /* 0x000f220000300800 */
[CC--:B0-----:R-:W-:Y:S01]  /*23260*/  LEA R58, P1, R251.reuse, R2.reuse, 0x1 ;  /* 0x00000002fb3a7211 */ /* 0x0c1fe200078208ff */
[----:B------:R-:W-:Y:S01]  /*23270*/  IMAD.MOV.U32 R133, RZ, RZ, R248 ;  /* 0x000000ffff857224 */ /* 0x000fe200078e00f8 */
[-C--:B------:R-:W-:Y:S01]  /*23280*/  LEA.HI.X.SX32 R41, R130, R3.reuse, 0x1, P2 ;  /* 0x0000000382297211 */ /* 0x080fe200010f0eff */
[----:B------:R-:W4:Y:S01]  /*23290*/  LDL.LU R129, [R1+0x1c8] ;  /* 0x0001c80001817983 */ /* 0x000f220000300800 */
[-C--:B------:R-:W-:Y:S02]  /*232a0*/  LEA.HI.X.SX32 R59, R251, R3.reuse, 0x1, P1 ;  /* 0x00000003fb3b7211 */ /* 0x080fe400008f0eff */
[C---:B------:R-:W-:Y:S01]  /*232b0*/  LEA R42, P2, R132.reuse, R2, 0x1 ;  /* 0x00000002842a7211 */ /* 0x040fe200078408ff */
[----:B------:R-:W-:Y:S02]  /*232c0*/  IMAD.MOV.U32 R248, RZ, RZ, R43 ;  /* 0x000000fffff87224 */ /* 0x000fe400078e002b */
[----:B------:R-:W-:Y:S01]  /*232d0*/  STL.64 [R1+0xa38], R58 ;  /* 0x000a383a01007387 */ /* 0x000fe20000100a00 */
[----:B------:R-:W-:-:S03]  /*232e0*/  LEA.HI.X.SX32 R43, R132, R3, 0x1, P2 ;  /* 0x00000003842b7211 */ /* 0x000fc600010f0eff */
[----:B------:R-:W4:Y:S04]  /*232f0*/  LDL.LU R251, [R1+0x1c4] ;  /* 0x0001c40001fb7983 */ /* 0x000f280000300800 */
[----:B------:R-:W4:Y:S01]  /*23300*/  LDL.LU R132, [R1+0x1bc] ;  /* 0x0001bc0001847983 */ /* 0x000f220000300800 */
[----:B------:R-:W-:Y:S02]  /*23310*/  IMAD.MOV.U32 R130, RZ, RZ, R249 ;  /* 0x000000ffff827224 */ /* 0x000fe400078e00f9 */
[----:B------:R-:W-:Y:S02]  /*23320*/  IMAD.MOV.U32 R249, RZ, RZ, R122 ;  /* 0x000000fffff97224 */ /* 0x000fe400078e007a */
[----:B------:R-:W-:Y:S02]  /*23330*/  IMAD.MOV.U32 R122, RZ, RZ, R135 ;  /* 0x000000ffff7a7224 */ /* 0x000fe400078e0087 */
[----:B------:R-:W-:Y:S01]  /*23340*/  IMAD.MOV.U32 R135, RZ, RZ, R36 ;  /* 0x000000ffff877224 */ /* 0x000fe200078e0024 */
[----:B------:R-:W-:-:S02]  /*23350*/  LEA R36, P4, R38, R2, 0x1 ;  /* 0x0000000226247211 */ /* 0x000fc400078808ff */
[C---:B-1----:R-:W-:Y:S01]  /*23360*/  LEA R52, P3, R39.reuse, R2, 0x1 ;  /* 0x0000000227347211 */ /* 0x042fe200078608ff */
[----:B------:R-:W-:Y:S01]  /*23370*/  IMAD.MOV.U32 R136, RZ, RZ, R37 ;  /* 0x000000ffff887224 */ /* 0x000fe200078e0025 */
[-C--:B------:R-:W-:Y:S02]  /*23380*/  LEA.HI.X.SX32 R37, R38, R3.reuse, 0x1, P4 ;  /* 0x0000000326257211 */ /* 0x080fe400020f0eff */
[----:B------:R-:W-:-:S03]  /*23390*/  LEA.HI.X.SX32 R53, R39, R3, 0x1, P3 ;  /* 0x0000000327357211 */ /* 0x000fc600018f0eff */
[----:B------:R-:W-:Y:S01]  /*233a0*/  STL.64 [R1+0xa20], R36 ;  /* 0x000a202401007387 */ /* 0x000fe20000100a00 */
[----:B------:R-:W-:-:S03]  /*233b0*/  LEA R38, P4, R143, R2, 0x1 ;  /* 0x000000028f267211 */ /* 0x000fc600078808ff */
[----:B------:R0:W-:Y:S01]  /*233c0*/  STL.64 [R1+0xa28], R52 ;  /* 0x000a283401007387 */ /* 0x0001e20000100a00 */
[----:B------:R-:W-:Y:S02]  /*233d0*/  LEA.HI.X.SX32 R39, R143, R3, 0x1, P4 ;  /* 0x000000038f277211 */ /* 0x000fe400020f0eff */
[----:B0-----:R-:W-:-:S04]  /*233e0*/  LEA R52, P3, R149, R2, 0x1 ;  /* 0x0000000295347211 */ /* 0x001fc800078608ff */
[----:B------:R-:W-:Y:S02]  /*233f0*/  LEA.HI.X.SX32 R53, R149, R3, 0x1, P3 ;  /* 0x0000000395357211 */ /* 0x000fe400018f0eff */
[----:B--2---:R-:W-:-:S04]  /*23400*/  LEA R58, P1, R128, R2, 0x1 ;  /* 0x00000002803a7211 */ /* 0x004fc800078208ff */
[----:B------:R-:W-:Y:S02]  /*23410*/  LEA.HI.X.SX32 R59, R128, R3, 0x1, P1 ;  /* 0x00000003803b7211 */ /* 0x000fe400008f0eff */
[----:B---3--:R-:W-:-:S03]  /*23420*/  LEA R36, P2, R148, R2, 0x1 ;  /* 0x0000000294247211 */ /* 0x008fc600078408ff */
[----:B------:R0:W-:Y:S01]  /*23430*/  STL.64 [R1+0xa18], R58 ;  /* 0x000a183a01007387 */ /* 0x0001e20000100a00 */
[----:B------:R-:W-:-:S03]  /*23440*/  LEA.HI.X.SX32 R37, R148, R3, 0x1, P2 ;  /* 0x0000000394257211 */ /* 0x000fc600010f0eff */
[----:B------:R-:W2:Y:S04]  /*23450*/  LDL.LU R159, [R1+0x18c] ;  /* 0x00018c00019f7983 */ /* 0x000ea80000300800 */
[----:B------:R1:W-:Y:S01]  /*23460*/  STL.64 [R1+0xa08], R52 ;  /* 0x000a083401007387 */ /* 0x0003e20000100a00 */
[----:B----4-:R-:W-:-:S03]  /*23470*/  LEA R60, P1, R250, R2, 0x1 ;  /* 0x00000002fa3c7211 */ /* 0x010fc600078208ff */
[----:B------:R-:W3:Y:S01]  /*23480*/  LDL.LU R150, [R1+0x188] ;  /* 0x0001880001967983 */ /* 0x000ee20000300800 */
[----:B------:R-:W-:-:S03]  /*23490*/  LEA.HI.X.SX32 R61, R250, R3, 0x1, P1 ;  /* 0x00000003fa3d7211 */ /* 0x000fc600008f0eff */
[----:B------:R4:W-:Y:S04]  /*234a0*/  STL.64 [R1+0xa00], R38 ;  /* 0x000a002601007387 */ /* 0x0009e80000100a00 */
[----:B------:R-:W2:Y:S04]  /*234b0*/  LDL.LU R148, [R1+0x1b8] ;  /* 0x0001b80001947983 */ /* 0x000ea80000300800 */
[----:B------:R-:W3:Y:S01]  /*234c0*/  LDL.LU R149, [R1+0x1b4] ;  /* 0x0001b40001957983 */ /* 0x000ee20000300800 */
[----:B0-----:R-:W-:-:S03]  /*234d0*/  LEA R58, P3, R251, R2, 0x1 ;  /* 0x00000002fb3a7211 */ /* 0x001fc600078608ff */
[----:B------:R-:W3:Y:S01]  /*234e0*/  LDL.LU R143, [R1+0x1b0] ;  /* 0x0001b000018f7983 */ /* 0x000ee20000300800 */
[----:B-1----:R-:W-:-:S03]  /*234f0*/  LEA R52, P4, R132, R2, 0x1 ;  /* 0x0000000284347211 */ /* 0x002fc600078808ff */
[----:B------:R2:W-:Y:S01]  /*23500*/  STL.64 [R1+0x9f8], R60 ;  /* 0x0009f83c01007387 */ /* 0x0005e20000100a00 */
[----:B------:R-:W-:-:S03]  /*23510*/  LEA.HI.X.SX32 R59, R251, R3, 0x1, P3 ;  /* 0x00000003fb3b7211 */ /* 0x000fc600018f0eff */
[----:B------:R-:W3:Y:S01]  /*23520*/  LDL.LU R250, [R1+0x1ac] ;  /* 0x0001ac0001fa7983 */ /* 0x000ee20000300800 */
[-C--:B------:R-:W-:Y:S02]  /*23530*/  LEA.HI.X.SX32 R53, R132, R3.reuse, 0x1, P4 ;  /* 0x0000000384357211 */ /* 0x080fe400020f0eff */
[C---:B----4-:R-:W-:Y:S01]  /*23540*/  LEA R38, P2, R129.reuse, R2, 0x1 ;  /* 0x0000000281267211 */ /* 0x050fe200078408ff */
[----:B------:R3:W-:Y:S04]  /*23550*/  STL.64 [R1+0x9e8], R58 ;  /* 0x0009e83a01007387 */ /* 0x0007e80000100a00 */
[----:B------:R0:W-:Y:S01]  /*23560*/  STL.64 [R1+0x9e0], R52 ;  /* 0x0009e03401007387 */ /* 0x0001e20000100a00 */
[----:B------:R-:W-:-:S03]  /*23570*/  LEA.HI.X.SX32 R39, R129, R3, 0x1, P2 ;  /* 0x0000000381277211 */ /* 0x000fc600010f0eff */
[----:B------:R-:W4:Y:S04]  /*23580*/  LDL.LU R158, [R1+0x1a8] ;  /* 0x0001a800019e7983 */ /* 0x000f280000300800 */
[----:B------:R-:W4:Y:S04]  /*23590*/  LDL.LU R151, [R1+0x1a4] ;  /* 0x0001a40001977983 */ /* 0x000f280000300800 */
[----:B------:R-:W4:Y:S01]  /*235a0*/  LDL.LU R129, [R1+0x1a0] ;  /* 0x0001a00001817983 */ /* 0x000f220000300800 */
[----:B------:R-:W-:-:S03]  /*235b0*/  IMAD.MOV.U32 R132, RZ, RZ, R130 ;  /* 0x000000ffff847224 */ /* 0x000fc600078e0082 */
[----:B------:R-:W4:Y:S01]  /*235c0*/  LDL.LU R145, [R1+0x180] ;  /* 0x0001800001917983 */ /* 0x000f220000300800 */
[----:B------:R-:W-:-:S03]  /*235d0*/  IMAD.MOV.U32 R251, RZ, RZ, R131 ;  /* 0x000000fffffb7224 */ /* 0x000fc600078e0083 */
[----:B------:R-:W4:Y:S01]  /*235e0*/  LDL.LU R139, [R1+0x178] ;  /* 0x00017800018b7983 */ /* 0x000f220000300800 */
[----:B------:R-:W-:Y:S02]  /*235f0*/  IMAD.MOV.U32 R130, RZ, RZ, R136 ;  /* 0x000000ffff827224 */ /* 0x000fe400078e0088 */
[----:B------:R-:W-:Y:S01]  /*23600*/  IMAD.MOV.U32 R131, RZ, RZ, R121 ;  /* 0x000000ffff837224 */ /* 0x000fe200078e0079 */
[----:B------:R-:W4:Y:S01]  /*23610*/  LDL.LU R128, [R1+0x174] ;  /* 0x0001740001807983 */ /* 0x000f220000300800 */
[----:B------:R-:W-:Y:S02]  /*23620*/  IMAD.MOV.U32 R136, RZ, RZ, R14 ;  /* 0x000000ffff887224 */ /* 0x000fe400078e000e */
[----:B------:R-:W-:Y:S02]  /*23630*/  IMAD.MOV.U32 R121, RZ, RZ, R15 ;  /* 0x000000ffff797224 */ /* 0x000fe400078e000f */
[----:B------:R-:W-:Y:S02]  /*23640*/  IMAD.MOV.U32 R14, RZ, RZ, R33 ;  /* 0x000000ffff0e7224 */ /* 0x000fe400078e0021 */
[----:B------:R-:W-:Y:S01]  /*23650*/  IMAD.MOV.U32 R15, RZ, RZ, R32 ;  /* 0x000000ffff0f7224 */ /* 0x000fe200078e0020 */
[----:B--2---:R-:W-:-:S04]  /*23660*/  LEA R60, P1, R148, R2, 0x1 ;  /* 0x00000002943c7211 */ /* 0x004fc800078208ff */
[----:B------:R-:W-:Y:S02]  /*23670*/  LEA.HI.X.SX32 R61, R148, R3, 0x1, P1 ;  /* 0x00000003943d7211 */ /* 0x000fe400008f0eff */
[----:B---3--:R-:W-:-:S04]  /*23680*/  LEA R58, P3, R143, R2, 0x1 ;  /* 0x000000028f3a7211 */ /* 0x008fc800078608ff */
[-C--:B------:R-:W-:Y:S02]  /*23690*/  LEA.HI.X.SX32 R59, R143, R3.reuse, 0x1, P3 ;  /* 0x000000038f3b7211 */ /* 0x080fe400018f0eff */
[CC--:B0-----:R-:W-:Y:S01]  /*236a0*/  LEA R52, P4, R250.reuse, R2.reuse, 0x1 ;  /* 0x00000002fa347211 */ /* 0x0c1fe200078808ff */
[----:B------:R-:W-:Y:S03]  /*236b0*/  STL.64 [R1+0x9d8], R60 ;  /* 0x0009d83c01007387 */ /* 0x000fe60000100a00 */
[----:B------:R-:W-:Y:S01]  /*236c0*/  LEA.HI.X.SX32 R53, R250, R3, 0x1, P4 ;  /* 0x00000003fa357211 */ /* 0x000fe200020f0eff */
[----:B------:R4:W-:Y:S01]  /*236d0*/  STL.64 [R1+0x9c8], R58 ;  /* 0x0009c83a01007387 */ /* 0x0009e20000100a00 */
[----:B------:R-:W-:-:S03]  /*236e0*/  LEA R32, P2, R149, R2, 0x1 ;  /* 0x0000000295207211 */ /* 0x000fc600078408ff */
[----:B------:R0:W-:Y:S01]  /*236f0*/  STL.64 [R1+0x9c0], R52 ;  /* 0x0009c03401007387 */ /* 0x0001e20000100a00 */
[----:B------:R-:W-:Y:S01]  /*23700*/  IMAD.MOV.U32 R250, RZ, RZ, R14 ;  /* 0x000000fffffa7224 */ /* 0x000fe200078e000e */
[-C--:B------:R-:W-:Y:S01]  /*23710*/  LEA.HI.X.SX32 R33, R149, R3.reuse, 0x1, P2 ;  /* 0x0000000395217211 */ /* 0x080fe200010f0eff */
[----:B------:R-:W-:Y:S01]  /*23720*/  IMAD.MOV.U32 R14, RZ, RZ, R34 ;  /* 0x000000ffff0e7224 */ /* 0x000fe200078e0022 */
[----:B------:R-:W2:Y:S01]  /*23730*/  LDL.LU R157, [R1+0x194] ;  /* 0x00019400019d7983 */ /* 0x000ea20000300800 */
[CC--:B----4-:R-:W-:Y:S02]  /*23740*/  LEA R58, P1, R158.reuse, R2.reuse, 0x1 ;  /* 0x000000029e3a7211 */ /* 0x0d0fe400078208ff */
[CC--:B0-----:R-:W-:Y:S01]  /*23750*/  LEA R52, P3, R129.reuse, R2.reuse, 0x1 ;  /* 0x0000000281347211 */ /* 0x0c1fe200078608ff */
[----:B------:R-:W-:Y:S01]  /*23760*/  IMAD.MOV.U32 R149, RZ, RZ, R130 ;  /* 0x000000ffff957224 */ /* 0x000fe200078e0082 */
[-C--:B------:R-:W-:Y:S01]  /*23770*/  LEA.HI.X.SX32 R59, R158, R3.reuse, 0x1, P1 ;  /* 0x000000039e3b7211 */ /* 0x080fe200008f0eff */
[----:B------:R-:W3:Y:S01]  /*23780*/  LDL.LU R144, [R1+0x190] ;  /* 0x0001900001907983 */ /* 0x000ee20000300800 */
[-C--:B------:R-:W-:Y:S01]  /*23790*/  LEA.HI.X.SX32 R53, R129, R3.reuse, 0x1, P3 ;  /* 0x0000000381357211 */ /* 0x080fe200018f0eff */
[----:B------:R-:W-:Y:S01]  /*237a0*/  IMAD.MOV.U32 R130, RZ, RZ, R121 ;  /* 0x000000ffff827224 */ /* 0x000fe200078e0079 */
[C---:B------:R-:W-:Y:S01]  /*237b0*/  LEA R34, P2, R151.reuse, R2, 0x1 ;  /* 0x0000000297227211 */ /* 0x040fe200078408ff */
[----:B------:R-:W-:Y:S01]  /*237c0*/  IMAD.MOV.U32 R121, RZ, RZ, R15 ;  /* 0x000000ffff797224 */ /* 0x000fe200078e000f */
[----:B------:R-:W-:Y:S01]  /*237d0*/  STL.64 [R1+0x9b0], R58 ;  /* 0x0009b03a01007387 */ /* 0x000fe20000100a00 */
[----:B------:R-:W-:Y:S01]  /*237e0*/  IMAD.MOV.U32 R15, RZ, RZ, R35 ;  /* 0x000000ffff0f7224 */ /* 0x000fe200078e0023 */
[----:B------:R-:W-:-:S02]  /*237f0*/  LEA.HI.X.SX32 R35, R151, R3, 0x1, P2 ;  /* 0x0000000397237211 */ /* 0x000fc400010f0eff */
[----:B------:R0:W-:Y:S04]  /*23800*/  STL.64 [R1+0x9a0], R52 ;  /* 0x0009a03401007387 */ /* 0x0001e80000100a00 */
[----:B------:R-:W4:Y:S01]  /*23810*/  LDL.LU R151, [R1+0x184] ;  /* 0x0001840001977983 */ /* 0x000f220000300800 */
[----:B------:R-:W-:Y:S02]  /*23820*/  IMAD.MOV.U32 R148, RZ, RZ, R251 ;  /* 0x000000ffff947224 */ /* 0x000fe400078e00fb */
[----:B------:R-:W-:Y:S02]  /*23830*/  IMAD.MOV.U32 R251, RZ, RZ, R113 ;  /* 0x000000fffffb7224 */ /* 0x000fe400078e0071 */
[----:B------:R-:W-:Y:S01]  /*23840*/  IMAD.MOV.U32 R113, RZ, RZ, R28 ;  /* 0x000000ffff717224 */ /* 0x000fe200078e001c */
[----:B------:R-:W-:Y:S01]  /*23850*/  LEA R28, P4, R30, R2, 0x1 ;  /* 0x000000021e1c7211 */ /* 0x000fe200078808ff */
[----:B------:R-:W-:-:S02]  /*23860*/  IMAD.MOV.U32 R143, RZ, RZ, R131 ;  /* 0x000000ffff8f7224 */ /* 0x000fc400078e0083 */
[----:B------:R-:W-:Y:S02]  /*23870*/  IMAD.MOV.U32 R131, RZ, RZ, R136 ;  /* 0x000000ffff837224 */ /* 0x000fe400078e0088 */
[----:B------:R-:W-:Y:S01]  /*23880*/  IMAD.MOV.U32 R136, RZ, RZ, R29 ;  /* 0x000000ffff887224 */ /* 0x000fe200078e001d */
[----:B------:R-:W-:Y:S01]  /*23890*/  LEA.HI.X.SX32 R29, R30, R3, 0x1, P4 ;  /* 0x000000031e1d7211 */ /* 0x000fe200020f0eff */
[----:B------:R-:W-:Y:S02]  /*238a0*/  IMAD.MOV.U32 R129, RZ, RZ, R148 ;  /* 0x000000ffff817224 */ /* 0x000fe400078e0094 */
[----:B------:R-:W-:Y:S01]  /*238b0*/  IMAD.MOV.U32 R148, RZ, RZ, R149 ;  /* 0x000000ffff947224 */ /* 0x000fe200078e0095 */
[-C--:B------:R-:W-:Y:S01]  /*238c0*/  LEA R30, P4, R150, R2.reuse, 0x1 ;  /* 0x00000002961e7211 */ /* 0x080fe200078808ff */
[----:B------:R-:W-:Y:S01]  /*238d0*/  IMAD.MOV.U32 R149, RZ, RZ, R143 ;  /* 0x000000ffff957224 */ /* 0x000fe200078e008f */
[----:B0-----:R-:W-:Y:S01]  /*238e0*/  LEA R52, P3, R159, R2, 0x1 ;  /* 0x000000029f347211 */ /* 0x001fe200078608ff */
[----:B------:R-:W-:Y:S01]  /*238f0*/  IMAD.MOV.U32 R143, RZ, RZ, R250 ;  /* 0x000000ffff8f7224 */ /* 0x000fe200078e00fa */
[----:B------:R3:W-:Y:S01]  /*23900*/  STL.64 [R1+0x998], R28 ;  /* 0x0009981c01007387 */ /* 0x0007e20000100a00 */
[----:B------:R-:W-:-:S02]  /*23910*/  IMAD.MOV.U32 R250, RZ, RZ, R251 ;  /* 0x000000fffffa7224 */ /* 0x000fc400078e00fb */
[----:B------:R-:W-:Y:S02]  /*23920*/  IMAD.MOV.U32 R251, RZ, RZ, R113 ;  /* 0x000000fffffb7224 */ /* 0x000fe400078e0071 */
[----:B------:R-:W-:Y:S01]  /*23930*/  IMAD.MOV.U32 R113, RZ, RZ, R31 ;  /* 0x000000ffff717224 */ /* 0x000fe200078e001f */
[-C--:B------:R-:W-:Y:S02]  /*23940*/  LEA.HI.X.SX32 R31, R150, R3.reuse, 0x1, P4 ;  /* 0x00000003961f7211 */ /* 0x080fe400020f0eff */
[----:B------:R-:W-:Y:S02]  /*23950*/  LEA.HI.X.SX32 R53, R159, R3, 0x1, P3 ;  /* 0x000000039f357211 */ /* 0x000fe400018f0eff */
[----:B--2---:R-:W-:-:S04]  /*23960*/  LEA R58, P1, R157, R2, 0x1 ;  /* 0x000000029d3a7211 */ /* 0x004fc800078208ff */
[----:B------:R-:W-:-:S05]  /*23970*/  LEA.HI.X.SX32 R59, R157, R3, 0x1, P1 ;  /* 0x000000039d3b7211 */ /* 0x000fca00008f0eff */
[----:B------:R0:W-:Y:S01]  /*23980*/  STL.64 [R1+0x990], R58 ;  /* 0x0009903a01007387 */ /* 0x0001e20000100a00 */
[----:B---3--:R-:W-:-:S03]  /*23990*/  LEA R28, P2, R144, R2, 0x1 ;  /* 0x00000002901c7211 */ /* 0x008fc600078408ff */
[----:B------:R-:W2:Y:S01]  /*239a0*/  LDL.LU R158, [R1+0x158] ;  /* 0x00015800019e7983 */ /* 0x000ea20000300800 */
[----:B------:R-:W-:-:S03]  /*239b0*/  LEA.HI.X.SX32 R29, R144, R3, 0x1, P2 ;  /* 0x00000003901d7211 */ /* 0x000fc600010f0eff */
[----:B------:R-:W3:Y:S04]  /*239c0*/  LDL.LU R157, [R1+0x154] ;  /* 0x00015400019d7983 */ /* 0x000ee80000300800 */
[----:B------:R-:W2:Y:S01]  /*239d0*/  LDL.LU R144, [R1+0x150] ;  /* 0x0001500001907983 */ /* 0x000ea20000300800 */
[----:B----4-:R-:W-:-:S03]  /*239e0*/  LEA R60, P1, R151, R2, 0x1 ;  /* 0x00000002973c7211 */ /* 0x010fc600078208ff */
[----:B------:R-:W-:Y:S01]  /*239f0*/  STL.64 [R1+0x978], R30 ;  /* 0x0009781e01007387 */ /* 0x000fe20000100a00 */
[----:B------:R-:W-:-:S03]  /*23a00*/  LEA.HI.X.SX32 R61, R151, R3, 0x1, P1 ;  /* 0x00000003973d7211 */ /* 0x000fc600008f0eff */
[----:B------:R1:W-:Y:S01]  /*23a10*/  STL.64 [R1+0x980], R52 ;  /* 0x0009803401007387 */ /* 0x0003e20000100a00 */
[----:B0-----:R-:W-:-:S03]  /*23a20*/  LEA R58, P3, R139, R2, 0x1 ;  /* 0x000000028b3a7211 */ /* 0x001fc600078608ff */
[----:B------:R0:W-:Y:S01]  /*23a30*/  STL.64 [R1+0x970], R60 ;  /* 0x0009703c01007387 */ /* 0x0001e20000100a00 */
[----:B------:R-:W-:-:S03]  /*23a40*/  LEA.HI.X.SX32 R59, R139, R3, 0x1, P3 ;  /* 0x000000038b3b7211 */ /* 0x000fc600018f0eff */
[----:B------:R-:W4:Y:S01]  /*23a50*/  LDL.LU R152, [R1+0x148] ;  /* 0x0001480001987983 */ /* 0x000f220000300800 */
[----:B-1----:R-:W-:-:S03]  /*23a60*/  LEA R52, P4, R128, R2, 0x1 ;  /* 0x0000000280347211 */ /* 0x002fc600078808ff */
[----:B------:R-:W4:Y:S01]  /*23a70*/  LDL.LU R150, [R1+0x140] ;  /* 0x0001400001967983 */ /* 0x000f220000300800 */
[----:B------:R-:W-:-:S03]  /*23a80*/  LEA R30, P2, R145, R2, 0x1 ;  /* 0x00000002911e7211 */ /* 0x000fc600078408ff */
[----:B------:R-:W4:Y:S01]  /*23a90*/  LDL.LU R151, [R1+0x13c] ;  /* 0x00013c0001977983 */ /* 0x000f220000300800 */
[----:B------:R-:W-:-:S03]  /*23aa0*/  LEA.HI.X.SX32 R53, R128, R3, 0x1, P4 ;  /* 0x0000000380357211 */ /* 0x000fc600020f0eff */
[----:B------:R-:W0:Y:S01]  /*23ab0*/  LDL.LU R165, [R1+0x170] ;  /* 0x0001700001a57983 */ /* 0x000e220000300800 */
[----:B------:R-:W-:-:S03]  /*23ac0*/  LEA.HI.X.SX32 R31, R145, R3, 0x1, P2 ;  /* 0x00000003911f7211 */ /* 0x000fc600010f0eff */
[----:B------:R-:W3:Y:S04]  /*23ad0*/  LDL.LU R160, [R1+0x16c] ;  /* 0x00016c0001a07983 */ /* 0x000ee80000300800 */
[----:B------:R1:W-:Y:S04]  /*23ae0*/  STL.64 [R1+0x960], R58 ;  /* 0x0009603a01007387 */ /* 0x0003e80000100a00 */
[----:B------:R-:W1:Y:S04]  /*23af0*/  LDL.LU R161, [R1+0x168] ;  /* 0x0001680001a17983 */ /* 0x000e680000300800 */
[----:B------:R1:W-:Y:S04]  /*23b00*/  STL.64 [R1+0x958], R52 ;  /* 0x0009583401007387 */ /* 0x0003e80000100a00 */
[----:B------:R-:W2:Y:S04]  /*23b10*/  LDL.LU R145, [R1+0x164] ;  /* 0x0001640001917983 */ /* 0x000ea80000300800 */
[----:B------:R-:W4:Y:S04]  /*23b20*/  LDL.LU R153, [R1+0x130] ;  /* 0x0001300001997983 */ /* 0x000f280000300800 */
[----:B------:R-:W4:Y:S04]  /*23b30*/  LDL.LU R159, [R1+0x12c] ;  /* 0x00012c00019f7983 */ /* 0x000f280000300800 */
[----:B------:R-:W4:Y:S01]  /*23b40*/  LDL.LU R164, [R1+0x15c] ;  /* 0x00015c0001a47983 */ /* 0x000f220000300800 */
        /* <DEDUP_REMOVED lines=9> */
[----:B------:R-:W-:Y:S01]  /*23be0*/  IMAD.MOV.U32 R132, RZ, RZ, R25 ;  /* 0x000000ffff847224 */ /* 0x000fe200078e0019 */
[----:B0-----:R-:W-:-:S04]  /*23bf0*/  LEA R60, P1, R165, R2, 0x1 ;  /* 0x00000002a53c7211 */ /* 0x001fc800078208ff */
[----:B------:R-:W-:Y:S02]  /*23c00*/  LEA.HI.X.SX32 R61, R165, R3, 0x1, P1 ;  /* 0x00000003a53d7211 */ /* 0x000fe400008f0eff */
[----:B---3--:R-:W-:-:S03]  /*23c10*/  LEA R24, P2, R160, R2, 0x1 ;  /* 0x00000002a0187211 */ /* 0x008fc600078408ff */
[----:B------:R4:W-:Y:S01]  /*23c20*/  STL.64 [R1+0x950], R60 ;  /* 0x0009503c01007387 */ /* 0x0009e20000100a00 */
[----:B-1----:R-:W-:-:S04]  /*23c30*/  LEA R58, P3, R161, R2, 0x1 ;  /* 0x00000002a13a7211 */ /* 0x002fc800078608ff */
[----:B------:R-:W-:Y:S02]  /*23c40*/  LEA.HI.X.SX32 R59, R161, R3, 0x1, P3 ;  /* 0x00000003a13b7211 */ /* 0x000fe400018f0eff */
[----:B--2---:R-:W-:-:S04]  /*23c50*/  LEA R52, P4, R145, R2, 0x1 ;  /* 0x0000000291347211 */ /* 0x004fc800078808ff */
[-C--:B------:R-:W-:Y:S01]  /*23c60*/  LEA.HI.X.SX32 R53, R145, R3.reuse, 0x1, P4 ;  /* 0x0000000391357211 */ /* 0x080fe200020f0eff */
[----:B------:R0:W-:Y:S01]  /*23c70*/  STL.64 [R1+0x940], R58 ;  /* 0x0009403a01007387 */ /* 0x0001e20000100a00 */
[-C--:B------:R-:W-:Y:S02]  /*23c80*/  LEA.HI.X.SX32 R25, R160, R3.reuse, 0x1, P2 ;  /* 0x00000003a0197211 */ /* 0x080fe400010f0eff */
[C---:B----4-:R-:W-:Y:S01]  /*23c90*/  LEA R60, P1, R164.reuse, R2, 0x1 ;  /* 0x00000002a43c7211 */ /* 0x050fe200078208ff */
[----:B------:R1:W-:Y:S03]  /*23ca0*/  STL.64 [R1+0x938], R52 ;  /* 0x0009383401007387 */ /* 0x0003e60000100a00 */
[----:B------:R-:W-:Y:S01]  /*23cb0*/  LEA.HI.X.SX32 R61, R164, R3, 0x1, P1 ;  /* 0x00000003a43d7211 */ /* 0x000fe200008f0eff */
[----:B------:R-:W2:Y:S04]  /*23cc0*/  LDL.LU R160, [R1+0x120] ;  /* 0x0001200001a07983 */ /* 0x000ea80000300800 */
[----:B------:R-:W3:Y:S04]  /*23cd0*/  LDL.LU R161, [R1+0x11c] ;  /* 0x00011c0001a17983 */ /* 0x000ee80000300800 */
[----:B------:R4:W-:Y:S04]  /*23ce0*/  STL.64 [R1+0x928], R60 ;  /* 0x0009283c01007387 */ /* 0x0009e80000100a00 */
[----:B------:R-:W4:Y:S01]  /*23cf0*/  LDL.LU R164, [R1+0x14c] ;  /* 0x00014c0001a47983 */ /* 0x000f220000300800 */
[----:B------:R-:W-:-:S02]  /*23d00*/  IMAD.MOV.U32 R165, RZ, RZ, R139 ;  /* 0x000000ffffa57224 */ /* 0x000fc400078e008b */
[----:B------:R-:W-:Y:S01]  /*23d10*/  IMAD.MOV.U32 R139, RZ, RZ, R129 ;  /* 0x000000ffff8b7224 */ /* 0x000fe200078e0081 */
[CC--:B0-----:R-:W-:Y:S01]  /*23d20*/  LEA R58, P3, R157.reuse, R2.reuse, 0x1 ;  /* 0x000000029d3a7211 */ /* 0x0c1fe200078608ff */
[----:B------:R-:W-:Y:S02]  /*23d30*/  IMAD.MOV.U32 R129, RZ, RZ, R149 ;  /* 0x000000ffff817224 */ /* 0x000fe400078e0095 */
[----:B------:R-:W-:Y:S01]  /*23d40*/  IMAD.MOV.U32 R149, RZ, RZ, R250 ;  /* 0x000000ffff957224 */ /* 0x000fe200078e00fa */
[----:B-1----:R-:W-:Y:S01]  /*23d50*/  LEA R52, P4, R144, R2, 0x1 ;  /* 0x0000000290347211 */ /* 0x002fe200078808ff */
[----:B------:R-:W-:Y:S02]  /*23d60*/  IMAD.MOV.U32 R250, RZ, RZ, R132 ;  /* 0x000000fffffa7224 */ /* 0x000fe400078e0084 */
[----:B------:R-:W-:Y:S02]  /*23d70*/  IMAD.MOV.U32 R145, RZ, RZ, R128 ;  /* 0x000000ffff917224 */ /* 0x000fe400078e0080 */
[----:B------:R-:W-:Y:S01]  /*23d80*/  IMAD.MOV.U32 R132, RZ, RZ, R248 ;  /* 0x000000ffff847224 */ /* 0x000fe200078e00f8 */
[----:B------:R-:W-:Y:S01]  /*23d90*/  LEA.HI.X.SX32 R59, R157, R3, 0x1, P3 ;  /* 0x000000039d3b7211 */ /* 0x000fe200018f0eff */
[----:B------:R-:W-:-:S02]  /*23da0*/  IMAD.MOV.U32 R128, RZ, RZ, R148 ;  /* 0x000000ffff807224 */ /* 0x000fc400078e0094 */
[----:B------:R-:W-:Y:S02]  /*23db0*/  IMAD.MOV.U32 R248, RZ, RZ, R120 ;  /* 0x000000fffff87224 */ /* 0x000fe400078e0078 */
[----:B------:R-:W-:Y:S02]  /*23dc0*/  IMAD.MOV.U32 R148, RZ, RZ, R143 ;  /* 0x000000ffff947224 */ /* 0x000fe400078e008f */
[----:B------:R-:W-:Y:S01]  /*23dd0*/  IMAD.MOV.U32 R120, RZ, RZ, R26 ;  /* 0x000000ffff787224 */ /* 0x000fe200078e001a */
[----:B------:R-:W-:Y:S01]  /*23de0*/  LEA R26, P2, R158, R2, 0x1 ;  /* 0x000000029e1a7211 */ /* 0x000fe200078408ff */
[----:B------:R-:W-:Y:S01]  /*23df0*/  IMAD.MOV.U32 R143, RZ, RZ, R251 ;  /* 0x000000ffff8f7224 */ /* 0x000fe200078e00fb */
[-C--:B------:R-:W-:Y:S01]  /*23e00*/  LEA.HI.X.SX32 R53, R144, R3.reuse, 0x1, P4 ;  /* 0x0000000390357211 */ /* 0x080fe200020f0eff */
[----:B------:R-:W-:Y:S02]  /*23e10*/  IMAD.MOV.U32 R251, RZ, RZ, R133 ;  /* 0x000000fffffb7224 */ /* 0x000fe400078e0085 */
[----:B------:R-:W-:Y:S01]  /*23e20*/  IMAD.MOV.U32 R133, RZ, RZ, R123 ;  /* 0x000000ffff857224 */ /* 0x000fe200078e007b */
[----:B------:R0:W-:Y:S01]  /*23e30*/  STL.64 [R1+0x918], R58 ;  /* 0x0009183a01007387 */ /* 0x0001e20000100a00 */
[----:B------:R-:W-:Y:S01]  /*23e40*/  IMAD.MOV.U32 R123, RZ, RZ, R27 ;  /* 0x000000ffff7b7224 */ /* 0x000fe200078e001b */
[----:B------:R-:W-:-:S02]  /*23e50*/  LEA.HI.X.SX32 R27, R158, R3, 0x1, P2 ;  /* 0x000000039e1b7211 */ /* 0x000fc400010f0eff */
[----:B------:R-:W2:Y:S04]  /*23e60*/  LDL.LU R158, [R1+0x114] ;  /* 0x00011400019e7983 */ /* 0x000ea80000300800 */
[----:B------:R1:W-:Y:S01]  /*23e70*/  STL.64 [R1+0x910], R52 ;  /* 0x0009103401007387 */ /* 0x0003e20000100a00 */
[----:B----4-:R-:W-:-:S04]  /*23e80*/  LEA R60, P1, R164, R2, 0x1 ;  /* 0x00000002a43c7211 */ /* 0x010fc800078208ff */
[----:B------:R-:W-:-:S05]  /*23e90*/  LEA.HI.X.SX32 R61, R164, R3, 0x1, P1 ;  /* 0x00000003a43d7211 */ /* 0x000fca00008f0eff */
[----:B------:R4:W-:Y:S04]  /*23ea0*/  STL.64 [R1+0x900], R60 ;  /* 0x0009003c01007387 */ /* 0x0009e80000100a00 */
[----:B------:R-:W4:Y:S01]  /*23eb0*/  LDL.LU R164, [R1+0x138] ;  /* 0x0001380001a47983 */ /* 0x000f220000300800 */
[----:B------:R-:W-:Y:S02]  /*23ec0*/  IMAD.MOV.U32 R144, RZ, RZ, R145 ;  /* 0x000000ffff907224 */ /* 0x000fe400078e0091 */
[----:B------:R-:W-:Y:S02]  /*23ed0*/  IMAD.MOV.U32 R145, RZ, RZ, R128 ;  /* 0x000000ffff917224 */ /* 0x000fe400078e0080 */
[----:B------:R-:W-:Y:S01]  /*23ee0*/  IMAD.MOV.U32 R128, RZ, RZ, R148 ;  /* 0x000000ffff807224 */ /* 0x000fe200078e0094 */
[----:B0-----:R-:W-:Y:S01]  /*23ef0*/  LEA R58, P3, R150, R2, 0x1 ;  /* 0x00000002963a7211 */ /* 0x001fe200078608ff */
[----:B------:R-:W-:-:S02]  /*23f00*/  IMAD.MOV.U32 R157, RZ, RZ, R139 ;  /* 0x000000ffff9d7224 */ /* 0x000fc400078e008b */
[----:B------:R-:W-:Y:S01]  /*23f10*/  IMAD.MOV.U32 R148, RZ, RZ, R143 ;  /* 0x000000ffff947224 */ /* 0x000fe200078e008f */
[----:B-1----:R-:W-:Y:S01]  /*23f20*/  LEA R52, P4, R151, R2, 0x1 ;  /* 0x0000000297347211 */ /* 0x002fe200078808ff */
[----:B------:R-:W-:Y:S02]  /*23f30*/  IMAD.MOV.U32 R139, RZ, RZ, R129 ;  /* 0x000000ffff8b7224 */ /* 0x000fe400078e0081 */
[----:B------:R-:W-:Y:S02]  /*23f40*/  IMAD.MOV.U32 R143, RZ, RZ, R251 ;  /* 0x000000ffff8f7224 */ /* 0x000fe400078e00fb */
[----:B------:R-:W-:Y:S02]  /*23f50*/  IMAD.MOV.U32 R129, RZ, RZ, R149 ;  /* 0x000000ffff817224 */ /* 0x000fe400078e0095 */
[----:B------:R-:W-:Y:S02]  /*23f60*/  IMAD.MOV.U32 R251, RZ, RZ, R133 ;  /* 0x000000fffffb7224 */ /* 0x000fe400078e0085 */
[----:B------:R-:W-:-:S02]  /*23f70*/  IMAD.MOV.U32 R149, RZ, RZ, R250 ;  /* 0x000000ffff957224 */ /* 0x000fc400078e00fa */
[----:B------:R-:W-:Y:S01]  /*23f80*/  IMAD.MOV.U32 R133, RZ, RZ, R20 ;  /* 0x000000ffff857224 */ /* 0x000fe200078e0014 */
[-C--:B------:R-:W-:Y:S01]  /*23f90*/  LEA R20, P2, R152, R2.reuse, 0x1 ;  /* 0x0000000298147211 */ /* 0x080fe200078408ff */
[----:B------:R-:W-:Y:S01]  /*23fa0*/  IMAD.MOV.U32 R250, RZ, RZ, R132 ;  /* 0x000000fffffa7224 */ /* 0x000fe200078e0084 */
[-C--:B------:R-:W-:Y:S01]  /*23fb0*/  LEA.HI.X.SX32 R59, R150, R3.reuse, 0x1, P3 ;  /* 0x00000003963b7211 */ /* 0x080fe200018f0eff */
[----:B------:R-:W-:Y:S01]  /*23fc0*/  IMAD.MOV.U32 R132, RZ, RZ, R248 ;  /* 0x000000ffff847224 */ /* 0x000fe200078e00f8 */
[-C--:B------:R-:W-:Y:S01]  /*23fd0*/  LEA.HI.X.SX32 R53, R151, R3.reuse, 0x1, P4 ;  /* 0x0000000397357211 */ /* 0x080fe200020f0eff */
[----:B------:R-:W-:Y:S02]  /*23fe0*/  IMAD.MOV.U32 R248, RZ, RZ, R123 ;  /* 0x000000fffff87224 */ /* 0x000fe400078e007b */
[----:B------:R-:W-:Y:S01]  /*23ff0*/  IMAD.MOV.U32 R123, RZ, RZ, R21 ;  /* 0x000000ffff7b7224 */ /* 0x000fe200078e0015 */
[----:B------:R-:W-:Y:S02]  /*24000*/  LEA.HI.X.SX32 R21, R152, R3, 0x1, P2 ;  /* 0x0000000398157211 */ /* 0x000fe400010f0eff */
[----:B------:R-:W2:Y:S04]  /*24010*/  LDL.LU R152, [R1+0x134] ;  /* 0x0001340001987983 */ /* 0x000ea80000300800 */
[----:B------:R0:W-:Y:S04]  /*24020*/  STL.64 [R1+0x8f0], R58 ;  /* 0x0008f03a01007387 */ /* 0x0001e80000100a00 */
[----:B------:R1:W-:Y:S01]  /*24030*/  STL.64 [R1+0x8e8], R52 ;  /* 0x0008e83401007387 */ /* 0x0003e20000100a00 */
[----:B----4-:R-:W-:-:S04]  /*24040*/  LEA R60, P1, R164, R2, 0x1 ;  /* 0x00000002a43c7211 */ /* 0x010fc800078208ff */
[----:B------:R-:W-:-:S05]  /*24050*/  LEA.HI.X.SX32 R61, R164, R3, 0x1, P1 ;  /* 0x00000003a43d7211 */ /* 0x000fca00008f0eff */
[----:B------:R-:W-:Y:S04]  /*24060*/  STL.64 [R1+0x8e0], R60 ;  /* 0x0008e03c01007387 */ /* 0x000fe80000100a00 */
[----:B------:R-:W4:Y:S01]  /*24070*/  LDL.LU R164, [R1+0x128] ;  /* 0x0001280001a47983 */ /* 0x000f220000300800 */
[-C--:B0-----:R-:W-:Y:S02]  /*24080*/  LEA R58, P3, R153, R2.reuse, 0x1 ;  /* 0x00000002993a7211 */ /* 0x081fe400078608ff */
[----:B-1----:R-:W-:Y:S01]  /*24090*/  LEA R52, P4, R159, R2, 0x1 ;  /* 0x000000029f347211 */ /* 0x002fe200078808ff */
[----:B------:R-:W-:Y:S01]  /*240a0*/  IMAD.MOV.U32 R150, RZ, RZ, R145 ;  /* 0x000000ffff967224 */ /* 0x000fe200078e0091 */
[-C--:B------:R-:W-:Y:S01]  /*240b0*/  LEA.HI.X.SX32 R59, R153, R3.reuse, 0x1, P3 ;  /* 0x00000003993b7211 */ /* 0x080fe200018f0eff */
[----:B------:R-:W-:Y:S01]  /*240c0*/  IMAD.MOV.U32 R151, RZ, RZ, R139 ;  /* 0x000000ffff977224 */ /* 0x000fe200078e008b */
[----:B------:R-:W-:Y:S01]  /*240d0*/  LEA.HI.X.SX32 R53, R159, R3, 0x1, P4 ;  /* 0x000000039f357211 */ /* 0x000fe200020f0eff */
[----:B------:R-:W-:-:S02]  /*240e0*/  IMAD.MOV.U32 R145, RZ, RZ, R128 ;  /* 0x000000ffff917224 */ /* 0x000fc400078e0080 */
[----:B------:R-:W-:Y:S02]  /*240f0*/  IMAD.MOV.U32 R139, RZ, RZ, R129 ;  /* 0x000000ffff8b7224 */ /* 0x000fe400078e0081 */
[----:B------:R-:W-:Y:S02]  /*24100*/  IMAD.MOV.U32 R128, RZ, RZ, R148 ;  /* 0x000000ffff807224 */ /* 0x000fe400078e0094 */
[----:B------:R-:W-:Y:S02]  /*24110*/  IMAD.MOV.U32 R129, RZ, RZ, R149 ;  /* 0x000000ffff817224 */ /* 0x000fe400078e0095 */
[----:B------:R-:W-:Y:S01]  /*24120*/  IMAD.MOV.U32 R148, RZ, RZ, R143 ;  /* 0x000000ffff947224 */ /* 0x000fe200078e008f */
[----:B------:R-:W-:Y:S01]  /*24130*/  STL.64 [R1+0x8d0], R58 ;  /* 0x0008d03a01007387 */ /* 0x000fe20000100a00 */
[----:B------:R-:W-:Y:S02]  /*24140*/  IMAD.MOV.U32 R149, RZ, RZ, R250 ;  /* 0x000000ffff957224 */ /* 0x000fe400078e00fa */
[----:B------:R-:W-:-:S02]  /*24150*/  IMAD.MOV.U32 R143, RZ, RZ, R251 ;  /* 0x000000ffff8f7224 */ /* 0x000fc400078e00fb */
[----:B------:R-:W-:Y:S01]  /*24160*/  IMAD.MOV.U32 R153, RZ, RZ, R150 ;  /* 0x000000ffff997224 */ /* 0x000fe200078e0096 */
[----:B------:R3:W-:Y:S01]  /*24170*/  STL.64 [R1+0x8c8], R52 ;  /* 0x0008c83401007387 */ /* 0x0007e20000100a00 */
[----:B------:R-:W-:Y:S02]  /*24180*/  IMAD.MOV.U32 R250, RZ, RZ, R132 ;  /* 0x000000fffffa7224 */ /* 0x000fe400078e0084 */
[----:B------:R-:W-:Y:S02]  /*24190*/  IMAD.MOV.U32 R251, RZ, RZ, R23 ;  /* 0x000000fffffb7224 */ /* 0x000fe400078e0017 */
[----:B------:R-:W-:Y:S02]  /*241a0*/  IMAD.MOV.U32 R159, RZ, RZ, R151 ;  /* 0x000000ffff9f7224 */ /* 0x000fe400078e0097 */
[----:B------:R-:W-:Y:S02]  /*241b0*/  IMAD.MOV.U32 R150, RZ, RZ, R145 ;  /* 0x000000ffff967224 */ /* 0x000fe400078e0091 */
[----:B------:R-:W-:-:S02]  /*241c0*/  IMAD.MOV.U32 R132, RZ, RZ, R22 ;  /* 0x000000ffff847224 */ /* 0x000fc400078e0016 */
[----:B------:R-:W-:Y:S01]  /*241d0*/  IMAD.MOV.U32 R151, RZ, RZ, R139 ;  /* 0x000000ffff977224 */ /* 0x000fe200078e008b */
[-C--:B---3--:R-:W-:Y:S01]  /*241e0*/  LEA R52, P4, R161, R2.reuse, 0x1 ;  /* 0x00000002a1347211 */ /* 0x088fe200078808ff */
[----:B------:R-:W-:Y:S01]  /*241f0*/  IMAD.MOV.U32 R145, RZ, RZ, R128 ;  /* 0x000000ffff917224 */ /* 0x000fe200078e0080 */
[----:B--2---:R-:W-:Y:S01]  /*24200*/  LEA R22, P2, R152, R2, 0x1 ;  /* 0x0000000298167211 */ /* 0x004fe200078408ff */
[----:B------:R-:W-:Y:S02]  /*24210*/  IMAD.MOV.U32 R139, RZ, RZ, R129 ;  /* 0x000000ffff8b7224 */ /* 0x000fe400078e0081 */
[----:B------:R-:W-:Y:S02]  /*24220*/  IMAD.MOV.U32 R128, RZ, RZ, R148 ;  /* 0x000000ffff807224 */ /* 0x000fe400078e0094 */
[----:B------:R-:W-:Y:S02]  /*24230*/  IMAD.MOV.U32 R129, RZ, RZ, R149 ;  /* 0x000000ffff817224 */ /* 0x000fe400078e0095 */
[----:B------:R-:W-:-:S02]  /*24240*/  IMAD.MOV.U32 R148, RZ, RZ, R143 ;  /* 0x000000ffff947224 */ /* 0x000fc400078e008f */
[----:B------:R-:W-:Y:S02]  /*24250*/  IMAD.MOV.U32 R149, RZ, RZ, R250 ;  /* 0x000000ffff957224 */ /* 0x000fe400078e00fa */
[----:B------:R-:W-:Y:S01]  /*24260*/  IMAD.MOV.U32 R143, RZ, RZ, R251 ;  /* 0x000000ffff8f7224 */ /* 0x000fe200078e00fb */
[-C--:B------:R-:W-:Y:S01]  /*24270*/  LEA.HI.X.SX32 R53, R161, R3.reuse, 0x1, P4 ;  /* 0x00000003a1357211 */ /* 0x080fe200020f0eff */
[----:B------:R-:W-:Y:S01]  /*24280*/  IMAD.MOV.U32 R250, RZ, RZ, R132 ;  /* 0x000000fffffa7224 */ /* 0x000fe200078e0084 */
[----:B------:R-:W-:Y:S01]  /*24290*/  LEA.HI.X.SX32 R23, R152, R3, 0x1, P2 ;  /* 0x0000000398177211 */ /* 0x000fe200010f0eff */
[----:B------:R-:W-:Y:S01]  /*242a0*/  IMAD.MOV.U32 R132, RZ, RZ, R131 ;  /* 0x000000ffff847224 */ /* 0x000fe200078e0083 */
[-C--:B------:R-:W-:Y:S01]  /*242b0*/  LEA R58, P3, R160, R2.reuse, 0x1 ;  /* 0x00000002a03a7211 */ /* 0x080fe200078608ff */
[----:B------:R-:W-:Y:S01]  /*242c0*/  IMAD.MOV.U32 R251, RZ, RZ, R130 ;  /* 0x000000fffffb7224 */ /* 0x000fe200078e0082 */
[----:B------:R-:W2:Y:S01]  /*242d0*/  LDL.LU R152, [R1+0xf0] ;  /* 0x0000f00001987983 */ /* 0x000ea20000300800 */
[----:B------:R-:W-:Y:S01]  /*242e0*/  IMAD.MOV.U32 R131, RZ, RZ, R16 ;  /* 0x000000ffff837224 */ /* 0x000fe200078e0010 */
[----:B------:R-:W-:Y:S01]  /*242f0*/  LEA R16, P2, R165, R2, 0x1 ;  /* 0x00000002a5107211 */ /* 0x000fe200078408ff */
[----:B------:R-:W-:-:S02]  /*24300*/  IMAD.MOV.U32 R161, RZ, RZ, R128 ;  /* 0x000000ffffa17224 */ /* 0x000fc400078e0080 */
[----:B------:R-:W-:Y:S02]  /*24310*/  IMAD.MOV.U32 R130, RZ, RZ, R17 ;  /* 0x000000ffff827224 */ /* 0x000fe400078e0011 */
[----:B------:R-:W-:Y:S02]  /*24320*/  IMAD.MOV.U32 R128, RZ, RZ, R143 ;  /* 0x000000ffff807224 */ /* 0x000fe400078e008f */
[----:B------:R-:W-:Y:S01]  /*24330*/  IMAD.MOV.U32 R143, RZ, RZ, R14 ;  /* 0x000000ffff8f7224 */ /* 0x000fe200078e000e */
[-C--:B------:R-:W-:Y:S02]  /*24340*/  LEA.HI.X.SX32 R59, R160, R3.reuse, 0x1, P3 ;  /* 0x00000003a03b7211 */ /* 0x080fe400018f0eff */
[----:B------:R-:W-:Y:S01]  /*24350*/  LEA.HI.X.SX32 R17, R165, R3, 0x1, P2 ;  /* 0x00000003a5117211 */ /* 0x000fe200010f0eff */
[----:B------:R-:W-:Y:S02]  /*24360*/  IMAD.MOV.U32 R165, RZ, RZ, R139 ;  /* 0x000000ffffa57224 */ /* 0x000fe400078e008b */
[----:B------:R-:W-:-:S02]  /*24370*/  IMAD.MOV.U32 R139, RZ, RZ, R149 ;  /* 0x000000ffff8b7224 */ /* 0x000fc400078e0095 */
[----:B------:R-:W-:Y:S02]  /*24380*/  IMAD.MOV.U32 R160, RZ, RZ, R150 ;  /* 0x000000ffffa07224 */ /* 0x000fe400078e0096 */
[----:B------:R-:W-:Y:S02]  /*24390*/  IMAD.MOV.U32 R149, RZ, RZ, R136 ;  /* 0x000000ffff957224 */ /* 0x000fe400078e0088 */
[----:B------:R-:W-:Y:S02]  /*243a0*/  IMAD.MOV.U32 R150, RZ, RZ, R145 ;  /* 0x000000ffff967224 */ /* 0x000fe400078e0091 */
[----:B------:R-:W-:Y:S01]  /*243b0*/  IMAD.MOV.U32 R136, RZ, RZ, R18 ;  /* 0x000000ffff887224 */ /* 0x000fe200078e0012 */
[----:B------:R-:W-:Y:S01]  /*243c0*/  LEA R18, P2, R158, R2, 0x1 ;  /* 0x000000029e127211 */ /* 0x000fe200078408ff */
[----:B------:R-:W-:Y:S02]  /*243d0*/  IMAD.MOV.U32 R145, RZ, RZ, R148 ;  /* 0x000000ffff917224 */ /* 0x000fe400078e0094 */
[----:B------:R-:W-:-:S02]  /*243e0*/  IMAD.MOV.U32 R148, RZ, RZ, R132 ;  /* 0x000000ffff947224 */ /* 0x000fc400078e0084 */
[----:B------:R-:W-:Y:S02]  /*243f0*/  IMAD.MOV.U32 R132, RZ, RZ, R131 ;  /* 0x000000ffff847224 */ /* 0x000fe400078e0083 */
[----:B------:R-:W-:Y:S02]  /*24400*/  IMAD.MOV.U32 R5, RZ, RZ, R165 ;  /* 0x000000ffff057224 */ /* 0x000fe400078e00a5 */
[----:B------:R-:W-:Y:S01]  /*24410*/  IMAD.MOV.U32 R131, RZ, RZ, R19 ;  /* 0x000000ffff837224 */ /* 0x000fe200078e0013 */
[----:B------:R-:W-:Y:S02]  /*24420*/  LEA.HI.X.SX32 R19, R158, R3, 0x1, P2 ;  /* 0x000000039e137211 */ /* 0x000fe400010f0eff */
[----:B----4-:R-:W-:-:S04]  /*24430*/  LEA R60, P1, R164, R2, 0x1 ;  /* 0x00000002a43c7211 */ /* 0x010fc800078208ff */
[-C--:B------:R-:W-:Y:S01]  /*24440*/  LEA.HI.X.SX32 R61, R164, R3.reuse, 0x1, P1 ;  /* 0x00000003a43d7211 */ /* 0x080fe200008f0eff */
[----:B------:R-:W-:Y:S02]  /*24450*/  IMAD.MOV.U32 R164, RZ, RZ, R159 ;  /* 0x000000ffffa47224 */ /* 0x000fe400078e009f */
[----:B------:R-:W-:Y:S02]  /*24460*/  IMAD.MOV.U32 R159, RZ, RZ, R151 ;  /* 0x000000ffff9f7224 */ /* 0x000fe400078e0097 */
[----:B------:R-:W-:Y:S01]  /*24470*/  IMAD.MOV.U32 R151, RZ, RZ, R129 ;  /* 0x000000ffff977224 */ /* 0x000fe200078e0081 */
[C---:B------:R-:W-:Y:S01]  /*24480*/  LEA R14, P1, R164.reuse, R2, 0x1 ;  /* 0x00000002a40e7211 */ /* 0x040fe200078208ff */
[----:B------:R-:W-:Y:S02]  /*24490*/  IMAD.MOV.U32 R129, RZ, RZ, R251 ;  /* 0x000000ffff817224 */ /* 0x000fe400078e00fb */
[----:B------:R-:W-:Y:S02]  /*244a0*/  IMAD.MOV.U32 R251, RZ, RZ, R130 ;  /* 0x000000fffffb7224 */ /* 0x000fe400078e0082 */
[----:B------:R-:W-:Y:S01]  /*244b0*/  IMAD.MOV.U32 R130, RZ, RZ, R15 ;  /* 0x000000ffff827224 */ /* 0x000fe200078e000f */
[----:B------:R-:W-:Y:S01]  /*244c0*/  LEA.HI.X.SX32 R15, R164, R3, 0x1, P1 ;  /* 0x00000003a40f7211 */ /* 0x000fe200008f0eff */
[----:B------:R0:W-:Y:S04]  /*244d0*/  STL.64 [R1+0x8c0], R60 ;  /* 0x0008c03c01007387 */ /* 0x0001e80000100a00 */
[----:B------:R-:W-:Y:S01]  /*244e0*/  STL.64 [R1+0x8b0], R58 ;  /* 0x0008b03a01007387 */ /* 0x000fe20000100a00 */
[----:B------:R-:W-:-:S03]  /*244f0*/  IMAD.MOV.U32 R165, RZ, RZ, R151 ;  /* 0x000000ffffa57224 */ /* 0x000fc600078e0097 */
[----:B0-----:R-:W3:Y:S04]  /*24500*/  LDL.LU R61, [R1+0xe0] ;  /* 0x0000e000013d7983 */ /* 0x001ee80000300800 */
[----:B------:R-:W-:Y:S04]  /*24510*/  STL.64 [R1+0x8a8], R52 ;  /* 0x0008a83401007387 */ /* 0x000fe80000100a00 */
[----:B------:R0:W-:Y:S04]  /*24520*/  STL.64 [R1+0x8a0], R14 ;  /* 0x0008a00e01007387 */ /* 0x0001e80000100a00 */
[----:B0-----:R-:W4:Y:S04]  /*24530*/  LDL.LU.64 R14, [R1+0xfe0] ;  /* 0x000fe000010e7983 */ /* 0x001f280000300a00 */
[----:B------:R-:W2:Y:S04]  /*24540*/  LDL.LU R151, [R1+0xfc] ;  /* 0x0000fc0001977983 */ /* 0x000ea80000300800 */
[----:B------:R-:W3:Y:S01]  /*24550*/  LDL.LU R158, [R1+0x100] ;  /* 0x00010000019e7983 */ /* 0x000ee20000300800 */
[CC--:B------:R-:W-:Y:S01]  /*24560*/  LEA R52, P4, R144.reuse, R2.reuse, 0x1 ;  /* 0x0000000290347211 */ /* 0x0c0fe200078808ff */
[----:B------:R-:W-:Y:S01]  /*24570*/  IMAD.MOV.U32 R164, RZ, RZ, R161 ;  /* 0x000000ffffa47224 */ /* 0x000fe200078e00a1 */
[----:B------:R-:W-:Y:S01]  /*24580*/  LEA R58, P3, R157, R2, 0x1 ;  /* 0x000000029d3a7211 */ /* 0x000fe200078608ff */
[----:B------:R-:W-:Y:S01]  /*24590*/  IMAD.MOV.U32 R60, RZ, RZ, R159 ;  /* 0x000000ffff3c7224 */ /* 0x000fe200078e009f */
[----:B------:R-:W-:Y:S01]  /*245a0*/  LEA.HI.X.SX32 R53, R144, R3, 0x1, P4 ;  /* 0x0000000390357211 */ /* 0x000fe200020f0eff */
[----:B------:R-:W-:-:S02]  /*245b0*/  IMAD.MOV.U32 R161, RZ, RZ, R150 ;  /* 0x000000ffffa17224 */ /* 0x000fc400078e0096 */
[----:B------:R-:W-:Y:S02]  /*245c0*/  IMAD.MOV.U32 R159, RZ, RZ, R145 ;  /* 0x000000ffff9f7224 */ /* 0x000fe400078e0091 */
[----:B------:R-:W-:Y:S02]  /*245d0*/  IMAD.MOV.U32 R144, RZ, RZ, R143 ;  /* 0x000000ffff907224 */ /* 0x000fe400078e008f */
[----:B------:R-:W-:Y:S02]  /*245e0*/  IMAD.MOV.U32 R145, RZ, RZ, R130 ;  /* 0x000000ffff917224 */ /* 0x000fe400078e0082 */
[----:B------:R-:W-:Y:S01]  /*245f0*/  IMAD.MOV.U32 R143, RZ, RZ, R137 ;  /* 0x000000ffff8f7224 */ /* 0x000fe200078e0089 */
[----:B------:R-:W-:Y:S01]  /*24600*/  LEA.HI.X.SX32 R59, R157, R3, 0x1, P3 ;  /* 0x000000039d3b7211 */ /* 0x000fe200018f0eff */
[----:B------:R-:W-:Y:S02]  /*24610*/  IMAD.MOV.U32 R150, RZ, RZ, R139 ;  /* 0x000000ffff967224 */ /* 0x000fe400078e008b */
[----:B------:R-:W-:Y:S01]  /*24620*/  IMAD.MOV.U32 R130, RZ, RZ, R112 ;  /* 0x000000ffff827224 */ /* 0x000fe200078e0070 */
[-C--:B------:R-:W-:Y:S01]  /*24630*/  LEA R112, P1, R60, R2.reuse, 0x1 ;  /* 0x000000023c707211 */ /* 0x080fe200078208ff */
[----:B------:R-:W-:Y:S01]  /*24640*/  IMAD.MOV.U32 R137, RZ, RZ, R12 ;  /* 0x000000ffff897224 */ /* 0x000fe200078e000c */
[----:B------:R-:W-:Y:S01]  /*24650*/  LEA R12, P2, R161, R2, 0x1 ;  /* 0x00000002a10c7211 */ /* 0x000fe200078408ff */
[----:B------:R-:W-:-:S02]  /*24660*/  IMAD.MOV.U32 R139, RZ, RZ, R128 ;  /* 0x000000ffff8b7224 */ /* 0x000fc400078e0080 */
[----:B------:R-:W-:Y:S02]  /*24670*/  IMAD.MOV.U32 R128, RZ, RZ, R148 ;  /* 0x000000ffff807224 */ /* 0x000fe400078e0094 */
[----:B------:R-:W-:Y:S02]  /*24680*/  IMAD.MOV.U32 R157, RZ, RZ, R149 ;  /* 0x000000ffff9d7224 */ /* 0x000fe400078e0095 */
[----:B------:R-:W-:Y:S02]  /*24690*/  IMAD.MOV.U32 R148, RZ, RZ, R131 ;  /* 0x000000ffff947224 */ /* 0x000fe400078e0083 */
[----:B------:R-:W-:Y:S02]  /*246a0*/  IMAD.MOV.U32 R149, RZ, RZ, R136 ;  /* 0x000000ffff957224 */ /* 0x000fe400078e0088 */
[----:B------:R-:W-:Y:S01]  /*246b0*/  IMAD.MOV.U32 R131, RZ, RZ, R113 ;  /* 0x000000ffff837224 */ /* 0x000fe200078e0071 */
[-C--:B------:R-:W-:Y:S01]  /*246c0*/  LEA.HI.X.SX32 R113, R60, R3.reuse, 0x1, P1 ;  /* 0x000000033c717211 */ /* 0x080fe200008f0eff */
[----:B------:R-:W-:Y:S01]  /*246d0*/  IMAD.MOV.U32 R136, RZ, RZ, R13 ;  /* 0x000000ffff887224 */ /* 0x000fe200078e000d */
[----:B------:R-:W-:Y:S01]  /*246e0*/  LEA.HI.X.SX32 R13, R161, R3, 0x1, P2 ;  /* 0x00000003a10d7211 */ /* 0x000fe200010f0eff */
[----:B------:R-:W-:-:S02]  /*246f0*/  IMAD.MOV.U32 R60, RZ, RZ, R159 ;  /* 0x000000ffff3c7224 */ /* 0x000fc400078e009f */
[----:B------:R-:W-:Y:S01]  /*24700*/  IMAD.MOV.U32 R161, RZ, RZ, R150 ;  /* 0x000000ffffa17224 */ /* 0x000fe200078e0096 */
[----:B------:R-:W-:Y:S01]  /*24710*/  STL.64 [R1+0x890], R58 ;  /* 0x0008903a01007387 */ /* 0x000fe20000100a00 */
[----:B------:R-:W-:Y:S02]  /*24720*/  IMAD.MOV.U32 R150, RZ, RZ, R145 ;  /* 0x000000ffff967224 */ /* 0x000fe400078e0091 */
[----:B------:R-:W-:Y:S01]  /*24730*/  IMAD.MOV.U32 R145, RZ, RZ, R130 ;  /* 0x000000ffff917224 */ /* 0x000fe200078e0082 */
[----:B------:R-:W-:Y:S01]  /*24740*/  STL.64 [R1+0x888], R52 ;  /* 0x0008883401007387 */ /* 0x000fe20000100a00 */
[----:B------:R-:W-:Y:S02]  /*24750*/  IMAD.MOV.U32 R130, RZ, RZ, R248 ;  /* 0x000000ffff827224 */ /* 0x000fe400078e00f8 */
[----:B------:R-:W-:Y:S01]  /*24760*/  IMAD.MOV.U32 R248, RZ, RZ, R118 ;  /* 0x000000fffff87224 */ /* 0x000fe200078e0076 */
[----:B------:R-:W-:Y:S01]  /*24770*/  LEA R118, P1, R60, R2, 0x1 ;  /* 0x000000023c767211 */ /* 0x000fe200078208ff */
[----:B------:R-:W-:-:S02]  /*24780*/  IMAD.MOV.U32 R159, RZ, RZ, R144 ;  /* 0x000000ffff9f7224 */ /* 0x000fc400078e0090 */
[----:B------:R-:W-:Y:S02]  /*24790*/  IMAD.MOV.U32 R144, RZ, RZ, R143 ;  /* 0x000000ffff907224 */ /* 0x000fe400078e008f */
[----:B------:R-:W-:Y:S02]  /*247a0*/  IMAD.MOV.U32 R143, RZ, RZ, R137 ;  /* 0x000000ffff8f7224 */ /* 0x000fe400078e0089 */
[----:B------:R-:W-:Y:S01]  /*247b0*/  IMAD.MOV.U32 R137, RZ, RZ, R119 ;  /* 0x000000ffff897224 */ /* 0x000fe200078e0077 */
[----:B------:R-:W-:Y:S01]  /*247c0*/  LEA.HI.X.SX32 R119, R60, R3, 0x1, P1 ;  /* 0x000000033c777211 */ /* 0x000fe200008f0eff */
[----:B------:R0:W-:Y:S04]  /*247d0*/  STL.64 [R1+0x880], R112 ;  /* 0x0008807001007387 */ /* 0x0001e80000100a00 */
[----:B0-----:R-:W4:Y:S01]  /*247e0*/  LDL.LU.64 R112, [R1+0xfd8] ;  /* 0x000fd80001707983 */ /* 0x001f220000300a00 */
[----:B--2---:R-:W-:-:S02]  /*247f0*/  LEA R52, P4, R151, R2, 0x1 ;  /* 0x0000000297347211 */ /* 0x004fc400078808ff */
[C---:B---3--:R-:W-:Y:S02]  /*24800*/  LEA R58, P3, R158.reuse, R2, 0x1 ;  /* 0x000000029e3a7211 */ /* 0x048fe400078608ff */
[-C--:B------:R-:W-:Y:S02]  /*24810*/  LEA.HI.X.SX32 R53, R151, R3.reuse, 0x1, P4 ;  /* 0x0000000397357211 */ /* 0x080fe400020f0eff */
[----:B------:R-:W-:-:S05]  /*24820*/  LEA.HI.X.SX32 R59, R158, R3, 0x1, P3 ;  /* 0x000000039e3b7211 */ /* 0x000fca00018f0eff */
[----:B------:R-:W-:Y:S04]  /*24830*/  STL.64 [R1+0x870], R58 ;  /* 0x0008703a01007387 */ /* 0x000fe80000100a00 */
[----:B------:R-:W-:Y:S04]  /*24840*/  STL.64 [R1+0x868], R52 ;  /* 0x0008683401007387 */ /* 0x000fe80000100a00 */
[----:B------:R0:W-:Y:S04]  /*24850*/  STL.64 [R1+0x860], R118 ;  /* 0x0008607601007387 */ /* 0x0001e80000100a00 */
[----:B0-----:R-:W2:Y:S04]  /*24860*/  LDL.LU.64 R118, [R1+0xfd0] ;  /* 0x000fd00001767983 */ /* 0x001ea80000300a00 */
[----:B------:R-:W3:Y:S01]  /*24870*/  LDL.LU R60, [R1+0xe4] ;  /* 0x0000e400013c7983 */ /* 0x000ee20000300800 */
[----:B------:R-:W-:-:S02]  /*24880*/  IMAD.MOV.U32 R151, RZ, RZ, R148 ;  /* 0x000000ffff977224 */ /* 0x000fc400078e0094 */
[----:B------:R-:W-:Y:S02]  /*24890*/  IMAD.MOV.U32 R148, RZ, RZ, R136 ;  /* 0x000000ffff947224 */ /* 0x000fe400078e0088 */
[----:B------:R-:W-:Y:S02]  /*248a0*/  IMAD.MOV.U32 R136, RZ, RZ, R122 ;  /* 0x000000ffff887224 */ /* 0x000fe400078e007a */
[----:B------:R-:W-:Y:S02]  /*248b0*/  IMAD.MOV.U32 R158, RZ, RZ, R157 ;  /* 0x000000ffff9e7224 */ /* 0x000fe400078e009d */
[----:B----4-:R-:W-:Y:S01]  /*248c0*/  IMAD.MOV.U32 R122, RZ, RZ, R14 ;  /* 0x000000ffff7a7224 */ /* 0x010fe200078e000e */
[-C--:B------:R-:W-:Y:S01]  /*248d0*/  LEA R14, P2, R161, R2.reuse, 0x1 ;  /* 0x00000002a10e7211 */ /* 0x080fe200078408ff */
[----:B------:R-:W-:Y:S01]  /*248e0*/  IMAD.MOV.U32 R157, RZ, RZ, R149 ;  /* 0x000000ffff9d7224 */ /* 0x000fe200078e0095 */
[----:B------:R-:W-:Y:S01]  /*248f0*/  LEA R58, P3, R152, R2, 0x1 ;  /* 0x00000002983a7211 */ /* 0x000fe200078608ff */
[----:B------:R-:W-:-:S02]  /*24900*/  IMAD.MOV.U32 R149, RZ, RZ, R131 ;  /* 0x000000ffff957224 */ /* 0x000fc400078e0083 */
[----:B------:R-:W-:Y:S02]  /*24910*/  IMAD.MOV.U32 R131, RZ, RZ, R249 ;  /* 0x000000ffff837224 */ /* 0x000fe400078e00f9 */
[----:B------:R-:W-:Y:S01]  /*24920*/  IMAD.MOV.U32 R249, RZ, RZ, R15 ;  /* 0x000000fffff97224 */ /* 0x000fe200078e000f */
[-C--:B------:R-:W-:Y:S01]  /*24930*/  LEA.HI.X.SX32 R15, R161, R3.reuse, 0x1, P2 ;  /* 0x00000003a10f7211 */ /* 0x080fe200010f0eff */
[----:B------:R-:W-:Y:S01]  /*24940*/  IMAD.MOV.U32 R161, RZ, RZ, R158 ;  /* 0x000000ffffa17224 */ /* 0x000fe200078e009e */
[----:B------:R-:W-:Y:S01]  /*24950*/  LEA.HI.X.SX32 R59, R152, R3, 0x1, P3 ;  /* 0x00000003983b7211 */ /* 0x000fe200018f0eff */
[----:B------:R-:W-:Y:S02]  /*24960*/  IMAD.MOV.U32 R158, RZ, RZ, R159 ;  /* 0x000000ffff9e7224 */ /* 0x000fe400078e009f */
[----:B------:R-:W-:Y:S02]  /*24970*/  IMAD.MOV.U32 R152, RZ, RZ, R150 ;  /* 0x000000ffff987224 */ /* 0x000fe400078e0096 */
[----:B------:R-:W-:Y:S01]  /*24980*/  IMAD.MOV.U32 R159, RZ, RZ, R157 ;  /* 0x000000ffff9f7224 */ /* 0x000fe200078e009d */
[----:B------:R-:W-:Y:S01]  /*24990*/  LEA R52, P4, R153, R2, 0x1 ;  /* 0x0000000299347211 */ /* 0x000fe200078808ff */
[----:B------:R-:W-:-:S02]  /*249a0*/  IMAD.MOV.U32 R150, RZ, RZ, R144 ;  /* 0x000000ffff967224 */ /* 0x000fc400078e0090 */
[----:B------:R-:W-:Y:S02]  /*249b0*/  IMAD.MOV.U32 R157, RZ, RZ, R143 ;  /* 0x000000ffff9d7224 */ /* 0x000fe400078e008f */
[----:B------:R-:W-:Y:S02]  /*249c0*/  IMAD.MOV.U32 R144, RZ, RZ, R130 ;  /* 0x000000ffff907224 */ /* 0x000fe400078e0082 */
[----:B------:R-:W-:Y:S02]  /*249d0*/  IMAD.MOV.U32 R143, RZ, RZ, R136 ;  /* 0x000000ffff8f7224 */ /* 0x000fe400078e0088 */
[----:B------:R-:W-:Y:S02]  /*249e0*/  IMAD.MOV.U32 R130, RZ, RZ, R137 ;  /* 0x000000ffff827224 */ /* 0x000fe400078e0089 */
[----:B------:R-:W-:Y:S02]  /*249f0*/  IMAD.MOV.U32 R136, RZ, RZ, R123 ;  /* 0x000000ffff887224 */ /* 0x000fe400078e007b */
[----:B------:R-:W-:Y:S01]  /*24a00*/  IMAD.MOV.U32 R137, RZ, RZ, R122 ;  /* 0x000000ffff897224 */ /* 0x000fe200078e007a */
[----:B------:R-:W-:Y:S01]  /*24a10*/  LEA R122, P1, R8, R2, 0x1 ;  /* 0x00000002087a7211 */ /* 0x000fe200078208ff */
[----:B------:R-:W-:Y:S01]  /*24a20*/  IMAD.MOV.U32 R123, RZ, RZ, R8 ;  /* 0x000000ffff7b7224 */ /* 0x000fe200078e0008 */
[----:B------:R-:W-:Y:S01]  /*24a30*/  LEA.HI.X.SX32 R53, R153, R3, 0x1, P4 ;  /* 0x0000000399357211 */ /* 0x000fe200020f0eff */
[----:B------:R0:W-:Y:S01]  /*24a40*/  STL.64 [R1+0x850], R58 ;  /* 0x0008503a01007387 */ /* 0x0001e20000100a00 */
[----:B------:R-:W-:-:S02]  /*24a50*/  IMAD.MOV.U32 R153, RZ, RZ, R151 ;  /* 0x000000ffff997224 */ /* 0x000fc400078e0097 */
[----:B------:R-:W-:Y:S01]  /*24a60*/  LEA.HI.X.SX32 R123, R123, R3, 0x1, P1 ;  /* 0x000000037b7b7211 */ /* 0x000fe200008f0eff */
[----:B------:R-:W-:Y:S01]  /*24a70*/  IMAD.MOV.U32 R151, RZ, RZ, R145 ;  /* 0x000000ffff977224 */ /* 0x000fe200078e0091 */
[----:B------:R1:W-:Y:S01]  /*24a80*/  STL.64 [R1+0x848], R52 ;  /* 0x0008483401007387 */ /* 0x0003e20000100a00 */
[----:B------:R-:W-:Y:S01]  /*24a90*/  IMAD.MOV.U32 R145, RZ, RZ, R131 ;  /* 0x000000ffff917224 */ /* 0x000fe200078e0083 */
[----:B0-----:R-:W-:Y:S01]  /*24aa0*/  LEA R58, P3, R61, R2, 0x1 ;  /* 0x000000023d3a7211 */ /* 0x001fe200078608ff */
[----:B------:R-:W-:-:S03]  /*24ab0*/  IMAD.MOV.U32 R131, RZ, RZ, R135 ;  /* 0x000000ffff837224 */ /* 0x000fc600078e0087 */
[-C--:B------:R-:W-:Y:S01]  /*24ac0*/  LEA.HI.X.SX32 R59, R61, R3.reuse, 0x1, P3 ;  /* 0x000000033d3b7211 */ /* 0x080fe200018f0eff */
[----:B------:R-:W-:Y:S01]  /*24ad0*/  IMAD.MOV.U32 R135, RZ, RZ, R120 ;  /* 0x000000ffff877224 */ /* 0x000fe200078e0078 */
[C---:B-1----:R-:W-:Y:S01]  /*24ae0*/  LEA R52, P4, R160.reuse, R2, 0x1 ;  /* 0x00000002a0347211 */ /* 0x042fe200078808ff */
[----:B------:R-:W-:Y:S01]  /*24af0*/  IMAD.MOV.U32 R120, RZ, RZ, R9 ;  /* 0x000000ffff787224 */ /* 0x000fe200078e0009 */
[----:B------:R0:W-:Y:S01]  /*24b00*/  STL.64 [R1+0x840], R122 ;  /* 0x0008407a01007387 */ /* 0x0001e20000100a00 */
[----:B------:R-:W-:Y:S01]  /*24b10*/  IMAD.MOV.U32 R61, RZ, RZ, R10 ;  /* 0x000000ffff3d7224 */ /* 0x000fe200078e000a */
[----:B------:R-:W-:Y:S01]  /*24b20*/  LEA.HI.X.SX32 R53, R160, R3, 0x1, P4 ;  /* 0x00000003a0357211 */ /* 0x000fe200020f0eff */
[----:B------:R-:W-:Y:S02]  /*24b30*/  IMAD.MOV.U32 R160, RZ, RZ, R161 ;  /* 0x000000ffffa07224 */ /* 0x000fe400078e00a1 */
[----:B------:R-:W-:Y:S01]  /*24b40*/  IMAD.MOV.U32 R161, RZ, RZ, R152 ;  /* 0x000000ffffa17224 */ /* 0x000fe200078e0098 */
[----:B0-----:R-:W4:Y:S04]  /*24b50*/  LDL.LU.64 R122, [R1+0xfc8] ;  /* 0x000fc800017a7983 */ /* 0x001f280000300a00 */
[----:B------:R0:W-:Y:S01]  /*24b60*/  STL.64 [R1+0x830], R58 ;  /* 0x0008303a01007387 */ /* 0x0001e20000100a00 */
[----:B------:R-:W-:-:S02]  /*24b70*/  IMAD.MOV.U32 R152, RZ, RZ, R153 ;  /* 0x000000ffff987224 */ /* 0x000fc400078e0099 */
[----:B------:R-:W-:Y:S01]  /*24b80*/  IMAD.MOV.U32 R153, RZ, RZ, R159 ;  /* 0x000000ffff997224 */ /* 0x000fe200078e009f */
[----:B------:R1:W-:Y:S01]  /*24b90*/  STL.64 [R1+0x828], R52 ;  /* 0x0008283401007387 */ /* 0x0003e20000100a00 */
[----:B------:R-:W-:Y:S01]  /*24ba0*/  IMAD.MOV.U32 R159, RZ, RZ, R150 ;  /* 0x000000ffff9f7224 */ /* 0x000fe200078e0096 */
[----:B0-----:R-:W-:Y:S01]  /*24bb0*/  LEA R58, P3, R164, R2, 0x1 ;  /* 0x00000002a43a7211 */ /* 0x001fe200078608ff */
[----:B------:R-:W-:-:S03]  /*24bc0*/  IMAD.MOV.U32 R150, RZ, RZ, R151 ;  /* 0x000000ffff967224 */ /* 0x000fc600078e0097 */
[-C--:B------:R-:W-:Y:S02]  /*24bd0*/  LEA.HI.X.SX32 R59, R164, R3.reuse, 0x1, P3 ;  /* 0x00000003a43b7211 */ /* 0x080fe400018f0eff */
[C---:B-1----:R-:W-:Y:S01]  /*24be0*/  LEA R52, P4, R165.reuse, R2, 0x1 ;  /* 0x00000002a5347211 */ /* 0x042fe200078808ff */
[----:B------:R-:W-:Y:S02]  /*24bf0*/  IMAD.MOV.U32 R151, RZ, RZ, R157 ;  /* 0x000000ffff977224 */ /* 0x000fe400078e009d */
[----:B------:R-:W-:Y:S01]  /*24c00*/  IMAD.MOV.U32 R157, RZ, RZ, R144 ;  /* 0x000000ffff9d7224 */ /* 0x000fe200078e0090 */
[----:B------:R-:W-:Y:S01]  /*24c10*/  LEA.HI.X.SX32 R53, R165, R3, 0x1, P4 ;  /* 0x00000003a5357211 */ /* 0x000fe200020f0eff */
        /* <DEDUP_REMOVED lines=12> */
[----:B---3--:R-:W-:-:S04]  /*24ce0*/  LEA R8, P2, R60, R2, 0x1 ;  /* 0x000000023c087211 */ /* 0x008fc800078408ff */
[----:B------:R-:W-:Y:S02]  /*24cf0*/  LEA.HI.X.SX32 R9, R60, R3, 0x1, P2 ;  /* 0x000000033c097211 */ /* 0x000fe400010f0eff */
[----:B------:R-:W-:-:S04]  /*24d00*/  LEA R60, P1, R10, R2, 0x1 ;  /* 0x000000020a3c7211 */ /* 0x000fc800078208ff */
[----:B------:R-:W-:-:S05]  /*24d10*/  LEA.HI.X.SX32 R61, R61, R3, 0x1, P1 ;  /* 0x000000033d3d7211 */ /* 0x000fca00008f0eff */
[----:B------:R-:W-:Y:S01]  /*24d20*/  STL.64 [R1+0x820], R60 ;  /* 0x0008203c01007387 */ /* 0x000fe20000100a00 */
[----:B------:R-:W-:-:S03]  /*24d30*/  LEA R10, P2, R5, R2, 0x1 ;  /* 0x00000002050a7211 */ /* 0x000fc600078408ff */
[----:B------:R0:W-:Y:S01]  /*24d40*/  STL.64 [R1+0x810], R58 ;  /* 0x0008103a01007387 */ /* 0x0001e20000100a00 */
[----:B------:R-:W-:Y:S01]  /*24d50*/  LEA.HI.X.SX32 R11, R5, R3, 0x1, P2 ;  /* 0x00000003050b7211 */ /* 0x000fe200010f0eff */
[----:B------:R-:W-:Y:S02]  /*24d60*/  IMAD.MOV.U32 R5, RZ, RZ, R150 ;  /* 0x000000ffff057224 */ /* 0x000fe400078e0096 */
[----:B------:R1:W-:Y:S01]  /*24d70*/  STL.64 [R1+0x808], R52 ;  /* 0x0008083401007387 */ /* 0x0003e20000100a00 */
[----:B0-----:R-:W-:Y:S01]  /*24d80*/  IMAD.MOV.U32 R59, RZ, RZ, R161 ;  /* 0x000000ffff3b7224 */ /* 0x001fe200078e00a1 */
[----:B------:R-:W-:Y:S01]  /*24d90*/  LEA R60, P3, R165, R2, 0x1 ;  /* 0x00000002a53c7211 */ /* 0x000fe200078608ff */
[----:B------:R-:W-:-:S03]  /*24da0*/  IMAD.MOV.U32 R150, RZ, RZ, R129 ;  /* 0x000000ffff967224 */ /* 0x000fc600078e0081 */
[CC--:B------:R-:W-:Y:S01]  /*24db0*/  LEA R128, P1, R59.reuse, R2.reuse, 0x1 ;  /* 0x000000023b807211 */ /* 0x0c0fe200078208ff */
[----:B------:R-:W-:Y:S01]  /*24dc0*/  IMAD.MOV.U32 R58, RZ, RZ, R144 ;  /* 0x000000ffff3a7224 */ /* 0x000fe200078e0090 */
[CC--:B-1----:R-:W-:Y:S01]  /*24dd0*/  LEA R52, P4, R160.reuse, R2.reuse, 0x1 ;  /* 0x00000002a0347211 */ /* 0x0c2fe200078808ff */
[----:B--2---:R-:W-:Y:S01]  /*24de0*/  IMAD.MOV.U32 R144, RZ, RZ, R118 ;  /* 0x000000ffff907224 */ /* 0x004fe200078e0076 */
[-C--:B------:R-:W-:Y:S01]  /*24df0*/  LEA.HI.X.SX32 R129, R59, R3.reuse, 0x1, P1 ;  /* 0x000000033b817211 */ /* 0x080fe200008f0eff */
[----:B------:R-:W-:Y:S01]  /*24e00*/  IMAD.MOV.U32 R161, RZ, RZ, R145 ;  /* 0x000000ffffa17224 */ /* 0x000fe200078e0091 */
[-C--:B------:R-:W-:Y:S01]  /*24e10*/  LEA.HI.X.SX32 R61, R165, R3.reuse, 0x1, P3 ;  /* 0x00000003a53d7211 */ /* 0x080fe200018f0eff */
[----:B------:R-:W2:Y:S01]  /*24e20*/  LDL.LU R118, [R1+0xfc0] ;  /* 0x000fc00001767983 */ /* 0x000ea20000300800 */
[-C--:B------:R-:W-:Y:S01]  /*24e30*/  LEA.HI.X.SX32 R53, R160, R3.reuse, 0x1, P4 ;  /* 0x00000003a0357211 */ /* 0x080fe200020f0eff */
[----:B------:R-:W-:Y:S02]  /*24e40*/  IMAD.MOV.U32 R145, RZ, RZ, R113 ;  /* 0x000000ffff917224 */ /* 0x000fe400078e0071 */
[----:B------:R0:W-:Y:S01]  /*24e50*/  STL.64 [R1+0x800], R128 ;  /* 0x0008008001007387 */ /* 0x0001e20000100a00 */
[----:B------:R-:W-:Y:S01]  /*24e60*/  IMAD.MOV.U32 R160, RZ, RZ, R144 ;  /* 0x000000ffffa07224 */ /* 0x000fe200078e0090 */
[-C--:B------:R-:W-:Y:S01]  /*24e70*/  LEA R144, P1, R58, R2.reuse, 0x1 ;  /* 0x000000023a907211 */ /* 0x080fe200078208ff */
[----:B------:R-:W-:Y:S01]  /*24e80*/  IMAD.MOV.U32 R59, RZ, RZ, R152 ;  /* 0x000000ffff3b7224 */ /* 0x000fe200078e0098 */
[----:B------:R-:W-:Y:S01]  /*24e90*/  LEA R112, P2, R164, R2, 0x1 ;  /* 0x00000002a4707211 */ /* 0x000fe200078408ff */
[----:B------:R-:W-:Y:S01]  /*24ea0*/  IMAD.MOV.U32 R152, RZ, RZ, R145 ;  /* 0x000000ffff987224 */ /* 0x000fe200078e0091 */
[-C--:B------:R-:W-:Y:S01]  /*24eb0*/  LEA.HI.X.SX32 R145, R58, R3.reuse, 0x1, P1 ;  /* 0x000000033a917211 */ /* 0x080fe200008f0eff */
[----:B------:R-:W-:Y:S01]  /*24ec0*/  IMAD.MOV.U32 R165, RZ, RZ, R161 ;  /* 0x000000ffffa57224 */ /* 0x000fe200078e00a1 */
[----:B0-----:R-:W3:Y:S04]  /*24ed0*/  LDL.LU.64 R128, [R1+0xfb8] ;  /* 0x000fb80001807983 */ /* 0x001ee80000300a00 */
[----:B------:R0:W-:Y:S01]  /*24ee0*/  STL.64 [R1+0x7f0], R60 ;  /* 0x0007f03c01007387 */ /* 0x0001e20000100a00 */
[----:B------:R-:W-:Y:S01]  /*24ef0*/  IMAD.MOV.U32 R161, RZ, RZ, R139 ;  /* 0x000000ffffa17224 */ /* 0x000fe200078e008b */
[----:B------:R-:W-:-:S02]  /*24f00*/  LEA.HI.X.SX32 R113, R164, R3, 0x1, P2 ;  /* 0x00000003a4717211 */ /* 0x000fc400010f0eff */
[----:B------:R1:W-:Y:S01]  /*24f10*/  STL.64 [R1+0x7e8], R52 ;  /* 0x0007e83401007387 */ /* 0x0003e20000100a00 */
[----:B------:R-:W-:Y:S01]  /*24f20*/  IMAD.MOV.U32 R139, RZ, RZ, R114 ;  /* 0x000000ffff8b7224 */ /* 0x000fe200078e0072 */
[CC--:B------:R-:W-:Y:S02]  /*24f30*/  LEA R114, P2, R148.reuse, R2.reuse, 0x1 ;  /* 0x0000000294727211 */ /* 0x0c0fe400078408ff */
[-C--:B0-----:R-:W-:Y:S01]  /*24f40*/  LEA R60, P3, R149, R2.reuse, 0x1 ;  /* 0x00000002953c7211 */ /* 0x081fe200078608ff */
[----:B------:R0:W-:Y:S01]  /*24f50*/  STL.64 [R1+0x7e0], R144 ;  /* 0x0007e09001007387 */ /* 0x0001e20000100a00 */
[-C--:B-1----:R-:W-:Y:S02]  /*24f60*/  LEA R52, P4, R117, R2.reuse, 0x1 ;  /* 0x0000000275347211 */ /* 0x082fe400078808ff */
[-C--:B------:R-:W-:Y:S01]  /*24f70*/  LEA.HI.X.SX32 R61, R149, R3.reuse, 0x1, P3 ;  /* 0x00000003953d7211 */ /* 0x080fe200018f0eff */
[----:B------:R-:W-:Y:S01]  /*24f80*/  IMAD.MOV.U32 R164, RZ, RZ, R150 ;  /* 0x000000ffffa47224 */ /* 0x000fe200078e0096 */
[-C--:B------:R-:W-:Y:S01]  /*24f90*/  LEA.HI.X.SX32 R53, R117, R3.reuse, 0x1, P4 ;  /* 0x0000000375357211 */ /* 0x080fe200020f0eff */
[----:B------:R-:W-:Y:S01]  /*24fa0*/  IMAD.MOV.U32 R150, RZ, RZ, R115 ;  /* 0x000000ffff967224 */ /* 0x000fe200078e0073 */
[----:B------:R-:W-:Y:S01]  /*24fb0*/  LEA.HI.X.SX32 R115, R148, R3, 0x1, P2 ;  /* 0x0000000394737211 */ /* 0x000fe200010f0eff */
[----:B0-----:R-:W3:Y:S01]  /*24fc0*/  LDL.LU.64 R144, [R1+0xfb0] ;  /* 0x000fb00001907983 */ /* 0x001ee20000300a00 */
[----:B------:R-:W-:Y:S01]  /*24fd0*/  IMAD.MOV.U32 R58, RZ, RZ, R116 ;  /* 0x000000ffff3a7224 */ /* 0x000fe200078e0074 */
[----:B------:R-:W-:-:S02]  /*24fe0*/  LEA R148, P1, R59, R2, 0x1 ;  /* 0x000000023b947211 */ /* 0x000fc400078208ff */
[----:B------:R0:W-:Y:S02]  /*24ff0*/  STL.64 [R1+0x7d0], R60 ;  /* 0x0007d03c01007387 */ /* 0x0001e40000100a00 */
[-C--:B------:R-:W-:Y:S02]  /*25000*/  LEA.HI.X.SX32 R149, R59, R3.reuse, 0x1, P1 ;  /* 0x000000033b957211 */ /* 0x080fe400008f0eff */
[----:B------:R1:W-:Y:S01]  /*25010*/  STL.64 [R1+0x7c8], R52 ;  /* 0x0007c83401007387 */ /* 0x0003e20000100a00 */
[CC--:B0-----:R-:W-:Y:S02]  /*25020*/  LEA R60, P3, R153.reuse, R2.reuse, 0x1 ;  /* 0x00000002993c7211 */ /* 0x0c1fe400078608ff */
[-C--:B-1----:R-:W-:Y:S02]  /*25030*/  LEA R52, P4, R158, R2.reuse, 0x1 ;  /* 0x000000029e347211 */ /* 0x082fe400078808ff */
[----:B------:R-:W-:Y:S01]  /*25040*/  LEA.HI.X.SX32 R61, R153, R3, 0x1, P3 ;  /* 0x00000003993d7211 */ /* 0x000fe200018f0eff */
[----:B------:R-:W-:Y:S01]  /*25050*/  IMAD.MOV.U32 R153, RZ, RZ, R120 ;  /* 0x000000ffff997224 */ /* 0x000fe200078e0078 */
[----:B------:R-:W-:-:S02]  /*25060*/  LEA R120, P1, R58, R2, 0x1 ;  /* 0x000000023a787211 */ /* 0x000fc400078208ff */
[-C--:B------:R-:W-:Y:S01]  /*25070*/  LEA.HI.X.SX32 R53, R158, R3.reuse, 0x1, P4 ;  /* 0x000000039e357211 */ /* 0x080fe200020f0eff */
[----:B------:R-:W-:Y:S01]  /*25080*/  IMAD.MOV.U32 R158, RZ, RZ, R121 ;  /* 0x000000ffff9e7224 */ /* 0x000fe200078e0079 */
[----:B------:R-:W-:Y:S01]  /*25090*/  LEA.HI.X.SX32 R121, R58, R3, 0x1, P1 ;  /* 0x000000033a797211 */ /* 0x000fe200008f0eff */
[----:B------:R0:W-:Y:S04]  /*250a0*/  STL.64 [R1+0x7c0], R148 ;  /* 0x0007c09401007387 */ /* 0x0001e80000100a00 */
[----:B0-----:R-:W3:Y:S04]  /*250b0*/  LDL.LU.64 R148, [R1+0xfa8] ;  /* 0x000fa80001947983 */ /* 0x001ee80000300a00 */
[----:B------:R-:W-:Y:S04]  /*250c0*/  STL.64 [R1+0x7b0], R60 ;  /* 0x0007b03c01007387 */ /* 0x000fe80000100a00 */
[----:B------:R-:W-:Y:S04]  /*250d0*/  STL.64 [R1+0x7a8], R52 ;  /* 0x0007a83401007387 */ /* 0x000fe80000100a00 */
[----:B------:R0:W-:Y:S04]  /*250e0*/  STL.64 [R1+0x7a0], R120 ;  /* 0x0007a07801007387 */ /* 0x0001e80000100a00 */
[----:B0-----:R-:W3:Y:S01]  /*250f0*/  LDL.LU.64 R120, [R1+0xfa0] ;  /* 0x000fa00001787983 */ /* 0x001ee20000300a00 */
[----:B------:R-:W-:-:S02]  /*25100*/  LEA R116, P2, R5, R2, 0x1 ;  /* 0x0000000205747211 */ /* 0x000fc400078408ff */
[-C--:B------:R-:W-:Y:S02]  /*25110*/  LEA R60, P3, R143, R2.reuse, 0x1 ;  /* 0x000000028f3c7211 */ /* 0x080fe400078608ff */
[-C--:B------:R-:W-:Y:S02]  /*25120*/  LEA.HI.X.SX32 R117, R5, R3.reuse, 0x1, P2 ;  /* 0x0000000305757211 */ /* 0x080fe400010f0eff */
[C---:B------:R-:W-:Y:S01]  /*25130*/  LEA R52, P4, R250.reuse, R2, 0x1 ;  /* 0x00000002fa347211 */ /* 0x040fe200078808ff */
[----:B------:R-:W-:Y:S01]  /*25140*/  IMAD.MOV.U32 R5, RZ, RZ, R119 ;  /* 0x000000ffff057224 */ /* 0x000fe200078e0077 */
[-C--:B------:R-:W-:Y:S02]  /*25150*/  LEA.HI.X.SX32 R61, R143, R3.reuse, 0x1, P3 ;  /* 0x000000038f3d7211 */ /* 0x080fe400018f0eff */
[----:B------:R-:W-:Y:S01]  /*25160*/  LEA.HI.X.SX32 R53, R250, R3, 0x1, P4 ;  /* 0x00000003fa357211 */ /* 0x000fe200020f0eff */
[----:B------:R-:W-:Y:S02]  /*25170*/  IMAD.MOV.U32 R143, RZ, RZ, R135 ;  /* 0x000000ffff8f7224 */ /* 0x000fe400078e0087 */
[----:B------:R0:W-:Y:S01]  /*25180*/  STL.64 [R1+0x790], R60 ;  /* 0x0007903c01007387 */ /* 0x0001e20000100a00 */
[----:B------:R-:W-:-:S03]  /*25190*/  IMAD.MOV.U32 R58, RZ, RZ, R151 ;  /* 0x000000ffff3a7224 */ /* 0x000fc600078e0097 */
[----:B------:R1:W-:Y:S01]  /*251a0*/  STL.64 [R1+0x788], R52 ;  /* 0x0007883401007387 */ /* 0x0003e20000100a00 */
[CC--:B0-----:R-:W-:Y:S02]  /*251b0*/  LEA R60, P3, R153.reuse, R2.reuse, 0x1 ;  /* 0x00000002993c7211 */ /* 0x0c1fe400078608ff */
[C---:B-1----:R-:W-:Y:S02]  /*251c0*/  LEA R52, P4, R158.reuse, R2, 0x1 ;  /* 0x000000029e347211 */ /* 0x042fe400078808ff */
[-C--:B------:R-:W-:Y:S02]  /*251d0*/  LEA.HI.X.SX32 R61, R153, R3.reuse, 0x1, P3 ;  /* 0x00000003993d7211 */ /* 0x080fe400018f0eff */
[----:B------:R-:W-:Y:S01]  /*251e0*/  LEA.HI.X.SX32 R53, R158, R3, 0x1, P4 ;  /* 0x000000039e357211 */ /* 0x000fe200020f0eff */
[----:B------:R-:W-:Y:S02]  /*251f0*/  IMAD.MOV.U32 R153, RZ, RZ, R133 ;  /* 0x000000ffff997224 */ /* 0x000fe400078e0085 */
[----:B------:R-:W-:-:S02]  /*25200*/  IMAD.MOV.U32 R151, RZ, RZ, R130 ;  /* 0x000000ffff977224 */ /* 0x000fc400078e0082 */
[----:B----4-:R-:W-:Y:S02]  /*25210*/  IMAD.MOV.U32 R158, RZ, RZ, R123 ;  /* 0x000000ffff9e7224 */ /* 0x010fe400078e007b */
[----:B--2---:R-:W-:Y:S01]  /*25220*/  IMAD.MOV.U32 R59, RZ, RZ, R118 ;  /* 0x000000ffff3b7224 */ /* 0x004fe200078e0076 */
[----:B------:R-:W-:-:S04]  /*25230*/  LEA R118, P2, R165, R2, 0x1 ;  /* 0x00000002a5767211 */ /* 0x000fc800078408ff */
[----:B------:R-:W-:Y:S01]  /*25240*/  LEA.HI.X.SX32 R119, R165, R3, 0x1, P2 ;  /* 0x00000003a5777211 */ /* 0x000fe200010f0eff */
[----:B------:R-:W-:Y:S02]  /*25250*/  IMAD.MOV.U32 R165, RZ, RZ, R159 ;  /* 0x000000ffffa57224 */ /* 0x000fe400078e009f */
[----:B------:R-:W-:Y:S02]  /*25260*/  IMAD.MOV.U32 R159, RZ, RZ, R131 ;  /* 0x000000ffff9f7224 */ /* 0x000fe400078e0083 */
[----:B------:R-:W-:Y:S01]  /*25270*/  IMAD.MOV.U32 R131, RZ, RZ, R134 ;  /* 0x000000ffff837224 */ /* 0x000fe200078e0086 */
[----:B------:R-:W-:-:S04]  /*25280*/  LEA R134, P1, R59, R2, 0x1 ;  /* 0x000000023b867211 */ /* 0x000fc800078208ff */
[----:B------:R-:W-:Y:S01]  /*25290*/  LEA.HI.X.SX32 R135, R59, R3, 0x1, P1 ;  /* 0x000000033b877211 */ /* 0x000fe200008f0eff */
[----:B------:R-:W-:Y:S02]  /*252a0*/  IMAD.MOV.U32 R59, RZ, RZ, R164 ;  /* 0x000000ffff3b7224 */ /* 0x000fe400078e00a4 */
[----:B------:R-:W-:Y:S02]  /*252b0*/  IMAD.MOV.U32 R164, RZ, RZ, R152 ;  /* 0x000000ffffa47224 */ /* 0x000fe400078e0098 */
[----:B------:R0:W-:Y:S01]  /*252c0*/  STL.64 [R1+0x780], R134 ;  /* 0x0007808601007387 */ /* 0x0001e20000100a00 */
[----:B------:R-:W-:Y:S01]  /*252d0*/  IMAD.MOV.U32 R152, RZ, RZ, R132 ;  /* 0x000000ffff987224 */ /* 0x000fe200078e0084 */
[----:B------:R-:W-:-:S04]  /*252e0*/  LEA R132, P1, R58, R2, 0x1 ;  /* 0x000000023a847211 */ /* 0x000fc800078208ff */
[----:B------:R-:W-:Y:S01]  /*252f0*/  LEA.HI.X.SX32 R133, R58, R3, 0x1, P1 ;  /* 0x000000033a857211 */ /* 0x000fe200008f0eff */
[----:B0-----:R-:W2:Y:S04]  /*25300*/  LDL.LU.64 R134, [R1+0xf98] ;  /* 0x000f980001867983 */ /* 0x001ea80000300a00 */
[----:B------:R0:W-:Y:S04]  /*25310*/  STL.64 [R1+0x770], R60 ;  /* 0x0007703c01007387 */ /* 0x0001e80000100a00 */
[----:B------:R1:W-:Y:S01]  /*25320*/  STL.64 [R1+0x768], R52 ;  /* 0x0007683401007387 */ /* 0x0003e20000100a00 */
[----:B0-----:R-:W-:-:S02]  /*25330*/  LEA R60, P3, R161, R2, 0x1 ;  /* 0x00000002a13c7211 */ /* 0x001fc400078608ff */
[C---:B-1----:R-:W-:Y:S02]  /*25340*/  LEA R52, P4, R150.reuse, R2, 0x1 ;  /* 0x0000000296347211 */ /* 0x042fe400078808ff */
[-C--:B------:R-:W-:Y:S02]  /*25350*/  LEA.HI.X.SX32 R61, R161, R3.reuse, 0x1, P3 ;  /* 0x00000003a13d7211 */ /* 0x080fe400018f0eff */
[----:B------:R-:W-:Y:S01]  /*25360*/  LEA.HI.X.SX32 R53, R150, R3, 0x1, P4 ;  /* 0x0000000396357211 */ /* 0x000fe200020f0eff */
[----:B------:R0:W-:Y:S01]  /*25370*/  STL.64 [R1+0x760], R132 ;  /* 0x0007608401007387 */ /* 0x0001e20000100a00 */
[----:B------:R-:W-:-:S03]  /*25380*/  IMAD.MOV.U32 R58, RZ, RZ, R124 ;  /* 0x000000ffff3a7224 */ /* 0x000fc600078e007c */
[----:B0-----:R-:W4:Y:S04]  /*25390*/  LDL.LU.64 R132, [R1+0xf90] ;  /* 0x000f900001847983 */ /* 0x001f280000300a00 */
[----:B------:R-:W-:Y:S04]  /*253a0*/  STL.64 [R1+0x750], R60 ;  /* 0x0007503c01007387 */ /* 0x000fe80000100a00 */
[----:B------:R0:W-:Y:S02]  /*253b0*/  STL.64 [R1+0x748], R52 ;  /* 0x0007483401007387 */ /* 0x0001e40000100a00 */
[----:B0-----:R-:W-:-:S02]  /*253c0*/  LEA R52, P4, R151, R2, 0x1 ;  /* 0x0000000297347211 */ /* 0x001fc400078808ff */
[-C--:B------:R-:W-:Y:S02]  /*253d0*/  LEA R60, P3, R164, R2.reuse, 0x1 ;  /* 0x00000002a43c7211 */ /* 0x080fe400078608ff */
[----:B------:R-:W-:Y:S01]  /*253e0*/  LEA.HI.X.SX32 R53, R151, R3, 0x1, P4 ;  /* 0x0000000397357211 */ /* 0x000fe200020f0eff */
[----:B---3--:R-:W-:Y:S01]  /*253f0*/  IMAD.MOV.U32 R250, RZ, RZ, R120 ;  /* 0x000000fffffa7224 */ /* 0x008fe200078e0078 */
[----:B------:R-:W-:Y:S01]  /*25400*/  LEA R120, P2, R5, R2, 0x1 ;  /* 0x0000000205787211 */ /* 0x000fe200078408ff */
[----:B------:R-:W-:-:S03]  /*25410*/  IMAD.MOV.U32 R130, RZ, RZ, R121 ;  /* 0x000000ffff827224 */ /* 0x000fc600078e0079 */
[-C--:B------:R-:W-:Y:S01]  /*25420*/  LEA.HI.X.SX32 R121, R5, R3.reuse, 0x1, P2 ;  /* 0x0000000305797211 */ /* 0x080fe200010f0eff */
[----:B------:R-:W-:Y:S02]  /*25430*/  IMAD.MOV.U32 R5, RZ, RZ, R160 ;  /* 0x000000ffff057224 */ /* 0x000fe400078e00a0 */
[----:B------:R-:W-:Y:S02]  /*25440*/  IMAD.MOV.U32 R160, RZ, RZ, R251 ;  /* 0x000000ffffa07224 */ /* 0x000fe400078e00fb */
[----:B------:R-:W-:Y:S01]  /*25450*/  IMAD.MOV.U32 R251, RZ, RZ, R122 ;  /* 0x000000fffffb7224 */ /* 0x000fe200078e007a */
[-C--:B------:R-:W-:Y:S01]  /*25460*/  LEA R122, P2, R165, R2.reuse, 0x1 ;  /* 0x00000002a57a7211 */ /* 0x080fe200078408ff */
[----:B------:R-:W-:Y:S01]  /*25470*/  IMAD.MOV.U32 R161, RZ, RZ, R130 ;  /* 0x000000ffffa17224 */ /* 0x000fe200078e0082 */
[-C--:B------:R-:W-:Y:S02]  /*25480*/  LEA R130, P1, R59, R2.reuse, 0x1 ;  /* 0x000000023b827211 */ /* 0x080fe400078208ff */
[----:B------:R-:W-:Y:S01]  /*25490*/  LEA.HI.X.SX32 R123, R165, R3, 0x1, P2 ;  /* 0x00000003a57b7211 */ /* 0x000fe200010f0eff */
[----:B------:R-:W-:Y:S01]  /*254a0*/  IMAD.MOV.U32 R165, RZ, RZ, R137 ;  /* 0x000000ffffa57224 */ /* 0x000fe200078e0089 */
[----:B------:R-:W-:Y:S01]  /*254b0*/  LEA R124, P2, R5, R2, 0x1 ;  /* 0x00000002057c7211 */ /* 0x000fe200078408ff */
[----:B------:R-:W-:-:S02]  /*254c0*/  IMAD.MOV.U32 R150, RZ, RZ, R250 ;  /* 0x000000ffff967224 */ /* 0x000fc400078e00fa */
[----:B------:R-:W-:Y:S02]  /*254d0*/  IMAD.MOV.U32 R137, RZ, RZ, R248 ;  /* 0x000000ffff897224 */ /* 0x000fe400078e00f8 */
[----:B------:R-:W-:Y:S01]  /*254e0*/  IMAD.MOV.U32 R250, RZ, RZ, R131 ;  /* 0x000000fffffa7224 */ /* 0x000fe200078e0083 */
[-C--:B------:R-:W-:Y:S01]  /*254f0*/  LEA.HI.X.SX32 R131, R59, R3.reuse, 0x1, P1 ;  /* 0x000000033b837211 */ /* 0x080fe200008f0eff */
[----:B------:R-:W-:Y:S01]  /*25500*/  IMAD.MOV.U32 R248, RZ, RZ, R125 ;  /* 0x000000fffff87224 */ /* 0x000fe200078e007d */
[-C--:B------:R-:W-:Y:S01]  /*25510*/  LEA.HI.X.SX32 R125, R5, R3.reuse, 0x1, P2 ;  /* 0x00000003057d7211 */ /* 0x080fe200010f0eff */
[----:B------:R-:W-:Y:S02]  /*25520*/  IMAD.MOV.U32 R151, RZ, RZ, R139 ;  /* 0x000000ffff977224 */ /* 0x000fe400078e008b */
[----:B------:R-:W-:Y:S01]  /*25530*/  IMAD.MOV.U32 R139, RZ, RZ, R128 ;  /* 0x000000ffff8b7224 */ /* 0x000fe200078e0080 */
[----:B------:R-:W-:Y:S01]  /*25540*/  LEA R128, P1, R159, R2, 0x1 ;  /* 0x000000029f807211 */ /* 0x000fe200078208ff */
[----:B------:R-:W-:Y:S01]  /*25550*/  IMAD.MOV.U32 R5, RZ, RZ, R158 ;  /* 0x000000ffff057224 */ /* 0x000fe200078e009e */
[----:B------:R-:W-:Y:S01]  /*25560*/  LEA.HI.X.SX32 R61, R164, R3, 0x1, P3 ;  /* 0x00000003a43d7211 */ /* 0x000fe200018f0eff */
[----:B------:R-:W-:-:S02]  /*25570*/  IMAD.MOV.U32 R158, RZ, RZ, R157 ;  /* 0x000000ffff9e7224 */ /* 0x000fc400078e009d */
[----:B------:R-:W-:Y:S02]  /*25580*/  IMAD.MOV.U32 R157, RZ, RZ, R138 ;  /* 0x000000ffff9d7224 */ /* 0x000fe400078e008a */
[----:B------:R-:W-:Y:S01]  /*25590*/  IMAD.MOV.U32 R138, RZ, RZ, R129 ;  /* 0x000000ffff8a7224 */ /* 0x000fe200078e0081 */
[----:B------:R-:W-:Y:S01]  /*255a0*/  LEA.HI.X.SX32 R129, R159, R3, 0x1, P1 ;  /* 0x000000039f817211 */ /* 0x000fe200008f0eff */
[----:B------:R0:W-:Y:S04]  /*255b0*/  STL.64 [R1+0x740], R130 ;  /* 0x0007408201007387 */ /* 0x0001e80000100a00 */
[----:B0-----:R-:W3:Y:S04]  /*255c0*/  LDL.LU.64 R130, [R1+0xf88] ;  /* 0x000f880001827983 */ /* 0x001ee80000300a00 */
[----:B------:R-:W-:Y:S04]  /*255d0*/  STL.64 [R1+0x730], R60 ;  /* 0x0007303c01007387 */ /* 0x000fe80000100a00 */
[----:B------:R-:W-:Y:S04]  /*255e0*/  STL.64 [R1+0x728], R52 ;  /* 0x0007283401007387 */ /* 0x000fe80000100a00 */
[----:B------:R0:W-:Y:S04]  /*255f0*/  STL.64 [R1+0x720], R128 ;  /* 0x0007208001007387 */ /* 0x0001e80000100a00 */
[----:B0-----:R-:W2:Y:S01]  /*25600*/  LDL.LU.64 R128, [R1+0xf80] ;  /* 0x000f800001807983 */ /* 0x001ea20000300a00 */
[----:B------:R-:W-:Y:S01]  /*25610*/  IMAD.MOV.U32 R164, RZ, RZ, R152 ;  /* 0x000000ffffa47224 */ /* 0x000fe200078e0098 */
[-C--:B------:R-:W-:Y:S01]  /*25620*/  LEA R60, P3, R136, R2.reuse, 0x1 ;  /* 0x00000002883c7211 */ /* 0x080fe200078608ff */
[----:B------:R-:W-:Y:S01]  /*25630*/  IMAD.MOV.U32 R152, RZ, RZ, R126 ;  /* 0x000000ffff987224 */ /* 0x000fe200078e007e */
[----:B------:R-:W-:-:S02]  /*25640*/  LEA R52, P4, R249, R2, 0x1 ;  /* 0x00000002f9347211 */ /* 0x000fc400078808ff */
[-C--:B------:R-:W-:Y:S01]  /*25650*/  LEA R126, P2, R143, R2.reuse, 0x1 ;  /* 0x000000028f7e7211 */ /* 0x080fe200078408ff */
[----:B------:R-:W-:Y:S01]  /*25660*/  IMAD.MOV.U32 R59, RZ, RZ, R153 ;  /* 0x000000ffff3b7224 */ /* 0x000fe200078e0099 */
[-C--:B------:R-:W-:Y:S01]  /*25670*/  LEA.HI.X.SX32 R61, R136, R3.reuse, 0x1, P3 ;  /* 0x00000003883d7211 */ /* 0x080fe200018f0eff */
[----:B------:R-:W-:Y:S01]  /*25680*/  IMAD.MOV.U32 R153, RZ, RZ, R127 ;  /* 0x000000ffff997224 */ /* 0x000fe200078e007f */
[-C--:B------:R-:W-:Y:S02]  /*25690*/  LEA.HI.X.SX32 R53, R249, R3.reuse, 0x1, P4 ;  /* 0x00000003f9357211 */ /* 0x080fe400020f0eff */
[-C--:B------:R-:W-:Y:S01]  /*256a0*/  LEA.HI.X.SX32 R127, R143, R3.reuse, 0x1, P2 ;  /* 0x000000038f7f7211 */ /* 0x080fe200010f0eff */
[----:B------:R-:W-:Y:S01]  /*256b0*/  IMAD.MOV.U32 R143, RZ, RZ, R250 ;  /* 0x000000ffff8f7224 */ /* 0x000fe200078e00fa */
[C---:B------:R-:W-:Y:S01]  /*256c0*/  LEA R136, P1, R58.reuse, R2, 0x1 ;  /* 0x000000023a887211 */ /* 0x040fe200078208ff */
[----:B------:R-:W-:Y:S01]  /*256d0*/  IMAD.MOV.U32 R250, RZ, RZ, R248 ;  /* 0x000000fffffa7224 */ /* 0x000fe200078e00f8 */
[----:B------:R0:W-:Y:S01]  /*256e0*/  STL.64 [R1+0x710], R60 ;  /* 0x0007103c01007387 */ /* 0x0001e20000100a00 */
[----:B------:R-:W-:Y:S01]  /*256f0*/  IMAD.MOV.U32 R159, RZ, RZ, R137 ;  /* 0x000000ffff9f7224 */ /* 0x000fe200078e0089 */
[----:B------:R-:W-:-:S02]  /*25700*/  LEA.HI.X.SX32 R137, R58, R3, 0x1, P1 ;  /* 0x000000033a897211 */ /* 0x000fc400008f0eff */
[----:B------:R1:W-:Y:S01]  /*25710*/  STL.64 [R1+0x708], R52 ;  /* 0x0007083401007387 */ /* 0x0003e20000100a00 */
[CC--:B0-----:R-:W-:Y:S02]  /*25720*/  LEA R60, P3, R161.reuse, R2.reuse, 0x1 ;  /* 0x00000002a13c7211 */ /* 0x0c1fe400078608ff */
[CC--:B-1----:R-:W-:Y:S02]  /*25730*/  LEA R52, P4, R150.reuse, R2.reuse, 0x1 ;  /* 0x0000000296347211 */ /* 0x0c2fe400078808ff */
[-C--:B------:R-:W-:Y:S02]  /*25740*/  LEA.HI.X.SX32 R61, R161, R3.reuse, 0x1, P3 ;  /* 0x00000003a13d7211 */ /* 0x080fe400018f0eff */
[----:B------:R-:W-:Y:S01]  /*25750*/  LEA.HI.X.SX32 R53, R150, R3, 0x1, P4 ;  /* 0x0000000396357211 */ /* 0x000fe200020f0eff */
[----:B------:R-:W-:Y:S01]  /*25760*/  IMAD.MOV.U32 R150, RZ, RZ, R138 ;  /* 0x000000ffff967224 */ /* 0x000fe200078e008a */
[----:B------:R0:W-:Y:S01]  /*25770*/  STL.64 [R1+0x700], R136 ;  /* 0x0007008801007387 */ /* 0x0001e20000100a00 */
[----:B------:R-:W-:Y:S01]  /*25780*/  LEA R138, P1, R152, R2, 0x1 ;  /* 0x00000002988a7211 */ /* 0x000fe200078208ff */
[----:B------:R-:W-:-:S02]  /*25790*/  IMAD.MOV.U32 R58, RZ, RZ, R5 ;  /* 0x000000ffff3a7224 */ /* 0x000fc400078e0005 */
[----:B------:R-:W-:Y:S01]  /*257a0*/  IMAD.MOV.U32 R5, RZ, RZ, R139 ;  /* 0x000000ffff057224 */ /* 0x000fe200078e008b */
[----:B------:R-:W-:Y:S01]  /*257b0*/  LEA.HI.X.SX32 R139, R152, R3, 0x1, P1 ;  /* 0x00000003988b7211 */ /* 0x000fe200008f0eff */
[----:B0-----:R-:W4:Y:S04]  /*257c0*/  LDL.LU.64 R136, [R1+0xf78] ;  /* 0x000f780001887983 */ /* 0x001f280000300a00 */
[----:B------:R0:W-:Y:S04]  /*257d0*/  STL.64 [R1+0x6f0], R60 ;  /* 0x0006f03c01007387 */ /* 0x0001e80000100a00 */
[----:B------:R1:W-:Y:S01]  /*257e0*/  STL.64 [R1+0x6e8], R52 ;  /* 0x0006e83401007387 */ /* 0x0003e20000100a00 */
[----:B0-----:R-:W-:-:S02]  /*257f0*/  LEA R60, P3, R158, R2, 0x1 ;  /* 0x000000029e3c7211 */ /* 0x001fc400078608ff */
[C---:B-1----:R-:W-:Y:S02]  /*25800*/  LEA R52, P4, R251.reuse, R2, 0x1 ;  /* 0x00000002fb347211 */ /* 0x042fe400078808ff */
[-C--:B------:R-:W-:Y:S02]  /*25810*/  LEA.HI.X.SX32 R61, R158, R3.reuse, 0x1, P3 ;  /* 0x000000039e3d7211 */ /* 0x080fe400018f0eff */
[----:B------:R-:W-:Y:S01]  /*25820*/  LEA.HI.X.SX32 R53, R251, R3, 0x1, P4 ;  /* 0x00000003fb357211 */ /* 0x000fe200020f0eff */
[----:B------:R0:W-:Y:S04]  /*25830*/  STL.64 [R1+0x6e0], R138 ;  /* 0x0006e08a01007387 */ /* 0x0001e80000100a00 */
[----:B0-----:R-:W4:Y:S04]  /*25840*/  LDL.LU.64 R138, [R1+0xf70] ;  /* 0x000f7000018a7983 */ /* 0x001f280000300a00 */
[----:B------:R-:W-:Y:S04]  /*25850*/  STL.64 [R1+0x6d0], R60 ;  /* 0x0006d03c01007387 */ /* 0x000fe80000100a00 */
[----:B------:R-:W-:Y:S01]  /*25860*/  STL.64 [R1+0x6c8], R52 ;  /* 0x0006c83401007387 */ /* 0x000fe20000100a00 */
[----:B---3--:R-:W-:-:S02]  /*25870*/  IMAD.MOV.U32 R161, RZ, RZ, R131 ;  /* 0x000000ffffa17224 */ /* 0x008fc400078e0083 */
[----:B--2---:R-:W-:Y:S01]  /*25880*/  IMAD.MOV.U32 R248, RZ, RZ, R128 ;  /* 0x000000fffff87224 */ /* 0x004fe200078e0080 */
[----:B------:R-:W-:Y:S01]  /*25890*/  LEA R128, P2, R165, R2, 0x1 ;  /* 0x00000002a5807211 */ /* 0x000fe200078408ff */
[----:B------:R-:W-:-:S03]  /*258a0*/  IMAD.MOV.U32 R249, RZ, RZ, R129 ;  /* 0x000000fffff97224 */ /* 0x000fc600078e0081 */
[----:B------:R-:W-:Y:S01]  /*258b0*/  LEA.HI.X.SX32 R129, R165, R3, 0x1, P2 ;  /* 0x00000003a5817211 */ /* 0x000fe200010f0eff */
[----:B------:R-:W-:Y:S01]  /*258c0*/  IMAD.MOV.U32 R165, RZ, RZ, R130 ;  /* 0x000000ffffa57224 */ /* 0x000fe200078e0082 */
[----:B------:R-:W-:-:S04]  /*258d0*/  LEA R130, P2, R153, R2, 0x1 ;  /* 0x0000000299827211 */ /* 0x000fc800078408ff */
[----:B------:R-:W-:Y:S01]  /*258e0*/  LEA.HI.X.SX32 R131, R153, R3, 0x1, P2 ;  /* 0x0000000399837211 */ /* 0x000fe200010f0eff */
[----:B------:R-:W-:Y:S01]  /*258f0*/  IMAD.MOV.U32 R153, RZ, RZ, R250 ;  /* 0x000000ffff997224 */ /* 0x000fe200078e00fa */
[----:B------:R-:W-:-:S04]  /*25900*/  LEA R250, P1, R248, R2, 0x1 ;  /* 0x00000002f8fa7211 */ /* 0x000fc800078208ff */
[----:B------:R-:W-:-:S05]  /*25910*/  LEA.HI.X.SX32 R251, R248, R3, 0x1, P1 ;  /* 0x00000003f8fb7211 */ /* 0x000fca00008f0eff */
[----:B------:R0:W-:Y:S04]  /*25920*/  STL.64 [R1+0x6c0], R250 ;  /* 0x0006c0fa01007387 */ /* 0x0001e80000100a00 */
[----:B0-----:R-:W2:Y:S01]  /*25930*/  LDL.LU.64 R250, [R1+0xf68] ;  /* 0x000f680001fa7983 */ /* 0x001ea20000300a00 */
[----:B----4-:R-:W-:Y:S01]  /*25940*/  IMAD.MOV.U32 R158, RZ, RZ, R132 ;  /* 0x000000ffff9e7224 */ /* 0x010fe200078e0084 */
[-C--:B------:R-:W-:Y:S02]  /*25950*/  LEA R132, P2, R249, R2.reuse, 0x1 ;  /* 0x00000002f9847211 */ /* 0x080fe400078408ff */
[CC--:B------:R-:W-:Y:S02]  /*25960*/  LEA R60, P3, R135.reuse, R2.reuse, 0x1 ;  /* 0x00000002873c7211 */ /* 0x0c0fe400078608ff */
[----:B------:R-:W-:Y:S01]  /*25970*/  LEA R52, P4, R134, R2, 0x1 ;  /* 0x0000000286347211 */ /* 0x000fe200078808ff */
[----:B------:R-:W-:Y:S01]  /*25980*/  IMAD.MOV.U32 R152, RZ, RZ, R159 ;  /* 0x000000ffff987224 */ /* 0x000fe200078e009f */
[-C--:B------:R-:W-:Y:S01]  /*25990*/  LEA.HI.X.SX32 R61, R135, R3.reuse, 0x1, P3 ;  /* 0x00000003873d7211 */ /* 0x080fe200018f0eff */
[----:B------:R-:W-:Y:S01]  /*259a0*/  IMAD.MOV.U32 R159, RZ, RZ, R133 ;  /* 0x000000ffff9f7224 */ /* 0x000fe200078e0085 */
[----:B------:R-:W-:-:S02]  /*259b0*/  LEA.HI.X.SX32 R133, R249, R3, 0x1, P2 ;  /* 0x00000003f9857211 */ /* 0x000fc400010f0eff */
[-C--:B------:R-:W-:Y:S02]  /*259c0*/  LEA.HI.X.SX32 R53, R134, R3.reuse, 0x1, P4 ;  /* 0x0000000386357211 */ /* 0x080fe400020f0eff */
[CC--:B------:R-:W-:Y:S01]  /*259d0*/  LEA R134, P2, R59.reuse, R2.reuse, 0x1 ;  /* 0x000000023b867211 */ /* 0x0c0fe200078408ff */
[----:B------:R0:W-:Y:S01]  /*259e0*/  STL.64 [R1+0x6b0], R60 ;  /* 0x0006b03c01007387 */ /* 0x0001e20000100a00 */
[C---:B------:R-:W-:Y:S02]  /*259f0*/  LEA R248, P1, R58.reuse, R2, 0x1 ;  /* 0x000000023af87211 */ /* 0x040fe400078208ff */
[-C--:B------:R-:W-:Y:S01]  /*25a00*/  LEA.HI.X.SX32 R135, R59, R3.reuse, 0x1, P2 ;  /* 0x000000033b877211 */ /* 0x080fe200010f0eff */
[----:B------:R-:W-:Y:S01]  /*25a10*/  IMAD.MOV.U32 R59, RZ, RZ, R165 ;  /* 0x000000ffff3b7224 */ /* 0x000fe200078e00a5 */
[----:B------:R1:W-:Y:S01]  /*25a20*/  STL.64 [R1+0x6a8], R52 ;  /* 0x0006a83401007387 */ /* 0x0003e20000100a00 */
[----:B------:R-:W-:Y:S01]  /*25a30*/  IMAD.MOV.U32 R165, RZ, RZ, R151 ;  /* 0x000000ffffa57224 */ /* 0x000fe200078e0097 */
[----:B------:R-:W-:-:S02]  /*25a40*/  LEA.HI.X.SX32 R249, R58, R3, 0x1, P1 ;  /* 0x000000033af97211 */ /* 0x000fc400008f0eff */
[-C--:B0-----:R-:W-:Y:S02]  /*25a50*/  LEA R60, P3, R164, R2.reuse, 0x1 ;  /* 0x00000002a43c7211 */ /* 0x081fe400078608ff */
[-C--:B-1----:R-:W-:Y:S02]  /*25a60*/  LEA R52, P4, R160, R2.reuse, 0x1 ;  /* 0x00000002a0347211 */ /* 0x082fe400078808ff */
[-C--:B------:R-:W-:Y:S01]  /*25a70*/  LEA.HI.X.SX32 R61, R164, R3.reuse, 0x1, P3 ;  /* 0x00000003a43d7211 */ /* 0x080fe200018f0eff */
[----:B------:R-:W-:Y:S01]  /*25a80*/  IMAD.MOV.U32 R164, RZ, RZ, R150 ;  /* 0x000000ffffa47224 */ /* 0x000fe200078e0096 */
[----:B------:R-:W-:Y:S01]  /*25a90*/  LEA.HI.X.SX32 R53, R160, R3, 0x1, P4 ;  /* 0x00000003a0357211 */ /* 0x000fe200020f0eff */
[----:B------:R0:W-:Y:S04]  /*25aa0*/  STL.64 [R1+0x6a0], R248 ;  /* 0x0006a0f801007387 */ /* 0x0001e80000100a00 */
[----:B0-----:R-:W3:Y:S04]  /*25ab0*/  LDL.LU.64 R248, [R1+0xf60] ;  /* 0x000f600001f87983 */ /* 0x001ee80000300a00 */
[----:B------:R-:W-:Y:S04]  /*25ac0*/  STL.64 [R1+0x690], R60 ;  /* 0x0006903c01007387 */ /* 0x000fe80000100a00 */
[----:B------:R-:W-:Y:S01]  /*25ad0*/  STL.64 [R1+0x688], R52 ;  /* 0x0006883401007387 */ /* 0x000fe20000100a00 */
[----:B--2---:R-:W-:Y:S01]  /*25ae0*/  IMAD.MOV.U32 R151, RZ, RZ, R250 ;  /* 0x000000ffff977224 */ /* 0x004fe200078e00fa */
[----:B------:R-:W-:Y:S01]  /*25af0*/  LEA R250, P1, R152, R2, 0x1 ;  /* 0x0000000298fa7211 */ /* 0x000fe200078208ff */
[----:B------:R-:W-:-:S03]  /*25b00*/  IMAD.MOV.U32 R150, RZ, RZ, R251 ;  /* 0x000000ffff967224 */ /* 0x000fc600078e00fb */
[----:B------:R-:W-:-:S05]  /*25b10*/  LEA.HI.X.SX32 R251, R152, R3, 0x1, P1 ;  /* 0x0000000398fb7211 */ /* 0x000fca00008f0eff */
[----:B------:R0:W-:Y:S04]  /*25b20*/  STL.64 [R1+0x680], R250 ;  /* 0x000680fa01007387 */ /* 0x0001e80000100a00 */
[----:B0-----:R-:W2:Y:S01]  /*25b30*/  LDL.LU.64 R250, [R1+0xf58] ;  /* 0x000f580001fa7983 */ /* 0x001ea20000300a00 */
[CC--:B------:R-:W-:Y:S02]  /*25b40*/  LEA R52, P4, R252.reuse, R2.reuse, 0x1 ;  /* 0x00000002fc347211 */ /* 0x0c0fe400078808ff */
[CC--:B------:R-:W-:Y:S02]  /*25b50*/  LEA R60, P3, R143.reuse, R2.reuse, 0x1 ;  /* 0x000000028f3c7211 */ /* 0x0c0fe400078608ff */
[-C--:B------:R-:W-:Y:S01]  /*25b60*/  LEA.HI.X.SX32 R53, R252, R3.reuse, 0x1, P4 ;  /* 0x00000003fc357211 */ /* 0x080fe200020f0eff */
[----:B------:R-:W-:Y:S01]  /*25b70*/  IMAD.MOV.U32 R252, RZ, RZ, R142 ;  /* 0x000000fffffc7224 */ /* 0x000fe200078e008e */
[----:B------:R-:W-:Y:S01]  /*25b80*/  LEA.HI.X.SX32 R61, R143, R3, 0x1, P3 ;  /* 0x000000038f3d7211 */ /* 0x000fe200018f0eff */
[----:B------:R-:W-:Y:S01]  /*25b90*/  IMAD.MOV.U32 R160, RZ, RZ, R136 ;  /* 0x000000ffffa07224 */ /* 0x000fe200078e0088 */
[----:B------:R-:W-:-:S03]  /*25ba0*/  LEA R136, P2, R153, R2, 0x1 ;  /* 0x0000000299887211 */ /* 0x000fc600078408ff */
[----:B------:R3:W-:Y:S01]  /*25bb0*/  STL.64 [R1+0x670], R60 ;  /* 0x0006703c01007387 */ /* 0x0007e20000100a00 */
[----:B------:R-:W-:-:S03]  /*25bc0*/  IMAD.MOV.U32 R58, RZ, RZ, R5 ;  /* 0x000000ffff3a7224 */ /* 0x000fc600078e0005 */
[----:B------:R0:W-:Y:S01]  /*25bd0*/  STL.64 [R1+0x668], R52 ;  /* 0x0006683401007387 */ /* 0x0001e20000100a00 */
[----:B------:R-:W-:Y:S02]  /*25be0*/  IMAD.MOV.U32 R5, RZ, RZ, R161 ;  /* 0x000000ffff057224 */ /* 0x000fe400078e00a1 */
[----:B------:R-:W-:Y:S01]  /*25bf0*/  IMAD.MOV.U32 R161, RZ, RZ, R137 ;  /* 0x000000ffffa17224 */ /* 0x000fe200078e0089 */
[-C--:B------:R-:W-:Y:S01]  /*25c00*/  LEA.HI.X.SX32 R137, R153, R3.reuse, 0x1, P2 ;  /* 0x0000000399897211 */ /* 0x080fe200010f0eff */
[----:B------:R-:W-:Y:S01]  /*25c10*/  IMAD.MOV.U32 R152, RZ, RZ, R158 ;  /* 0x000000ffff987224 */ /* 0x000fe200078e009e */
[CC--:B---3--:R-:W-:Y:S02]  /*25c20*/  LEA R60, P3, R249.reuse, R2.reuse, 0x1 ;  /* 0x00000002f93c7211 */ /* 0x0c8fe400078608ff */
[C---:B0-----:R-:W-:Y:S02]  /*25c30*/  LEA R52, P4, R248.reuse, R2, 0x1 ;  /* 0x00000002f8347211 */ /* 0x041fe400078808ff */
[-C--:B------:R-:W-:Y:S01]  /*25c40*/  LEA.HI.X.SX32 R61, R249, R3.reuse, 0x1, P3 ;  /* 0x00000003f93d7211 */ /* 0x080fe200018f0eff */
[----:B------:R-:W-:Y:S01]  /*25c50*/  IMAD.MOV.U32 R158, RZ, RZ, R138 ;  /* 0x000000ffff9e7224 */ /* 0x000fe200078e008a */
[----:B------:R-:W-:Y:S01]  /*25c60*/  LEA.HI.X.SX32 R53, R248, R3, 0x1, P4 ;  /* 0x00000003f8357211 */ /* 0x000fe200020f0eff */
[----:B------:R-:W-:-:S02]  /*25c70*/  IMAD.MOV.U32 R153, RZ, RZ, R159 ;  /* 0x000000ffff997224 */ /* 0x000fc400078e009f */
[----:B------:R-:W-:Y:S02]  /*25c80*/  IMAD.MOV.U32 R159, RZ, RZ, R139 ;  /* 0x000000ffff9f7224 */ /* 0x000fe400078e008b */
[----:B------:R-:W-:Y:S02]  /*25c90*/  IMAD.MOV.U32 R248, RZ, RZ, R5 ;  /* 0x000000fffff87224 */ /* 0x000fe400078e0005 */
[----:B------:R-:W-:Y:S02]  /*25ca0*/  IMAD.MOV.U32 R249, RZ, RZ, R59 ;  /* 0x000000fffff97224 */ /* 0x000fe400078e003b */
[----:B------:R-:W-:Y:S02]  /*25cb0*/  IMAD.MOV.U32 R5, RZ, RZ, R165 ;  /* 0x000000ffff057224 */ /* 0x000fe400078e00a5 */
[----:B------:R-:W-:Y:S02]  /*25cc0*/  IMAD.MOV.U32 R165, RZ, RZ, R151 ;  /* 0x000000ffffa57224 */ /* 0x000fe400078e0097 */
[----:B------:R-:W-:Y:S01]  /*25cd0*/  IMAD.MOV.U32 R151, RZ, RZ, R141 ;  /* 0x000000ffff977224 */ /* 0x000fe200078e008d */
[----:B--2---:R-:W-:-:S04]  /*25ce0*/  LEA R142, P1, R251, R2, 0x1 ;  /* 0x00000002fb8e7211 */ /* 0x004fc800078208ff */
[----:B------:R-:W-:-:S05]  /*25cf0*/  LEA.HI.X.SX32 R143, R251, R3, 0x1, P1 ;  /* 0x00000003fb8f7211 */ /* 0x000fca00008f0eff */
[----:B------:R0:W-:Y:S01]  /*25d00*/  STL.64 [R1+0x660], R142 ;  /* 0x0006608e01007387 */ /* 0x0001e20000100a00 */
[----:B------:R-:W-:-:S03]  /*25d10*/  LEA R138, P2, R250, R2, 0x1 ;  /* 0x00000002fa8a7211 */ /* 0x000fc600078408ff */
[----:B0-----:R-:W2:Y:S01]  /*25d20*/  LDL.LU.64 R142, [R1+0xf50] ;  /* 0x000f5000018e7983 */ /* 0x001ea20000300a00 */
[----:B------:R-:W-:-:S03]  /*25d30*/  LEA.HI.X.SX32 R139, R250, R3, 0x1, P2 ;  /* 0x00000003fa8b7211 */ /* 0x000fc600010f0eff */
[----:B------:R0:W-:Y:S01]  /*25d40*/  STL.64 [R1+0x650], R60 ;  /* 0x0006503c01007387 */ /* 0x0001e20000100a00 */
[----:B------:R-:W-:Y:S01]  /*25d50*/  IMAD.MOV.U32 R250, RZ, RZ, R58 ;  /* 0x000000fffffa7224 */ /* 0x000fe200078e003a */
[-C--:B------:R-:W-:Y:S02]  /*25d60*/  LEA R58, P3, R6, R2.reuse, 0x1 ;  /* 0x00000002063a7211 */ /* 0x080fe400078608ff */
[----:B------:R1:W-:Y:S01]  /*25d70*/  STL.64 [R1+0x648], R52 ;  /* 0x0006483401007387 */ /* 0x0003e20000100a00 */
[----:B------:R-:W-:Y:S01]  /*25d80*/  IMAD.MOV.U32 R251, RZ, RZ, R252 ;  /* 0x000000fffffb7224 */ /* 0x000fe200078e00fc */
[-C--:B0-----:R-:W-:Y:S01]  /*25d90*/  LEA R60, P1, R160, R2.reuse, 0x1 ;  /* 0x00000002a03c7211 */ /* 0x081fe200078208ff */
[----:B------:R-:W-:Y:S01]  /*25da0*/  IMAD.MOV.U32 R252, RZ, RZ, R164 ;  /* 0x000000fffffc7224 */ /* 0x000fe200078e00a4 */
[-C--:B-1----:R-:W-:Y:S02]  /*25db0*/  LEA R52, P4, R0, R2.reuse, 0x1 ;  /* 0x0000000200347211 */ /* 0x082fe400078808ff */
[-C--:B------:R-:W-:Y:S01]  /*25dc0*/  LEA.HI.X.SX32 R61, R160, R3.reuse, 0x1, P1 ;  /* 0x00000003a03d7211 */ /* 0x080fe200008f0eff */
[----:B------:R-:W-:Y:S01]  /*25dd0*/  IMAD.MOV.U32 R164, RZ, RZ, R150 ;  /* 0x000000ffffa47224 */ /* 0x000fe200078e0096 */
[-C--:B------:R-:W-:Y:S01]  /*25de0*/  LEA.HI.X.SX32 R59, R6, R3.reuse, 0x1, P3 ;  /* 0x00000003063b7211 */ /* 0x080fe200018f0eff */
[----:B------:R-:W-:Y:S01]  /*25df0*/  IMAD.MOV.U32 R150, RZ, RZ, R140 ;  /* 0x000000ffff967224 */ /* 0x000fe200078e008c */
[----:B------:R-:W-:Y:S01]  /*25e00*/  LEA.HI.X.SX32 R53, R0, R3, 0x1, P4 ;  /* 0x0000000300357211 */ /* 0x000fe200020f0eff */
[----:B------:R0:W-:Y:S01]  /*25e10*/  STL.64 [R1+0x640], R60 ;  /* 0x0006403c01007387 */ /* 0x0001e20000100a00 */
[----:B------:R-:W-:-:S02]  /*25e20*/  LEA R140, P2, R161, R2, 0x1 ;  /* 0x00000002a18c7211 */ /* 0x000fc400078408ff */
[CC--:B------:R-:W-:Y:S01]  /*25e30*/  LEA R160, P1, R248.reuse, R2.reuse, 0x1 ;  /* 0x00000002f8a07211 */ /* 0x0c0fe200078208ff */
[----:B------:R-:W-:Y:S01]  /*25e40*/  STL.64 [R1+0x630], R58 ;  /* 0x0006303a01007387 */ /* 0x000fe20000100a00 */
[-C--:B------:R-:W-:Y:S02]  /*25e50*/  LEA.HI.X.SX32 R141, R161, R3.reuse, 0x1, P2 ;  /* 0x00000003a18d7211 */ /* 0x080fe400010f0eff */
[----:B------:R-:W-:Y:S01]  /*25e60*/  LEA.HI.X.SX32 R161, R248, R3, 0x1, P1 ;  /* 0x00000003f8a17211 */ /* 0x000fe200008f0eff */
[----:B------:R1:W-:Y:S01]  /*25e70*/  STL.64 [R1+0x628], R52 ;  /* 0x0006283401007387 */ /* 0x0003e20000100a00 */
[----:B0-----:R-:W-:-:S04]  /*25e80*/  LEA R60, P3, R152, R2, 0x1 ;  /* 0x00000002983c7211 */ /* 0x001fc800078608ff */
[-C--:B------:R-:W-:Y:S02]  /*25e90*/  LEA.HI.X.SX32 R61, R152, R3.reuse, 0x1, P3 ;  /* 0x00000003983d7211 */ /* 0x080fe400018f0eff */
[CC--:B------:R-:W-:Y:S02]  /*25ea0*/  LEA R152, P1, R252.reuse, R2.reuse, 0x1 ;  /* 0x00000002fc987211 */ /* 0x0c0fe400078208ff */
[CC--:B-1----:R-:W-:Y:S01]  /*25eb0*/  LEA R52, P4, R153.reuse, R2.reuse, 0x1 ;  /* 0x0000000299347211 */ /* 0x0c2fe200078808ff */
[----:B------:R0:W-:Y:S03]  /*25ec0*/  STL.64 [R1+0x620], R160 ;  /* 0x000620a001007387 */ /* 0x0001e60000100a00 */
[-C--:B------:R-:W-:Y:S02]  /*25ed0*/  LEA.HI.X.SX32 R53, R153, R3.reuse, 0x1, P4 ;  /* 0x0000000399357211 */ /* 0x080fe400020f0eff */
[----:B------:R-:W-:Y:S01]  /*25ee0*/  LEA.HI.X.SX32 R153, R252, R3, 0x1, P1 ;  /* 0x00000003fc997211 */ /* 0x000fe200008f0eff */
[----:B0-----:R-:W3:Y:S04]  /*25ef0*/  LDL.LU.64 R160, [R1+0xf48] ;  /* 0x000f480001a07983 */ /* 0x001ee80000300a00 */
[----:B------:R-:W-:Y:S04]  /*25f00*/  STL.64 [R1+0x610], R60 ;  /* 0x0006103c01007387 */ /* 0x000fe80000100a00 */
[----:B------:R-:W-:Y:S04]  /*25f10*/  STL.64 [R1+0x608], R52 ;  /* 0x0006083401007387 */ /* 0x000fe80000100a00 */
[----:B------:R0:W-:Y:S04]  /*25f20*/  STL.64 [R1+0x600], R152 ;  /* 0x0006009801007387 */ /* 0x0001e80000100a00 */
[----:B0-----:R-:W4:Y:S01]  /*25f30*/  LDL.LU.64 R152, [R1+0xf40] ;  /* 0x000f400001987983 */ /* 0x001f220000300a00 */
[----:B------:R-:W-:-:S02]  /*25f40*/  LEA R60, P3, R164, R2, 0x1 ;  /* 0x00000002a43c7211 */ /* 0x000fc400078608ff */
[CC--:B------:R-:W-:Y:S01]  /*25f50*/  LEA R52, P4, R165.reuse, R2.reuse, 0x1 ;  /* 0x00000002a5347211 */ /* 0x0c0fe200078808ff */
[----:B------:R-:W-:Y:S01]  /*25f60*/  IMAD.MOV.U32 R248, RZ, RZ, R250 ;  /* 0x000000fffff87224 */ /* 0x000fe200078e00fa */
[-C--:B------:R-:W-:Y:S01]  /*25f70*/  LEA.HI.X.SX32 R61, R164, R3.reuse, 0x1, P3 ;  /* 0x00000003a43d7211 */ /* 0x080fe200018f0eff */
[----:B------:R-:W-:Y:S01]  /*25f80*/  IMAD.MOV.U32 R250, RZ, RZ, R144 ;  /* 0x000000fffffa7224 */ /* 0x000fe200078e0090 */
[----:B------:R-:W-:Y:S01]  /*25f90*/  LEA.HI.X.SX32 R53, R165, R3, 0x1, P4 ;  /* 0x00000003a5357211 */ /* 0x000fe200020f0eff */
[----:B------:R-:W-:Y:S02]  /*25fa0*/  IMAD.MOV.U32 R165, RZ, RZ, R150 ;  /* 0x000000ffffa57224 */ /* 0x000fe400078e0096 */
[----:B------:R0:W-:Y:S04]  /*25fb0*/  STL.64 [R1+0x5f0], R60 ;  /* 0x0005f03c01007387 */ /* 0x0001e80000100a00 */
[----:B------:R1:W-:Y:S01]  /*25fc0*/  STL.64 [R1+0x5e8], R52 ;  /* 0x0005e83401007387 */ /* 0x0003e20000100a00 */
[----:B0-----:R-:W-:Y:S01]  /*25fd0*/  IMAD.MOV.U32 R60, RZ, RZ, R56 ;  /* 0x000000ffff3c7224 */ /* 0x001fe200078e0038 */
[-C--:B------:R-:W-:Y:S01]  /*25fe0*/  LEA R56, P3, R149, R2.reuse, 0x1 ;  /* 0x0000000295387211 */ /* 0x080fe200078608ff */
[----:B------:R-:W-:Y:S01]  /*25ff0*/  IMAD.MOV.U32 R61, RZ, RZ, R57 ;  /* 0x000000ffff3d7224 */ /* 0x000fe200078e0039 */
[----:B-1----:R-:W-:-:S02]  /*26000*/  LEA R52, P4, R148, R2, 0x1 ;  /* 0x0000000294347211 */ /* 0x002fc400078808ff */
[-C--:B------:R-:W-:Y:S02]  /*26010*/  LEA.HI.X.SX32 R57, R149, R3.reuse, 0x1, P3 ;  /* 0x0000000395397211 */ /* 0x080fe400018f0eff */
[----:B------:R-:W-:Y:S01]  /*26020*/  LEA.HI.X.SX32 R53, R148, R3, 0x1, P4 ;  /* 0x0000000394357211 */ /* 0x000fe200020f0eff */
[----:B------:R-:W-:Y:S02]  /*26030*/  IMAD.MOV.U32 R252, RZ, RZ, R146 ;  /* 0x000000fffffc7224 */ /* 0x000fe400078e0092 */
[----:B------:R-:W-:Y:S02]  /*26040*/  IMAD.MOV.U32 R164, RZ, RZ, R147 ;  /* 0x000000ffffa47224 */ /* 0x000fe400078e0093 */
[----:B--2---:R-:W-:Y:S01]  /*26050*/  IMAD.MOV.U32 R59, RZ, RZ, R142 ;  /* 0x000000ffff3b7224 */ /* 0x004fe200078e008e */
[----:B------:R-:W-:Y:S01]  /*26060*/  LEA R142, P2, R249, R2, 0x1 ;  /* 0x00000002f98e7211 */ /* 0x000fe200078408ff */
[----:B------:R-:W-:-:S03]  /*26070*/  IMAD.MOV.U32 R58, RZ, RZ, R143 ;  /* 0x000000ffff3a7224 */ /* 0x000fc600078e008f */
[-C--:B------:R-:W-:Y:S02]  /*26080*/  LEA.HI.X.SX32 R143, R249, R3.reuse, 0x1, P2 ;  /* 0x00000003f98f7211 */ /* 0x080fe400010f0eff */
[CC--:B------:R-:W-:Y:S01]  /*26090*/  LEA R144, P2, R5.reuse, R2.reuse, 0x1 ;  /* 0x0000000205907211 */ /* 0x0c0fe200078408ff */
[----:B------:R-:W-:Y:S01]  /*260a0*/  IMAD.MOV.U32 R249, RZ, RZ, R251 ;  /* 0x000000fffff97224 */ /* 0x000fe200078e00fb */
[C---:B------:R-:W-:Y:S01]  /*260b0*/  LEA R150, P1, R58.reuse, R2, 0x1 ;  /* 0x000000023a967211 */ /* 0x040fe200078208ff */
[----:B------:R-:W-:Y:S01]  /*260c0*/  IMAD.MOV.U32 R251, RZ, RZ, R145 ;  /* 0x000000fffffb7224 */ /* 0x000fe200078e0091 */
[-C--:B------:R-:W-:Y:S01]  /*260d0*/  LEA.HI.X.SX32 R145, R5, R3.reuse, 0x1, P2 ;  /* 0x0000000305917211 */ /* 0x080fe200010f0eff */
[----:B------:R-:W-:Y:S01]  /*260e0*/  IMAD.MOV.U32 R5, RZ, RZ, R151 ;  /* 0x000000ffff057224 */ /* 0x000fe200078e0097 */
[----:B------:R-:W-:-:S05]  /*260f0*/  LEA.HI.X.SX32 R151, R58, R3, 0x1, P1 ;  /* 0x000000033a977211 */ /* 0x000fca00008f0eff */
[----:B------:R0:W-:Y:S01]  /*26100*/  STL.64 [R1+0x5e0], R150 ;  /* 0x0005e09601007387 */ /* 0x0001e20000100a00 */
[CC--:B------:R-:W-:Y:S02]  /*26110*/  LEA R146, P2, R59.reuse, R2.reuse, 0x1 ;  /* 0x000000023b927211 */ /* 0x0c0fe400078408ff */
[C---:B------:R-:W-:Y:S02]  /*26120*/  LEA R58, P3, R158.reuse, R2, 0x1 ;  /* 0x000000029e3a7211 */ /* 0x040fe400078608ff */
[-C--:B------:R-:W-:Y:S01]  /*26130*/  LEA.HI.X.SX32 R147, R59, R3.reuse, 0x1, P2 ;  /* 0x000000033b937211 */ /* 0x080fe200010f0eff */
[----:B0-----:R-:W2:Y:S04]  /*26140*/  LDL.LU.64 R150, [R1+0xf38] ;  /* 0x000f380001967983 */ /* 0x001ea80000300a00 */
[----:B------:R0:W-:Y:S04]  /*26150*/  STL.64 [R1+0x5d0], R56 ;  /* 0x0005d03801007387 */ /* 0x0001e80000100a00 */
[----:B------:R1:W-:Y:S01]  /*26160*/  STL.64 [R1+0x5c8], R52 ;  /* 0x0005c83401007387 */ /* 0x0003e20000100a00 */
[----:B------:R-:W-:-:S02]  /*26170*/  LEA.HI.X.SX32 R59, R158, R3, 0x1, P3 ;  /* 0x000000039e3b7211 */ /* 0x000fc400018f0eff */
[CC--:B0-----:R-:W-:Y:S02]  /*26180*/  LEA R56, P1, R248.reuse, R2.reuse, 0x1 ;  /* 0x00000002f8387211 */ /* 0x0c1fe400078208ff */
[CC--:B-1----:R-:W-:Y:S02]  /*26190*/  LEA R52, P4, R159.reuse, R2.reuse, 0x1 ;  /* 0x000000029f347211 */ /* 0x0c2fe400078808ff */
[-C--:B------:R-:W-:Y:S02]  /*261a0*/  LEA.HI.X.SX32 R57, R248, R3.reuse, 0x1, P1 ;  /* 0x00000003f8397211 */ /* 0x080fe400008f0eff */
[-C--:B------:R-:W-:Y:S02]  /*261b0*/  LEA.HI.X.SX32 R53, R159, R3.reuse, 0x1, P4 ;  /* 0x000000039f357211 */ /* 0x080fe400020f0eff */
[CC--:B------:R-:W-:Y:S01]  /*261c0*/  LEA R158, P1, R250.reuse, R2.reuse, 0x1 ;  /* 0x00000002fa9e7211 */ /* 0x0c0fe200078208ff */
[----:B------:R0:W-:Y:S03]  /*261d0*/  STL.64 [R1+0x5c0], R56 ;  /* 0x0005c03801007387 */ /* 0x0001e60000100a00 */
[----:B------:R-:W-:Y:S01]  /*261e0*/  LEA.HI.X.SX32 R159, R250, R3, 0x1, P1 ;  /* 0x00000003fa9f7211 */ /* 0x000fe200008f0eff */
[----:B------:R-:W-:Y:S01]  /*261f0*/  IMAD.MOV.U32 R250, RZ, RZ, R156 ;  /* 0x000000fffffa7224 */ /* 0x000fe200078e009c */
[-C--:B------:R-:W-:Y:S01]  /*26200*/  LEA R156, P1, R252, R2.reuse, 0x1 ;  /* 0x00000002fc9c7211 */ /* 0x080fe200078208ff */
[----:B0-----:R-:W3:Y:S04]  /*26210*/  LDL.LU.64 R56, [R1+0xf30] ;  /* 0x000f300001387983 */ /* 0x001ee80000300a00 */
[----:B------:R0:W-:Y:S04]  /*26220*/  STL.64 [R1+0x5b0], R58 ;  /* 0x0005b03a01007387 */ /* 0x0001e80000100a00 */
[----:B------:R4:W-:Y:S01]  /*26230*/  STL.64 [R1+0x5a8], R52 ;  /* 0x0005a83401007387 */ /* 0x0009e20000100a00 */
[----:B0-----:R-:W-:-:S02]  /*26240*/  LEA R58, P3, R157, R2, 0x1 ;  /* 0x000000029d3a7211 */ /* 0x001fc400078608ff */
[C---:B----4-:R-:W-:Y:S02]  /*26250*/  LEA R52, P4, R152.reuse, R2, 0x1 ;  /* 0x0000000298347211 */ /* 0x050fe400078808ff */
[-C--:B------:R-:W-:Y:S02]  /*26260*/  LEA.HI.X.SX32 R59, R157, R3.reuse, 0x1, P3 ;  /* 0x000000039d3b7211 */ /* 0x080fe400018f0eff */
[-C--:B------:R-:W-:Y:S01]  /*26270*/  LEA.HI.X.SX32 R53, R152, R3.reuse, 0x1, P4 ;  /* 0x0000000398357211 */ /* 0x080fe200020f0eff */
[----:B------:R0:W-:Y:S01]  /*26280*/  STL.64 [R1+0x5a0], R158 ;  /* 0x0005a09e01007387 */ /* 0x0001e20000100a00 */
[----:B------:R-:W-:-:S03]  /*26290*/  LEA.HI.X.SX32 R157, R252, R3, 0x1, P1 ;  /* 0x00000003fc9d7211 */ /* 0x000fc600008f0eff */
[----:B0-----:R-:W4:Y:S04]  /*262a0*/  LDL.LU.64 R158, [R1+0xf28] ;  /* 0x000f2800019e7983 */ /* 0x001f280000300a00 */
[----:B------:R-:W-:Y:S04]  /*262b0*/  STL.64 [R1+0x590], R58 ;  /* 0x0005903a01007387 */ /* 0x000fe80000100a00 */
[----:B------:R-:W-:Y:S04]  /*262c0*/  STL.64 [R1+0x588], R52 ;  /* 0x0005883401007387 */ /* 0x000fe80000100a00 */
[----:B------:R0:W-:Y:S04]  /*262d0*/  STL.64 [R1+0x580], R156 ;  /* 0x0005809c01007387 */ /* 0x0001e80000100a00 */
[----:B0-----:R-:W2:Y:S01]  /*262e0*/  LDL.LU.64 R156, [R1+0xf20] ;  /* 0x000f2000019c7983 */ /* 0x001ea20000300a00 */
[----:B------:R-:W-:-:S02]  /*262f0*/  LEA R58, P3, R164, R2, 0x1 ;  /* 0x00000002a43a7211 */ /* 0x000fc400078608ff */
[C---:B------:R-:W-:Y:S02]  /*26300*/  LEA R52, P4, R165.reuse, R2, 0x1 ;  /* 0x00000002a5347211 */ /* 0x040fe400078808ff */
[-C--:B------:R-:W-:Y:S02]  /*26310*/  LEA.HI.X.SX32 R59, R164, R3.reuse, 0x1, P3 ;  /* 0x00000003a43b7211 */ /* 0x080fe400018f0eff */
[----:B------:R-:W-:-:S03]  /*26320*/  LEA.HI.X.SX32 R53, R165, R3, 0x1, P4 ;  /* 0x00000003a5357211 */ /* 0x000fc600020f0eff */
[----:B------:R-:W-:Y:S04]  /*26330*/  STL.64 [R1+0x570], R58 ;  /* 0x0005703a01007387 */ /* 0x000fe80000100a00 */
[----:B------:R-:W-:Y:S01]  /*26340*/  STL.64 [R1+0x568], R52 ;  /* 0x0005683401007387 */ /* 0x000fe20000100a00 */
[----:B------:R-:W-:-:S04]  /*26350*/  LEA R148, P2, R249, R2, 0x1 ;  /* 0x00000002f9947211 */ /* 0x000fc800078408ff */
[----:B------:R-:W-:Y:S02]  /*26360*/  LEA.HI.X.SX32 R149, R249, R3, 0x1, P2 ;  /* 0x00000003f9957211 */ /* 0x000fe400010f0eff */
[----:B--2---:R-:W-:-:S04]  /*26370*/  LEA R164, P1, R157, R2, 0x1 ;  /* 0x000000029da47211 */ /* 0x004fc800078208ff */
[----:B------:R-:W-:-:S05]  /*26380*/  LEA.HI.X.SX32 R165, R157, R3, 0x1, P1 ;  /* 0x000000039da57211 */ /* 0x000fca00008f0eff */
[----:B------:R0:W-:Y:S04]  /*26390*/  STL.64 [R1+0x560], R164 ;  /* 0x000560a401007387 */ /* 0x0001e80000100a00 */
[----:B0-----:R-:W2:Y:S01]  /*263a0*/  LDL.LU.64 R164, [R1+0xf18] ;  /* 0x000f180001a47983 */ /* 0x001ea20000300a00 */
[-C--:B---3--:R-:W-:Y:S01]  /*263b0*/  LEA R58, P3, R57, R2.reuse, 0x1 ;  /* 0x00000002393a7211 */ /* 0x088fe200078608ff */
[----:B------:R-:W-:Y:S01]  /*263c0*/  IMAD.MOV.U32 R248, RZ, RZ, R150 ;  /* 0x000000fffff87224 */ /* 0x000fe200078e0096 */
[CC--:B------:R-:W-:Y:S02]  /*263d0*/  LEA R52, P4, R56.reuse, R2.reuse, 0x1 ;  /* 0x0000000238347211 */ /* 0x0c0fe400078808ff */
[----:B------:R-:W-:Y:S02]  /*263e0*/  LEA R150, P2, R251, R2, 0x1 ;  /* 0x00000002fb967211 */ /* 0x000fe400078408ff */
[-C--:B------:R-:W-:Y:S01]  /*263f0*/  LEA.HI.X.SX32 R59, R57, R3.reuse, 0x1, P3 ;  /* 0x00000003393b7211 */ /* 0x080fe200018f0eff */
[----:B------:R-:W-:Y:S01]  /*26400*/  IMAD.MOV.U32 R249, RZ, RZ, R151 ;  /* 0x000000fffff97224 */ /* 0x000fe200078e0097 */
[----:B------:R-:W-:-:S02]  /*26410*/  LEA.HI.X.SX32 R53, R56, R3, 0x1, P4 ;  /* 0x0000000338357211 */ /* 0x000fc400020f0eff */
[-C--:B------:R-:W-:Y:S01]  /*26420*/  LEA.HI.X.SX32 R151, R251, R3.reuse, 0x1, P2 ;  /* 0x00000003fb977211 */ /* 0x080fe200010f0eff */
[----:B------:R4:W-:Y:S01]  /*26430*/  STL.64 [R1+0x550], R58 ;  /* 0x0005503a01007387 */ /* 0x0009e20000100a00 */
[CC--:B------:R-:W-:Y:S02]  /*26440*/  LEA R152, P2, R5.reuse, R2.reuse, 0x1 ;  /* 0x0000000205987211 */ /* 0x0c0fe400078408ff */
[CC--:B------:R-:W-:Y:S01]  /*26450*/  LEA R56, P1, R248.reuse, R2.reuse, 0x1 ;  /* 0x00000002f8387211 */ /* 0x0c0fe200078208ff */
[----:B------:R0:W-:Y:S01]  /*26460*/  STL.64 [R1+0x548], R52 ;  /* 0x0005483401007387 */ /* 0x0001e20000100a00 */
[----:B------:R-:W-:Y:S01]  /*26470*/  IMAD.MOV.U32 R251, RZ, RZ, R153 ;  /* 0x000000fffffb7224 */ /* 0x000fe200078e0099 */
[-C--:B------:R-:W-:Y:S01]  /*26480*/  LEA.HI.X.SX32 R153, R5, R3.reuse, 0x1, P2 ;  /* 0x0000000305997211 */ /* 0x080fe200010f0eff */
[----:B------:R-:W-:Y:S01]  /*26490*/  IMAD.MOV.U32 R252, RZ, RZ, R154 ;  /* 0x000000fffffc7224 */ /* 0x000fe200078e009a */
[----:B------:R-:W-:Y:S02]  /*264a0*/  LEA.HI.X.SX32 R57, R248, R3, 0x1, P1 ;  /* 0x00000003f8397211 */ /* 0x000fe400008f0eff */
[----:B----4-:R-:W-:-:S02]  /*264b0*/  LEA R58, P3, R159, R2, 0x1 ;  /* 0x000000029f3a7211 */ /* 0x010fc400078608ff */
[-C--:B------:R-:W-:Y:S02]  /*264c0*/  LEA R154, P2, R156, R2.reuse, 0x1 ;  /* 0x000000029c9a7211 */ /* 0x080fe400078408ff */
[CC--:B0-----:R-:W-:Y:S02]  /*264d0*/  LEA R52, P4, R158.reuse, R2.reuse, 0x1 ;  /* 0x000000029e347211 */ /* 0x0c1fe400078808ff */
[-C--:B------:R-:W-:Y:S01]  /*264e0*/  LEA.HI.X.SX32 R59, R159, R3.reuse, 0x1, P3 ;  /* 0x000000039f3b7211 */ /* 0x080fe200018f0eff */
[----:B------:R-:W-:Y:S01]  /*264f0*/  IMAD.MOV.U32 R5, RZ, RZ, R155 ;  /* 0x000000ffff057224 */ /* 0x000fe200078e009b */
[-C--:B------:R-:W-:Y:S01]  /*26500*/  LEA.HI.X.SX32 R53, R158, R3.reuse, 0x1, P4 ;  /* 0x000000039e357211 */ /* 0x080fe200020f0eff */
[----:B------:R0:W-:Y:S01]  /*26510*/  STL.64 [R1+0x540], R56 ;  /* 0x0005403801007387 */ /* 0x0001e20000100a00 */
[----:B------:R-:W-:Y:S02]  /*26520*/  LEA.HI.X.SX32 R155, R156, R3, 0x1, P2 ;  /* 0x000000039c9b7211 */ /* 0x000fe400010f0eff */
[----:B------:R-:W-:-:S02]  /*26530*/  LEA R156, P2, R249, R2, 0x1 ;  /* 0x00000002f99c7211 */ /* 0x000fc400078408ff */
[C---:B------:R-:W-:Y:S02]  /*26540*/  LEA R248, P1, R250.reuse, R2, 0x1 ;  /* 0x00000002faf87211 */ /* 0x040fe400078208ff */
[-C--:B------:R-:W-:Y:S01]  /*26550*/  LEA.HI.X.SX32 R157, R249, R3.reuse, 0x1, P2 ;  /* 0x00000003f99d7211 */ /* 0x080fe200010f0eff */
[----:B0-----:R-:W3:Y:S04]  /*26560*/  LDL.LU.64 R56, [R1+0xf10] ;  /* 0x000f100001387983 */ /* 0x001ee80000300a00 */
[----:B------:R0:W-:Y:S01]  /*26570*/  STL.64 [R1+0x530], R58 ;  /* 0x0005303a01007387 */ /* 0x0001e20000100a00 */
[----:B------:R-:W-:-:S03]  /*26580*/  LEA.HI.X.SX32 R249, R250, R3, 0x1, P1 ;  /* 0x00000003faf97211 */ /* 0x000fc600008f0eff */
[----:B------:R1:W-:Y:S01]  /*26590*/  STL.64 [R1+0x528], R52 ;  /* 0x0005283401007387 */ /* 0x0003e20000100a00 */
[CC--:B0-----:R-:W-:Y:S02]  /*265a0*/  LEA R58, P3, R161.reuse, R2.reuse, 0x1 ;  /* 0x00000002a13a7211 */ /* 0x0c1fe400078608ff */
[CC--:B-1----:R-:W-:Y:S02]  /*265b0*/  LEA R52, P4, R160.reuse, R2.reuse, 0x1 ;  /* 0x00000002a0347211 */ /* 0x0c2fe400078808ff */
[-C--:B------:R-:W-:Y:S02]  /*265c0*/  LEA.HI.X.SX32 R59, R161, R3.reuse, 0x1, P3 ;  /* 0x00000003a13b7211 */ /* 0x080fe400018f0eff */
[----:B------:R-:W-:Y:S01]  /*265d0*/  LEA.HI.X.SX32 R53, R160, R3, 0x1, P4 ;  /* 0x00000003a0357211 */ /* 0x000fe200020f0eff */
[----:B------:R0:W-:Y:S04]  /*265e0*/  STL.64 [R1+0x520], R248 ;  /* 0x000520f801007387 */ /* 0x0001e80000100a00 */
[----:B------:R1:W-:Y:S01]  /*265f0*/  STL.64 [R1+0x510], R58 ;  /* 0x0005103a01007387 */ /* 0x0003e20000100a00 */
[----:B------:R-:W-:-:S03]  /*26600*/  LEA R158, P2, R251, R2, 0x1 ;  /* 0x00000002fb9e7211 */ /* 0x000fc600078408ff */
[----:B------:R4:W-:Y:S01]  /*26610*/  STL.64 [R1+0x508], R52 ;  /* 0x0005083401007387 */ /* 0x0009e20000100a00 */
[CC--:B0-----:R-:W-:Y:S02]  /*26620*/  LEA R248, P1, R60.reuse, R2.reuse, 0x1 ;  /* 0x000000023cf87211 */ /* 0x0c1fe400078208ff */
[CC--:B-1----:R-:W-:Y:S02]  /*26630*/  LEA R58, P3, R163.reuse, R2.reuse, 0x1 ;  /* 0x00000002a33a7211 */ /* 0x0c2fe400078608ff */
[-C--:B------:R-:W-:Y:S02]  /*26640*/  LEA.HI.X.SX32 R249, R60, R3.reuse, 0x1, P1 ;  /* 0x000000033cf97211 */ /* 0x080fe400008f0eff */
[C---:B----4-:R-:W-:Y:S02]  /*26650*/  LEA R52, P4, R162.reuse, R2, 0x1 ;  /* 0x00000002a2347211 */ /* 0x050fe400078808ff */
[-C--:B------:R-:W-:Y:S02]  /*26660*/  LEA.HI.X.SX32 R59, R163, R3.reuse, 0x1, P3 ;  /* 0x00000003a33b7211 */ /* 0x080fe400018f0eff */
[-C--:B------:R-:W-:Y:S01]  /*26670*/  LEA.HI.X.SX32 R53, R162, R3.reuse, 0x1, P4 ;  /* 0x00000003a2357211 */ /* 0x080fe200020f0eff */
[----:B------:R-:W-:Y:S01]  /*26680*/  STL.64 [R1+0x500], R248 ;  /* 0x000500f801007387 */ /* 0x000fe20000100a00 */
[----:B------:R-:W-:-:S02]  /*26690*/  LEA.HI.X.SX32 R159, R251, R3, 0x1, P2 ;  /* 0x00000003fb9f7211 */ /* 0x000fc400010f0eff */
[-C--:B------:R-:W-:Y:S01]  /*266a0*/  LEA R160, P2, R61, R2.reuse, 0x1 ;  /* 0x000000023da07211 */ /* 0x080fe200078408ff */
[----:B------:R-:W-:Y:S01]  /*266b0*/  STL.64 [R1+0x4f0], R58 ;  /* 0x0004f03a01007387 */ /* 0x000fe20000100a00 */
[----:B------:R-:W-:-:S03]  /*266c0*/  LEA R60, P1, R252, R2, 0x1 ;  /* 0x00000002fc3c7211 */ /* 0x000fc600078208ff */
[----:B------:R-:W-:Y:S01]  /*266d0*/  STL.64 [R1+0x4e8], R52 ;  /* 0x0004e83401007387 */ /* 0x000fe20000100a00 */
[-C--:B------:R-:W-:Y:S02]  /*266e0*/  LEA.HI.X.SX32 R161, R61, R3.reuse, 0x1, P2 ;  /* 0x000000033da17211 */ /* 0x080fe400010f0eff */
[----:B------:R-:W-:-:S05]  /*266f0*/  LEA.HI.X.SX32 R61, R252, R3, 0x1, P1 ;  /* 0x00000003fc3d7211 */ /* 0x000fca00008f0eff */
[----:B------:R0:W-:Y:S02]  /*26700*/  STL.64 [R1+0x4e0], R60 ;  /* 0x0004e03c01007387 */ /* 0x0001e40000100a00 */
[----:B0-----:R-:W-:-:S04]  /*26710*/  LEA R60, P1, R247, R2, 0x1 ;  /* 0x00000002f73c7211 */ /* 0x001fc800078208ff */
[----:B------:R-:W-:Y:S01]  /*26720*/  LEA.HI.X.SX32 R61, R247, R3, 0x1, P1 ;  /* 0x00000003f73d7211 */ /* 0x000fe200008f0eff */
        /* <DEDUP_REMOVED lines=18> */
[CC--:B------:R-:W-:Y:S02]  /*26850*/  LEA R162, P2, R5.reuse, R2.reuse, 0x1 ;  /* 0x0000000205a27211 */ /* 0x0c0fe400078408ff */
[----:B------:R-:W-:Y:S01]  /*26860*/  VIADD R110, R98, UR5 ;  /* 0x00000005626e7c36 */ /* 0x000fe20008000000 */
[----:B------:R-:W-:Y:S01]  /*26870*/  ULDC UR5, c[0x0][0x248] ;  /* 0x0000920000057ab9 */ /* 0x000fe20000000800 */
[----:B------:R-:W-:Y:S02]  /*26880*/  LEA.HI.X.SX32 R163, R5, R3, 0x1, P2 ;  /* 0x0000000305a37211 */ /* 0x000fe400010f0eff */
[----:B------:R-:W-:Y:S01]  /*26890*/  VIADD R108, R110, UR4 ;  /* 0x000000046e6c7c36 */ /* 0x000fe20008000000 */
[----:B------:R-:W-:Y:S01]  /*268a0*/  ULDC UR4, c[0x0][0x248] ;  /* 0x0000920000047ab9 */ /* 0x000fe20000000800 */
[----:B--2---:R-:W-:-:S02]  /*268b0*/  LEA R58, P3, R165, R2, 0x1 ;  /* 0x00000002a53a7211 */ /* 0x004fc400078608ff */
[C---:B------:R-:W-:Y:S02]  /*268c0*/  LEA R52, P4, R164.reuse, R2, 0x1 ;  /* 0x00000002a4347211 */ /* 0x040fe400078808ff */
[-C--:B------:R-:W-:Y:S02]  /*268d0*/  LEA.HI.X.SX32 R59, R165, R3.reuse, 0x1, P3 ;  /* 0x00000003a53b7211 */ /* 0x080fe400018f0eff */
[----:B------:R-:W-:-:S03]  /*268e0*/  LEA.HI.X.SX32 R53, R164, R3, 0x1, P4 ;  /* 0x00000003a4357211 */ /* 0x000fc600020f0eff */
[----:B------:R0:W-:Y:S04]  /*268f0*/  STL.64 [R1+0x4d0], R58 ;  /* 0x0004d03a01007387 */ /* 0x0001e80000100a00 */
[----:B------:R1:W-:Y:S01]  /*26900*/  STL.64 [R1+0x4c8], R52 ;  /* 0x0004c83401007387 */ /* 0x0003e20000100a00 */
[CC--:B0-----:R-:W-:Y:S02]  /*26910*/  LEA R58, P3, R167.reuse, R2.reuse, 0x1 ;  /* 0x00000002a73a7211 */ /* 0x0c1fe400078608ff */
[CC--:B-1----:R-:W-:Y:S02]  /*26920*/  LEA R52, P4, R166.reuse, R2.reuse, 0x1 ;  /* 0x00000002a6347211 */ /* 0x0c2fe400078808ff */
[-C--:B------:R-:W-:Y:S02]  /*26930*/  LEA.HI.X.SX32 R59, R167, R3.reuse, 0x1, P3 ;  /* 0x00000003a73b7211 */ /* 0x080fe400018f0eff */
[----:B------:R-:W-:Y:S01]  /*26940*/  LEA.HI.X.SX32 R53, R166, R3, 0x1, P4 ;  /* 0x00000003a6357211 */ /* 0x000fe200020f0eff */
[----:B------:R0:W-:Y:S04]  /*26950*/  STL.64 [R1+0x4c0], R60 ;  /* 0x0004c03c01007387 */ /* 0x0001e80000100a00 */
[----:B------:R1:W-:Y:S04]  /*26960*/  STL.64 [R1+0x4b0], R58 ;  /* 0x0004b03a01007387 */ /* 0x0003e80000100a00 */
[----:B------:R2:W-:Y:S01]  /*26970*/  STL.64 [R1+0x4a8], R52 ;  /* 0x0004a83401007387 */ /* 0x0005e20000100a00 */
[----:B0-----:R-:W-:-:S02]  /*26980*/  LEA R60, P1, R213, R2, 0x1 ;  /* 0x00000002d53c7211 */ /* 0x001fc400078208ff */
[-C--:B-1----:R-:W-:Y:S02]  /*26990*/  LEA R58, P3, R169, R2.reuse, 0x1 ;  /* 0x00000002a93a7211 */ /* 0x082fe400078608ff */
[-C--:B------:R-:W-:Y:S02]  /*269a0*/  LEA.HI.X.SX32 R61, R213, R3.reuse, 0x1, P1 ;  /* 0x00000003d53d7211 */ /* 0x080fe400008f0eff */
[CC--:B--2---:R-:W-:Y:S02]  /*269b0*/  LEA R52, P4, R168.reuse, R2.reuse, 0x1 ;  /* 0x00000002a8347211 */ /* 0x0c4fe400078808ff */
        /* <DEDUP_REMOVED lines=24> */
[CC--:B-1----:R-:W-:Y:S02]  /*26b40*/  LEA R58, P3, R175.reuse, R2.reuse, 0x1 ;  /* 0x00000002af3a7211 */ /* 0x0c2fe400078608ff */
        /* <DEDUP_REMOVED lines=46> */
[-C--:B--2---:R-:W-:Y:S02]  /*26e30*/  LEA R52, P4, R100, R2.reuse, 0x1 ;  /* 0x0000000264347211 */ /* 0x084fe400078808ff */
        /* <DEDUP_REMOVED lines=20> */
[----:B------:R0:W-:Y:S01]  /*26f80*/  STL.64 [R1+0x360], R60 ;  /* 0x0003603c01007387 */ /* 0x0001e20000100a00 */
[----:B------:R-:W-:-:S03]  /*26f90*/  LEA R164, P2, R246, R2, 0x1 ;  /* 0x00000002f6a47211 */ /* 0x000fc600078408ff */
[----:B------:R1:W-:Y:S01]  /*26fa0*/  STL.64 [R1+0x350], R58 ;  /* 0x0003503a01007387 */ /* 0x0003e20000100a00 */
[----:B------:R-:W-:Y:S01]  /*26fb0*/  VIADD R107, R108, UR4 ;  /* 0x000000046c6b7c36 */ /* 0x000fe20008000000 */
[----:B------:R-:W-:Y:S02]  /*26fc0*/  ULDC UR4, c[0x0][0x248] ;  /* 0x0000920000047ab9 */ /* 0x000fe40000000800 */
[----:B------:R2:W-:Y:S01]  /*26fd0*/  STL.64 [R1+0x348], R52 ;  /* 0x0003483401007387 */ /* 0x0005e20000100a00 */
[CC--:B0-----:R-:W-:Y:S02]  /*26fe0*/  LEA R60, P1, R190.reuse, R2.reuse, 0x1 ;  /* 0x00000002be3c7211 */ /* 0x0c1fe400078208ff */
[-C--:B-1----:R-:W-:Y:S02]  /*26ff0*/  LEA R58, P3, R69, R2.reuse, 0x1 ;  /* 0x00000002453a7211 */ /* 0x082fe400078608ff */
[----:B------:R-:W-:Y:S02]  /*27000*/  LEA.HI.X.SX32 R61, R190, R3, 0x1, P1 ;  /* 0x00000003be3d7211 */ /* 0x000fe400008f0eff */
[----:B--2---:R-:W-:-:S02]  /*27010*/  LEA R52, P4, R68, R2, 0x1 ;  /* 0x0000000244347211 */ /* 0x004fc400078808ff */
[-C--:B------:R-:W-:Y:S01]  /*27020*/  LEA.HI.X.SX32 R59, R69, R3.reuse, 0x1, P3 ;  /* 0x00000003453b7211 */ /* 0x080fe200018f0eff */
[----:B------:R-:W-:Y:S01]  /*27030*/  VIADD R89, R107, UR4 ;  /* 0x000000046b597c36 */ /* 0x000fe20008000000 */
[-C--:B------:R-:W-:Y:S01]  /*27040*/  LEA.HI.X.SX32 R165, R246, R3.reuse, 0x1, P2 ;  /* 0x00000003f6a57211 */ /* 0x080fe200010f0eff */
[----:B------:R-:W-:Y:S01]  /*27050*/  ULDC UR4, c[0x0][0x248] ;  /* 0x0000920000047ab9 */ /* 0x000fe20000000800 */
[-C--:B------:R-:W-:Y:S02]  /*27060*/  LEA.HI.X.SX32 R53, R68, R3.reuse, 0x1, P4 ;  /* 0x0000000344357211 */ /* 0x080fe400020f0eff */
[CC--:B------:R-:W-:Y:S01]  /*27070*/  LEA R166, P2, R212.reuse, R2.reuse, 0x1 ;  /* 0x00000002d4a67211 */ /* 0x0c0fe200078408ff */
[----:B------:R0:W-:Y:S01]  /*27080*/  STL.64 [R1+0x340], R60 ;  /* 0x0003403c01007387 */ /* 0x0001e20000100a00 */
[----:B------:R-:W-:Y:S01]  /*27090*/  VIADD R109, R89, UR4 ;  /* 0x00000004596d7c36 */ /* 0x000fe20008000000 */
[----:B------:R-:W-:Y:S01]  /*270a0*/  ULDC UR4, c[0x0][0x248] ;  /* 0x0000920000047ab9 */ /* 0x000fe20000000800 */
[----:B------:R-:W-:Y:S01]  /*270b0*/  LEA.HI.X.SX32 R167, R212, R3, 0x1, P2 ;  /* 0x00000003d4a77211 */ /* 0x000fe200010f0eff */
[----:B------:R1:W-:Y:S01]  /*270c0*/  STL.64 [R1+0x330], R58 ;  /* 0x0003303a01007387 */ /* 0x0003e20000100a00 */
[----:B------:R-:W-:-:S03]  /*270d0*/  LEA R168, P2, R210, R2, 0x1 ;  /* 0x00000002d2a87211 */ /* 0x000fc600078408ff */
[----:B------:R2:W-:Y:S01]  /*270e0*/  STL.64 [R1+0x328], R52 ;  /* 0x0003283401007387 */ /* 0x0005e20000100a00 */
[-C--:B0-----:R-:W-:Y:S02]  /*270f0*/  LEA R60, P1, R102, R2.reuse, 0x1 ;  /* 0x00000002663c7211 */ /* 0x081fe400078208ff */
[-C--:B-1----:R-:W-:Y:S01]  /*27100*/  LEA R58, P3, R72, R2.reuse, 0x1 ;  /* 0x00000002483a7211 */ /* 0x082fe200078608ff */
[----:B------:R-:W-:Y:S01]  /*27110*/  VIADD R90, R109, UR4 ;  /* 0x000000046d5a7c36 */ /* 0x000fe20008000000 */
[-C--:B------:R-:W-:Y:S01]  /*27120*/  LEA.HI.X.SX32 R61, R102, R3.reuse, 0x1, P1 ;  /* 0x00000003663d7211 */ /* 0x080fe200008f0eff */
[----:B------:R-:W-:Y:S01]  /*27130*/  ULDC UR4, c[0x0][0x248] ;  /* 0x0000920000047ab9 */ /* 0x000fe20000000800 */
[----:B--2---:R-:W-:Y:S02]  /*27140*/  LEA R52, P4, R71, R2, 0x1 ;  /* 0x0000000247347211 */ /* 0x004fe400078808ff */
[-C--:B------:R-:W-:Y:S02]  /*27150*/  LEA.HI.X.SX32 R59, R72, R3.reuse, 0x1, P3 ;  /* 0x00000003483b7211 */ /* 0x080fe400018f0eff */
[----:B------:R-:W-:-:S02]  /*27160*/  LEA.HI.X.SX32 R169, R210, R3, 0x1, P2 ;  /* 0x00000003d2a97211 */ /* 0x000fc400010f0eff */
[-C--:B------:R-:W-:Y:S02]  /*27170*/  LEA.HI.X.SX32 R53, R71, R3.reuse, 0x1, P4 ;  /* 0x0000000347357211 */ /* 0x080fe400020f0eff */
[CC--:B------:R-:W-:Y:S01]  /*27180*/  LEA R170, P2, R207.reuse, R2.reuse, 0x1 ;  /* 0x00000002cfaa7211 */ /* 0x0c0fe200078408ff */
[----:B------:R-:W-:Y:S01]  /*27190*/  VIADD R4, R90, UR5 ;  /* 0x000000055a047c36 */ /* 0x000fe20008000000 */
[----:B------:R0:W-:Y:S01]  /*271a0*/  STL.64 [R1+0x320], R60 ;  /* 0x0003203c01007387 */ /* 0x0001e20000100a00 */
[----:B------:R-:W-:Y:S01]  /*271b0*/  ULDC UR5, c[0x0][0x248] ;  /* 0x0000920000057ab9 */ /* 0x000fe20000000800 */
[----:B------:R-:W-:Y:S02]  /*271c0*/  LEA.HI.X.SX32 R171, R207, R3, 0x1, P2 ;  /* 0x00000003cfab7211 */ /* 0x000fe400010f0eff */
[----:B------:R1:W-:Y:S01]  /*271d0*/  STL.64 [R1+0x310], R58 ;  /* 0x0003103a01007387 */ /* 0x0003e20000100a00 */
[-C--:B------:R-:W-:Y:S01]  /*271e0*/  LEA R172, P2, R205, R2.reuse, 0x1 ;  /* 0x00000002cdac7211 */ /* 0x080fe200078408ff */
[----:B------:R-:W-:Y:S01]  /*271f0*/  VIADD R111, R4, UR4 ;  /* 0x00000004046f7c36 */ /* 0x000fe20008000000 */
[----:B------:R-:W-:Y:S01]  /*27200*/  ULDC UR4, c[0x0][0x248] ;  /* 0x0000920000047ab9 */ /* 0x000fe20000000800 */
[----:B------:R2:W-:Y:S01]  /*27210*/  STL.64 [R1+0x308], R52 ;  /* 0x0003083401007387 */ /* 0x0005e20000100a00 */
[----:B0-----:R-:W-:-:S02]  /*27220*/  LEA R60, P1, R194, R2, 0x1 ;  /* 0x00000002c23c7211 */ /* 0x001fc400078208ff */
[CC--:B-1----:R-:W-:Y:S02]  /*27230*/  LEA R58, P3, R75.reuse, R2.reuse, 0x1 ;  /* 0x000000024b3a7211 */ /* 0x0c2fe400078608ff */
[-C--:B------:R-:W-:Y:S02]  /*27240*/  LEA.HI.X.SX32 R61, R194, R3.reuse, 0x1, P1 ;  /* 0x00000003c23d7211 */ /* 0x080fe400008f0eff */
[C---:B--2---:R-:W-:Y:S01]  /*27250*/  LEA R52, P4, R74.reuse, R2, 0x1 ;  /* 0x000000024a347211 */ /* 0x044fe200078808ff */
[----:B------:R0:W-:Y:S01]  /*27260*/  @P5 STG.E.U16 desc[UR30][R64.64], R91 ;  /* 0x0000005b40005986 */ /* 0x0001e2000c10151e */
[-C--:B------:R-:W-:Y:S02]  /*27270*/  LEA.HI.X.SX32 R59, R75, R3.reuse, 0x1, P3 ;  /* 0x000000034b3b7211 */ /* 0x080fe400018f0eff */
[-C--:B------:R-:W-:Y:S02]  /*27280*/  LEA.HI.X.SX32 R173, R205, R3.reuse, 0x1, P2 ;  /* 0x00000003cdad7211 */ /* 0x080fe400010f0eff */
[----:B------:R-:W-:-:S02]  /*27290*/  LEA.HI.X.SX32 R53, R74, R3, 0x1, P4 ;  /* 0x000000034a357211 */ /* 0x000fc400020f0eff */
[----:B------:R-:W-:Y:S01]  /*272a0*/  LEA R174, P2, R201, R2, 0x1 ;  /* 0x00000002c9ae7211 */ /* 0x000fe200078408ff */
[----:B------:R1:W-:Y:S01]  /*272b0*/  STL.64 [R1+0x300], R60 ;  /* 0x0003003c01007387 */ /* 0x0003e20000100a00 */
[----:B0-----:R-:W-:-:S03]  /*272c0*/  VIADD R65, R111, UR5 ;  /* 0x000000056f417c36 */ /* 0x001fc60008000000 */
[----:B------:R0:W-:Y:S01]  /*272d0*/  STL.64 [R1+0x2f0], R58 ;  /* 0x0002f03a01007387 */ /* 0x0001e20000100a00 */
[-C--:B------:R-:W-:Y:S01]  /*272e0*/  LEA.HI.X.SX32 R175, R201, R3.reuse, 0x1, P2 ;  /* 0x00000003c9af7211 */ /* 0x080fe200010f0eff */
[----:B------:R-:W-:Y:S01]  /*272f0*/  ULDC UR5, c[0x0][0x248] ;  /* 0x0000920000057ab9 */ /* 0x000fe20000000800 */
[----:B------:R-:W-:Y:S01]  /*27300*/  VIADD R64, R65, UR4 ;  /* 0x0000000441407c36 */ /* 0x000fe20008000000 */
[----:B------:R2:W-:Y:S01]  /*27310*/  STL.64 [R1+0x2e8], R52 ;  /* 0x0002e83401007387 */ /* 0x0005e20000100a00 */
[-C--:B------:R-:W-:Y:S01]  /*27320*/  LEA R176, P2, R199, R2.reuse, 0x1 ;  /* 0x00000002c7b07211 */ /* 0x080fe200078408ff */
[----:B------:R-:W-:Y:S01]  /*27330*/  ULDC UR4, c[0x0][0x248] ;  /* 0x0000920000047ab9 */ /* 0x000fe20000000800 */
[-C--:B-1----:R-:W-:Y:S01]  /*27340*/  LEA R60, P1, R79, R2.reuse, 0x1 ;  /* 0x000000024f3c7211 */ /* 0x082fe200078208ff */
[----:B------:R-:W-:Y:S01]  /*27350*/  VIADD R245, R64, UR6 ;  /* 0x0000000640f57c36 */ /* 0x000fe20008000000 */
[----:B0-----:R-:W-:Y:S01]  /*27360*/  LEA R58, P3, R77, R2, 0x1 ;  /* 0x000000024d3a7211 */ /* 0x001fe200078608ff */
[----:B------:R-:W-:Y:S01]  /*27370*/  ULDC UR6, c[0x0][0x248] ;  /* 0x0000920000067ab9 */ /* 0x000fe20000000800 */
[----:B------:R-:W-:-:S02]  /*27380*/  LEA.HI.X.SX32 R61, R79, R3, 0x1, P1 ;  /* 0x000000034f3d7211 */ /* 0x000fc400008f0eff */
[CC--:B--2---:R-:W-:Y:S02]  /*27390*/  LEA R52, P4, R76.reuse, R2.reuse, 0x1 ;  /* 0x000000024c347211 */ /* 0x0c4fe400078808ff */
[-C--:B------:R-:W-:Y:S02]  /*273a0*/  LEA.HI.X.SX32 R59, R77, R3.reuse, 0x1, P3 ;  /* 0x000000034d3b7211 */ /* 0x080fe400018f0eff */
[-C--:B------:R-:W-:Y:S02]  /*273b0*/  LEA.HI.X.SX32 R177, R199, R3.reuse, 0x1, P2 ;  /* 0x00000003c7b17211 */ /* 0x080fe400010f0eff */
[-C--:B------:R-:W-:Y:S02]  /*273c0*/  LEA.HI.X.SX32 R53, R76, R3.reuse, 0x1, P4 ;  /* 0x000000034c357211 */ /* 0x080fe400020f0eff */
[C---:B------:R-:W-:Y:S01]  /*273d0*/  LEA R178, P2, R196.reuse, R2, 0x1 ;  /* 0x00000002c4b27211 */ /* 0x040fe200078408ff */
[----:B------:R-:W-:Y:S01]  /*273e0*/  VIADD R215, R245, UR5 ;  /* 0x00000005f5d77c36 */ /* 0x000fe20008000000 */
[----:B------:R0:W-:Y:S01]  /*273f0*/  STL.64 [R1+0x2e0], R60 ;  /* 0x0002e03c01007387 */ /* 0x0001e20000100a00 */
[----:B------:R-:W-:Y:S01]  /*27400*/  ULDC UR5, c[0x0][0x248] ;  /* 0x0000920000057ab9 */ /* 0x000fe20000000800 */
[----:B------:R-:W-:-:S02]  /*27410*/  LEA.HI.X.SX32 R179, R196, R3, 0x1, P2 ;  /* 0x00000003c4b37211 */ /* 0x000fc400010f0eff */
[----:B------:R1:W-:Y:S01]  /*27420*/  STL.64 [R1+0x2d0], R58 ;  /* 0x0002d03a01007387 */ /* 0x0003e20000100a00 */
[-C--:B------:R-:W-:Y:S01]  /*27430*/  LEA R180, P2, R193, R2.reuse, 0x1 ;  /* 0x00000002c1b47211 */ /* 0x080fe200078408ff */
[----:B------:R-:W-:Y:S01]  /*27440*/  VIADD R214, R215, UR7 ;  /* 0x00000007d7d67c36 */ /* 0x000fe20008000000 */
[----:B------:R-:W-:Y:S01]  /*27450*/  ULDC UR7, c[0x0][0x248] ;  /* 0x0000920000077ab9 */ /* 0x000fe20000000800 */
        /* <DEDUP_REMOVED lines=8> */
[----:B------:R0:W-:Y:S01]  /*274e0*/  STL.64 [R1+0x2c0], R60 ;  /* 0x0002c03c01007387 */ /* 0x0001e20000100a00 */
[-C--:B------:R-:W-:Y:S01]  /*274f0*/  LEA.HI.X.SX32 R53, R80, R3.reuse, 0x1, P4 ;  /* 0x0000000350357211 */ /* 0x080fe200020f0eff */
[----:B------:R-:W-:Y:S01]  /*27500*/  ULDC UR8, c[0x0][0x248] ;  /* 0x0000920000087ab9 */ /* 0x000fe20000000800 */
[CC--:B------:R-:W-:Y:S01]  /*27510*/  LEA R182, P2, R185.reuse, R2.reuse, 0x1 ;  /* 0x00000002b9b67211 */ /* 0x0c0fe200078408ff */
[----:B------:R1:W-:Y:S01]  /*27520*/  STL.64 [R1+0x2b0], R58 ;  /* 0x0002b03a01007387 */ /* 0x0003e20000100a00 */
[----:B------:R-:W-:Y:S01]  /*27530*/  VIADD R217, R244, UR4 ;  /* 0x00000004f4d97c36 */ /* 0x000fe20008000000 */
[----:B------:R-:W-:Y:S01]  /*27540*/  ULDC UR4, c[0x0][0x248] ;  /* 0x0000920000047ab9 */ /* 0x000fe20000000800 */
[----:B------:R-:W-:Y:S01]  /*27550*/  LEA.HI.X.SX32 R183, R185, R3, 0x1, P2 ;  /* 0x00000003b9b77211 */ /* 0x000fe200010f0eff */
[----:B------:R2:W-:Y:S01]  /*27560*/  STL.64 [R1+0x2a8], R52 ;  /* 0x0002a83401007387 */ /* 0x0005e20000100a00 */
[----:B------:R-:W-:-:S02]  /*27570*/  LEA R184, P2, R189, R2, 0x1 ;  /* 0x00000002bdb87211 */ /* 0x000fc400078408ff */
        /* <DEDUP_REMOVED lines=20> */
[-C--:B-1----:R-:W-:Y:S02]  /*276c0*/  LEA R58, P3, R86, R2.reuse, 0x1 ;  /* 0x00000002563a7211 */ /* 0x082fe400078608ff */
[-C--:B------:R-:W-:Y:S02]  /*276d0*/  LEA.HI.X.SX32 R61, R202, R3.reuse, 0x1, P1 ;  /* 0x00000003ca3d7211 */ /* 0x080fe400008f0eff */
[-C--:B--2---:R-:W-:Y:S02]  /*276e0*/  LEA R52, P4, R85, R2.reuse, 0x1 ;  /* 0x0000000255347211 */ /* 0x084fe400078808ff */
        /* <DEDUP_REMOVED lines=14> */
[CC--:B-1----:R-:W-:Y:S01]  /*277d0*/  LEA R58, P3, R95.reuse, R2.reuse, 0x1 ;  /* 0x000000025f3a7211 */ /* 0x0c2fe200078608ff */
        /* <DEDUP_REMOVED lines=43> */
[-C--:B------:R-:W-:Y:S01]  /*27a90*/  LEA R202, P2, R96, R2.reuse, 0x1 ;  /* 0x0000000260ca7211 */ /* 0x080fe200078408ff */
        /* <DEDUP_REMOVED lines=16> */
[----:B------:R-:W-:Y:S01]  /*27ba0*/  STL.64 [R1+0x200], R60 ;  /* 0x0002003c01007387 */ /* 0x000fe20000100a00 */
        /* <DEDUP_REMOVED lines=8> */
[-C--:B------:R-:W-:Y:S01]  /*27c30*/  LEA R208, P2, R108, R2.reuse, 0x1 ;  /* 0x000000026cd07211 */ /* 0x080fe200078408ff */
[----:B------:R-:W-:Y:S01]  /*27c40*/  VIADD R224, R225, UR49 ;  /* 0x00000031e1e07c36 */ /* 0x000fe20008000000 */
[----:B------:R-:W-:Y:S01]  /*27c50*/  ULDC UR49, c[0x0][0x248] ;  /* 0x0000920000317ab9 */ /* 0x000fe20000000800 */
[----:B0-----:R-:W-:-:S02]  /*27c60*/  LEA R58, P1, R109, R2, 0x1 ;  /* 0x000000026d3a7211 */ /* 0x001fc400078208ff */
[-C--:B-1----:R-:W-:Y:S02]  /*27c70*/  LEA R52, P3, R4, R2.reuse, 0x1 ;  /* 0x0000000204347211 */ /* 0x082fe400078608ff */
[-C--:B------:R-:W-:Y:S02]  /*27c80*/  LEA.HI.X.SX32 R59, R109, R3.reuse, 0x1, P1 ;  /* 0x000000036d3b7211 */ /* 0x080fe400008f0eff */
[-C--:B------:R-:W-:Y:S02]  /*27c90*/  LEA.HI.X.SX32 R209, R108, R3.reuse, 0x1, P2 ;  /* 0x000000036cd17211 */ /* 0x080fe400010f0eff */
[-C--:B------:R-:W-:Y:S02]  /*27ca0*/  LEA.HI.X.SX32 R53, R4, R3.reuse, 0x1, P3 ;  /* 0x0000000304357211 */ /* 0x080fe400018f0eff */
[-C--:B------:R-:W-:Y:S01]  /*27cb0*/  LEA R210, P2, R90, R2.reuse, 0x1 ;  /* 0x000000025ad27211 */ /* 0x080fe200078408ff */
[----:B------:R-:W-:Y:S01]  /*27cc0*/  VIADD R230, R224, UR52 ;  /* 0x00000034e0e67c36 */ /* 0x000fe20008000000 */
[----:B------:R0:W-:Y:S01]  /*27cd0*/  STL.64 [R1+0x1e0], R58 ;  /* 0x0001e03a01007387 */ /* 0x0001e20000100a00 */
[-C--:B------:R-:W-:Y:S01]  /*27ce0*/  LEA R212, P3, R64, R2.reuse, 0x1 ;  /* 0x0000000240d47211 */ /* 0x080fe200078608ff */
[----:B------:R-:W-:Y:S01]  /*27cf0*/  ULDC UR52, c[0x0][0x248] ;  /* 0x0000920000347ab9 */ /* 0x000fe20000000800 */
[----:B------:R-:W-:Y:S01]  /*27d00*/  LEA.HI.X.SX32 R211, R90, R3, 0x1, P2 ;  /* 0x000000035ad37211 */ /* 0x000fe200010f0eff */
[----:B------:R1:W-:Y:S01]  /*27d10*/  STL.64 [R1+0x1d0], R52 ;  /* 0x0001d03401007387 */ /* 0x0003e20000100a00 */
[----:B------:R-:W-:Y:S01]  /*27d20*/  VIADD R229, R230, UR56 ;  /* 0x00000038e6e57c36 */ /* 0x000fe20008000000 */
[----:B0-----:R-:W-:-:S02]  /*27d30*/  LEA R58, P1, R111, R2, 0x1 ;  /* 0x000000026f3a7211 */ /* 0x001fc400078208ff */
[-C--:B-1----:R-:W-:Y:S01]  /*27d40*/  LEA R52, P2, R65, R2.reuse, 0x1 ;  /* 0x0000000241347211 */ /* 0x082fe200078408ff */
[----:B------:R-:W-:Y:S01]  /*27d50*/  ULDC UR56, c[0x0][0x248] ;  /* 0x0000920000387ab9 */ /* 0x000fe20000000800 */
[-C--:B------:R-:W-:Y:S01]  /*27d60*/  LEA.HI.X.SX32 R59, R111, R3.reuse, 0x1, P1 ;  /* 0x000000036f3b7211 */ /* 0x080fe200008f0eff */
[----:B------:R-:W-:Y:S01]  /*27d70*/  VIADD R228, R229, UR55 ;  /* 0x00000037e5e47c36 */ /* 0x000fe20008000000 */
[-C--:B------:R-:W-:Y:S01]  /*27d80*/  LEA.HI.X.SX32 R53, R65, R3.reuse, 0x1, P2 ;  /* 0x0000000341357211 */ /* 0x080fe200010f0eff */
[----:B------:R-:W-:Y:S01]  /*27d90*/  ULDC UR55, c[0x0][0x248] ;  /* 0x0000920000377ab9 */ /* 0x000fe20000000800 */
[CC--:B------:R-:W-:Y:S01]  /*27da0*/  LEA R60, P1, R245.reuse, R2.reuse, 0x1 ;  /* 0x00000002f53c7211 */ /* 0x0c0fe200078208ff */
[----:B------:R0:W-:Y:S01]  /*27db0*/  STL.64 [R1+0x1c8], R58 ;  /* 0x0001c83a01007387 */ /* 0x0001e20000100a00 */
[----:B------:R-:W-:Y:S01]  /*27dc0*/  VIADD R227, R228, UR4 ;  /* 0x00000004e4e37c36 */ /* 0x000fe20008000000 */
[-C--:B------:R-:W-:Y:S01]  /*27dd0*/  LEA.HI.X.SX32 R213, R64, R3.reuse, 0x1, P3 ;  /* 0x0000000340d57211 */ /* 0x080fe200018f0eff */
[----:B------:R-:W-:Y:S01]  /*27de0*/  ULDC UR4, c[0x0][0x248] ;  /* 0x0000920000047ab9 */ /* 0x000fe20000000800 */
[----:B------:R1:W-:Y:S01]  /*27df0*/  STL.64 [R1+0x1c0], R52 ;  /* 0x0001c03401007387 */ /* 0x0003e20000100a00 */
[----:B------:R-:W-:Y:S01]  /*27e00*/  LEA.HI.X.SX32 R61, R245, R3, 0x1, P1 ;  /* 0x00000003f53d7211 */ /* 0x000fe200008f0eff */
[----:B------:R-:W-:Y:S01]  /*27e10*/  VIADD R226, R227, UR5 ;  /* 0x00000005e3e27c36 */ /* 0x000fe20008000000 */
[----:B------:R-:W-:Y:S01]  /*27e20*/  ULDC UR5, c[0x0][0x248] ;  /* 0x0000920000057ab9 */ /* 0x000fe20000000800 */
[----:B0-----:R-:W-:-:S02]  /*27e30*/  LEA R58, P2, R215, R2, 0x1 ;  /* 0x00000002d73a7211 */ /* 0x001fc400078408ff */
[C---:B-1----:R-:W-:Y:S02]  /*27e40*/  LEA R52, P3, R214.reuse, R2, 0x1 ;  /* 0x00000002d6347211 */ /* 0x042fe400078608ff */
[-C--:B------:R-:W-:Y:S02]  /*27e50*/  LEA.HI.X.SX32 R59, R215, R3.reuse, 0x1, P2 ;  /* 0x00000003d73b7211 */ /* 0x080fe400010f0eff */
[----:B------:R-:W-:Y:S01]  /*27e60*/  LEA.HI.X.SX32 R53, R214, R3, 0x1, P3 ;  /* 0x00000003d6357211 */ /* 0x000fe200018f0eff */
[----:B------:R-:W-:Y:S01]  /*27e70*/  VIADD R0, R226, UR6 ;  /* 0x00000006e2007c36 */ /* 0x000fe20008000000 */
[----:B------:R-:W-:Y:S04]  /*27e80*/  STL.64 [R1+0x1b0], R60 ;  /* 0x0001b03c01007387 */ /* 0x000fe80000100a00 */
[----:B------:R0:W-:Y:S01]  /*27e90*/  STL.64 [R1+0x1a8], R58 ;  /* 0x0001a83a01007387 */ /* 0x0001e20000100a00 */
[----:B------:R-:W-:-:S03]  /*27ea0*/  VIADD R6, R0, UR7 ;  /* 0x0000000700067c36 */ /* 0x000fc60008000000 */
[----:B------:R1:W-:Y:S01]  /*27eb0*/  STL.64 [R1+0x1a0], R52 ;  /* 0x0001a03401007387 */ /* 0x0003e20000100a00 */
[-C--:B------:R-:W-:Y:S01]  /*27ec0*/  LEA R214, P1, R244, R2.reuse, 0x1 ;  /* 0x00000002f4d67211 */ /* 0x080fe200078208ff */
[----:B------:R-:W-:Y:S01]  /*27ed0*/  VIADD R5, R6, UR8 ;  /* 0x0000000806057c36 */ /* 0x000fe20008000000 */
[CC--:B0-----:R-:W-:Y:S02]  /*27ee0*/  LEA R58, P2, R217.reuse, R2.reuse, 0x1 ;  /* 0x00000002d93a7211 */ /* 0x0c1fe400078408ff */
[CC--:B-1----:R-:W-:Y:S02]  /*27ef0*/  LEA R52, P3, R216.reuse, R2.reuse, 0x1 ;  /* 0x00000002d8347211 */ /* 0x0c2fe400078608ff */
[-C--:B------:R-:W-:Y:S02]  /*27f00*/  LEA.HI.X.SX32 R59, R217, R3.reuse, 0x1, P2 ;  /* 0x00000003d93b7211 */ /* 0x080fe400010f0eff */
[-C--:B------:R-:W-:Y:S01]  /*27f10*/  LEA.HI.X.SX32 R53, R216, R3.reuse, 0x1, P3 ;  /* 0x00000003d8357211 */ /* 0x080fe200018f0eff */
[----:B------:R-:W-:Y:S01]  /*27f20*/  VIADD R4, R5, UR9 ;  /* 0x0000000905047c36 */ /* 0x000fe20008000000 */
[----:B------:R-:W-:Y:S01]  /*27f30*/  LEA.HI.X.SX32 R215, R244, R3, 0x1, P1 ;  /* 0x00000003f4d77211 */ /* 0x000fe200008f0eff */
[----:B------:R0:W-:Y:S04]  /*27f40*/  STL.64 [R1+0x190], R58 ;  /* 0x0001903a01007387 */ /* 0x0001e80000100a00 */
[----:B------:R1:W-:Y:S01]  /*27f50*/  STL.64 [R1+0x188], R52 ;  /* 0x0001883401007387 */ /* 0x0003e20000100a00 */
[----:B------:R-:W-:Y:S01]  /*27f60*/  VIADD R66, R4, UR10 ;  /* 0x0000000a04427c36 */ /* 0x000fe20008000000 */
[----:B------:R-:W-:-:S02]  /*27f70*/  LEA R216, P2, R219, R2, 0x1 ;  /* 0x00000002dbd87211 */ /* 0x000fc400078408ff */
[CC--:B0-----:R-:W-:Y:S02]  /*27f80*/  LEA R58, P1, R237.reuse, R2.reuse, 0x1 ;  /* 0x00000002ed3a7211 */ /* 0x0c1fe400078208ff */
[C---:B-1----:R-:W-:Y:S02]  /*27f90*/  LEA R52, P3, R218.reuse, R2, 0x1 ;  /* 0x00000002da347211 */ /* 0x042fe400078608ff */
[-C--:B------:R-:W-:Y:S02]  /*27fa0*/  LEA.HI.X.SX32 R59, R237, R3.reuse, 0x1, P1 ;  /* 0x00000003ed3b7211 */ /* 0x080fe400008f0eff */
[-C--:B------:R-:W-:Y:S01]  /*27fb0*/  LEA.HI.X.SX32 R53, R218, R3.reuse, 0x1, P3 ;  /* 0x00000003da357211 */ /* 0x080fe200018f0eff */
[----:B------:R-:W-:Y:S01]  /*27fc0*/  VIADD R65, R66, UR11 ;  /* 0x0000000b42417c36 */ /* 0x000fe20008000000 */
[----:B------:R-:W-:Y:S01]  /*27fd0*/  LEA.HI.X.SX32 R217, R219, R3, 0x1, P2 ;  /* 0x00000003dbd97211 */ /* 0x000fe200010f0eff */
[----:B------:R0:W-:Y:S02]  /*27fe0*/  STL.64 [R1+0x180], R58 ;  /* 0x0001803a01007387 */ /* 0x0001e40000100a00 */
[----:B------:R-:W-:-:S02]  /*27ff0*/  VIADD R64, R65, UR12 ;  /* 0x0000000c41407c36 */ /* 0x000fc40008000000 */
        /* <DEDUP_REMOVED lines=8> */
[----:B------:R-:W-:Y:S01]  /*28080*/  LEA R60, P1, R233, R2, 0x1 ;  /* 0x00000002e93c7211 */ /* 0x000fe200078208ff */
[----:B------:R0:W-:Y:S01]  /*28090*/  STL.64 [R1+0x168], R58 ;  /* 0x0001683a01007387 */ /* 0x0001e20000100a00 */
[----:B------:R-:W-:-:S03]  /*280a0*/  LEA.HI.X.SX32 R219, R234, R3, 0x1, P3 ;  /* 0x00000003eadb7211 */ /* 0x000fc600018f0eff */
[----:B------:R1:W-:Y:S01]  /*280b0*/  STL.64 [R1+0x160], R52 ;  /* 0x0001603401007387 */ /* 0x0003e20000100a00 */
[-C--:B------:R-:W-:Y:S01]  /*280c0*/  LEA.HI.X.SX32 R61, R233, R3.reuse, 0x1, P1 ;  /* 0x00000003e93d7211 */ /* 0x080fe200008f0eff */
[----:B------:R-:W-:Y:S01]  /*280d0*/  VIADD R67, R68, UR15 ;  /* 0x0000000f44437c36 */ /* 0x000fe20008000000 */
[CC--:B0-----:R-:W-:Y:S02]  /*280e0*/  LEA R58, P2, R221.reuse, R2.reuse, 0x1 ;  /* 0x00000002dd3a7211 */ /* 0x0c1fe400078408ff */
        /* <DEDUP_REMOVED lines=42> */
[-C--:B0-----:R-:W-:Y:S02]  /*28390*/  LEA R58, P2, R226, R2.reuse, 0x1 ;  /* 0x00000002e23a7211 */ /* 0x081fe400078408ff */
[----:B-1----:R-:W-:Y:S02]  /*283a0*/  LEA R52, P3, R0, R2, 0x1 ;  /* 0x0000000200347211 */ /* 0x002fe400078608ff */
        /* <DEDUP_REMOVED lines=10> */
[C---:B-1----:R-:W-:Y:S02]  /*28450*/  LEA R52, P3, R4.reuse, R2, 0x1 ;  /* 0x0000000204347211 */ /* 0x042fe400078608ff */
[-C--:B------:R-:W-:Y:S02]  /*28460*/  LEA.HI.X.SX32 R59, R5, R3.reuse, 0x1, P2 ;  /* 0x00000003053b7211 */ /* 0x080fe400010f0eff */
[-C--:B------:R-:W-:Y:S02]  /*28470*/  LEA.HI.X.SX32 R53, R4, R3.reuse, 0x1, P3 ;  /* 0x0000000304357211 */ /* 0x080fe400018f0eff */
[----:B------:R-:W-:Y:S01]  /*28480*/  LEA.HI.X.SX32 R227, R6, R3, 0x1, P1 ;  /* 0x0000000306e37211 */ /* 0x000fe200008f0eff */
[----:B------:R0:W-:Y:S01]  /*28490*/  STL.64 [R1+0xd0], R58 ;  /* 0x0000d03a01007387 */ /* 0x0001e20000100a00 */
[----:B------:R-:W-:-:S03]  /*284a0*/  VIADD R6, R82, UR29 ;  /* 0x0000001d52067c36 */ /* 0x000fc60008000000 */
[----:B------:R1:W-:Y:S01]  /*284b0*/  STL.64 [R1+0xc8], R52 ;  /* 0x0000c83401007387 */ /* 0x0003e20000100a00 */
[----:B------:R-:W-:Y:S01]  /*284c0*/  VIADD R5, R6, UR32 ;  /* 0x0000002006057c36 */ /* 0x000fe20008000000 */
[-C--:B------:R-:W-:Y:S02]  /*284d0*/  LEA R228, P2, R65, R2.reuse, 0x1 ;  /* 0x0000000241e47211 */ /* 0x080fe400078408ff */
[-C--:B0-----:R-:W-:Y:S02]  /*284e0*/  LEA R58, P1, R66, R2.reuse, 0x1 ;  /* 0x00000002423a7211 */ /* 0x081fe400078208ff */
[----:B-1----:R-:W-:Y:S02]  /*284f0*/  LEA R52, P3, R64, R2, 0x1 ;  /* 0x0000000240347211 */ /* 0x002fe400078608ff */
        /* <DEDUP_REMOVED lines=24> */
[----:B------:R-:W-:Y:S01]  /*28680*/  STL.64 [R1+0x90], R60 ;  /* 0x0000903c01007387 */ /* 0x000fe20000100a00 */
[----:B------:R-:W-:-:S03]  /*28690*/  VIADD R65, R66, UR38 ;  /* 0x0000002642417c36 */ /* 0x000fc60008000000 */
        /* <DEDUP_REMOVED lines=24> */
[-C--:B------:R-:W-:Y:S02]  /*28820*/  LEA R236, P3, R0, R2.reuse, 0x1 ;  /* 0x0000000200ec7211 */ /* 0x080fe400078608ff */
[CC--:B0-----:R-:W-:Y:S02]  /*28830*/  LEA R58, P1, R80.reuse, R2.reuse, 0x1 ;  /* 0x00000002503a7211 */ /* 0x0c1fe400078208ff */
[C---:B-1----:R-:W-:Y:S02]  /*28840*/  LEA R52, P2, R79.reuse, R2, 0x1 ;  /* 0x000000024f347211 */ /* 0x042fe400078408ff */
[-C--:B------:R-:W-:Y:S02]  /*28850*/  LEA.HI.X.SX32 R59, R80, R3.reuse, 0x1, P1 ;  /* 0x00000003503b7211 */ /* 0x080fe400008f0eff */
[----:B------:R-:W-:Y:S01]  /*28860*/  LEA.HI.X.SX32 R53, R79, R3, 0x1, P2 ;  /* 0x000000034f357211 */ /* 0x000fe200010f0eff */
[----:B------:R-:W-:-:S02]  /*28870*/  VIADD R79, R77, UR45 ;  /* 0x0000002d4d4f7c36 */ /* 0x000fc40008000000 */
[----:B------:R0:W-:Y:S02]  /*28880*/  STL.64 [R1+0x48], R58 ;  /* 0x0000483a01007387 */ /* 0x0001e40000100a00 */
[----:B------:R-:W-:Y:S01]  /*28890*/  VIADD R83, R79, UR46 ;  /* 0x0000002e4f537c36 */ /* 0x000fe20008000000 */
[-C--:B------:R-:W-:Y:S01]  /*288a0*/  LEA.HI.X.SX32 R237, R0, R3.reuse, 0x1, P3 ;  /* 0x0000000300ed7211 */ /* 0x080fe200018f0eff */
[----:B------:R1:W-:Y:S02]  /*288b0*/  STL.64 [R1+0x40], R52 ;  /* 0x0000403401007387 */ /* 0x0003e40000100a00 */
[----:B------:R-:W-:Y:S01]  /*288c0*/  VIADD R0, R83, UR47 ;  /* 0x0000002f53007c36 */ /* 0x000fe20008000000 */
[-C--:B0-----:R-:W-:Y:S02]  /*288d0*/  LEA R58, P1, R82, R2.reuse, 0x1 ;  /* 0x00000002523a7211 */ /* 0x081fe400078208ff */
[----:B-1----:R-:W-:Y:S02]  /*288e0*/  LEA R52, P2, R6, R2, 0x1 ;  /* 0x0000000206347211 */ /* 0x002fe400078408ff */
[-C--:B------:R-:W-:Y:S01]  /*288f0*/  LEA.HI.X.SX32 R59, R82, R3.reuse, 0x1, P1 ;  /* 0x00000003523b7211 */ /* 0x080fe200008f0eff */
[----:B------:R-:W-:Y:S01]  /*28900*/  VIADD R85, R0, UR48 ;  /* 0x0000003000557c36 */ /* 0x000fe20008000000 */
[----:B------:R-:W-:-:S02]  /*28910*/  LEA.HI.X.SX32 R53, R6, R3, 0x1, P2 ;  /* 0x0000000306357211 */ /* 0x000fc400010f0eff */
[-C--:B------:R-:W-:Y:S01]  /*28920*/  LEA R244, P3, R5, R2.reuse, 0x1 ;  /* 0x0000000205f47211 */ /* 0x080fe200078608ff */
[----:B------:R-:W-:Y:S01]  /*28930*/  STL.64 [R1+0x30], R58 ;  /* 0x0000303a01007387 */ /* 0x000fe20000100a00 */
[----:B------:R-:W-:Y:S01]  /*28940*/  VIADD R6, R85, UR49 ;  /* 0x0000003155067c36 */ /* 0x000fe20008000000 */
[-C--:B------:R-:W-:Y:S02]  /*28950*/  LEA R246, P2, R64, R2.reuse, 0x1 ;  /* 0x0000000240f67211 */ /* 0x080fe400078408ff */
[----:B------:R0:W-:Y:S01]  /*28960*/  STL.64 [R1+0x28], R52 ;  /* 0x0000283401007387 */ /* 0x0001e20000100a00 */
[-C--:B------:R-:W-:Y:S01]  /*28970*/  LEA.HI.X.SX32 R245, R5, R3.reuse, 0x1, P3 ;  /* 0x0000000305f57211 */ /* 0x080fe200018f0eff */
[----:B------:R-:W-:Y:S01]  /*28980*/  VIADD R5, R6, UR50 ;  /* 0x0000003206057c36 */ /* 0x000fe20008000000 */
[-C--:B------:R-:W-:Y:S01]  /*28990*/  LEA.HI.X.SX32 R247, R64, R3.reuse, 0x1, P2 ;  /* 0x0000000340f77211 */ /* 0x080fe200010f0eff */
[----:B------:R-:W-:Y:S01]  /*289a0*/  IMAD.MOV.U32 R60, RZ, RZ, R240 ;  /* 0x000000ffff3c7224 */ /* 0x000fe200078e00f0 */
[-C--:B------:R-:W-:Y:S01]  /*289b0*/  LEA R240, P3, R4, R2.reuse, 0x1 ;  /* 0x0000000204f07211 */ /* 0x080fe200078608ff */
[----:B0-----:R-:W-:Y:S01]  /*289c0*/  IMAD.MOV.U32 R52, RZ, RZ, R238 ;  /* 0x000000ffff347224 */ /* 0x001fe200078e00ee */
[CC--:B------:R-:W-:Y:S01]  /*289d0*/  LEA R238, P1, R81.reuse, R2.reuse, 0x1 ;  /* 0x0000000251ee7211 */ /* 0x0c0fe200078208ff */
[----:B------:R-:W-:Y:S01]  /*289e0*/  IMAD.MOV.U32 R53, RZ, RZ, R239 ;  /* 0x000000ffff357224 */ /* 0x000fe200078e00ef */
[-C--:B------:R-:W-:Y:S01]  /*289f0*/  LEA R250, P2, R66, R2.reuse, 0x1 ;  /* 0x0000000242fa7211 */ /* 0x080fe200078408ff */
[----:B------:R-:W-:Y:S01]  /*28a00*/  IMAD.MOV.U32 R58, RZ, RZ, R242 ;  /* 0x000000ffff3a7224 */ /* 0x000fe200078e00f2 */
[-C--:B------:R-:W-:Y:S01]  /*28a10*/  LEA.HI.X.SX32 R239, R81, R3.reuse, 0x1, P1 ;  /* 0x0000000351ef7211 */ /* 0x080fe200008f0eff */
[----:B------:R-:W-:Y:S01]  /*28a20*/  VIADD R93, R5, UR51 ;  /* 0x00000033055d7c36 */ /* 0x000fe20008000000 */
[-C--:B------:R-:W-:Y:S01]  /*28a30*/  LEA R242, P1, R68, R2.reuse, 0x1 ;  /* 0x0000000244f27211 */ /* 0x080fe200078208ff */
[----:B------:R-:W-:Y:S01]  /*28a40*/  IMAD.MOV.U32 R61, RZ, RZ, R241 ;  /* 0x000000ffff3d7224 */ /* 0x000fe200078e00f1 */
[-C--:B------:R-:W-:Y:S01]  /*28a50*/  LEA.HI.X.SX32 R241, R4, R3.reuse, 0x1, P3 ;  /* 0x0000000304f17211 */ /* 0x080fe200018f0eff */
[----:B------:R-:W-:Y:S01]  /*28a60*/  IMAD.MOV.U32 R59, RZ, RZ, R243 ;  /* 0x000000ffff3b7224 */ /* 0x000fe200078e00f3 */
[----:B------:R-:W-:Y:S01]  /*28a70*/  LEA R64, P3, R65, R2, 0x1 ;  /* 0x0000000241407211 */ /* 0x000fe200078608ff */
[----:B------:R-:W-:Y:S01]  /*28a80*/  VIADD R90, R93, UR52 ;  /* 0x000000345d5a7c36 */ /* 0x000fe20008000000 */
[----:B------:R-:W-:-:S02]  /*28a90*/  LEA.HI.X.SX32 R243, R68, R3, 0x1, P1 ;  /* 0x0000000344f37211 */ /* 0x000fc400008f0eff */
[-C--:B------:R-:W-:Y:S02]  /*28aa0*/  LEA.HI.X.SX32 R251, R66, R3.reuse, 0x1, P2 ;  /* 0x0000000342fb7211 */ /* 0x080fe400010f0eff */
[-C--:B------:R-:W-:Y:S01]  /*28ab0*/  LEA R68, P2, R69, R2.reuse, 0x1 ;  /* 0x0000000245447211 */ /* 0x080fe200078408ff */
[----:B------:R-:W-:Y:S01]  /*28ac0*/  VIADD R4, R90, UR53 ;  /* 0x000000355a047c36 */ /* 0x000fe20008000000 */
[-C--:B------:R-:W-:Y:S02]  /*28ad0*/  LEA.HI.X.SX32 R65, R65, R3.reuse, 0x1, P3 ;  /* 0x0000000341417211 */ /* 0x080fe400018f0eff */
[-C--:B------:R-:W-:Y:S02]  /*28ae0*/  LEA R70, P3, R71, R2.reuse, 0x1 ;  /* 0x0000000247467211 */ /* 0x080fe400078608ff */
[-C--:B------:R-:W-:Y:S02]  /*28af0*/  LEA.HI.X.SX32 R69, R69, R3.reuse, 0x1, P2 ;  /* 0x0000000345457211 */ /* 0x080fe400010f0eff */
[----:B------:R-:W-:Y:S01]  /*28b00*/  LEA R74, P2, R75, R2, 0x1 ;  /* 0x000000024b4a7211 */ /* 0x000fe200078408ff */
[----:B------:R-:W-:Y:S01]  /*28b10*/  VIADD R99, R4, UR54 ;  /* 0x0000003604637c36 */ /* 0x000fe20008000000 */
[----:B------:R-:W-:-:S02]  /*28b20*/  LEA.HI.X.SX32 R71, R71, R3, 0x1, P3 ;  /* 0x0000000347477211 */ /* 0x000fc400018f0eff */
[-C--:B------:R-:W-:Y:S02]  /*28b30*/  LEA R76, P3, R77, R2.reuse, 0x1 ;  /* 0x000000024d4c7211 */ /* 0x080fe400078608ff */
[-C--:B------:R-:W-:Y:S02]  /*28b40*/  LEA.HI.X.SX32 R75, R75, R3.reuse, 0x1, P2 ;  /* 0x000000034b4b7211 */ /* 0x080fe400010f0eff */
[-C--:B------:R-:W-:Y:S01]  /*28b50*/  LEA R80, P2, R83, R2.reuse, 0x1 ;  /* 0x0000000253507211 */ /* 0x080fe200078408ff */
[----:B------:R-:W-:Y:S01]  /*28b60*/  VIADD R101, R99, UR58 ;  /* 0x0000003a63657c36 */ /* 0x000fe20008000000 */
[-C--:B------:R-:W-:Y:S02]  /*28b70*/  LEA R66, P1, R67, R2.reuse, 0x1 ;  /* 0x0000000243427211 */ /* 0x080fe400078208ff */
[----:B------:R-:W-:Y:S02]  /*28b80*/  LEA.HI.X.SX32 R77, R77, R3, 0x1, P3 ;  /* 0x000000034d4d7211 */ /* 0x000fe400018f0eff */
[----:B------:R-:W-:-:S02]  /*28b90*/  LEA R82, P3, R0, R2, 0x1 ;  /* 0x0000000200527211 */ /* 0x000fc400078608ff */
[-C--:B------:R-:W-:Y:S01]  /*28ba0*/  LEA.HI.X.SX32 R81, R83, R3.reuse, 0x1, P2 ;  /* 0x0000000353517211 */ /* 0x080fe200010f0eff */
[----:B------:R-:W-:Y:S01]  /*28bb0*/  VIADD R103, R101, UR57 ;  /* 0x0000003965677c36 */ /* 0x000fe20008000000 */
[-C--:B------:R-:W-:Y:S02]  /*28bc0*/  LEA R86, P2, R6, R2.reuse, 0x1 ;  /* 0x0000000206567211 */ /* 0x080fe400078408ff */
[-C--:B------:R-:W-:Y:S02]  /*28bd0*/  LEA.HI.X.SX32 R67, R67, R3.reuse, 0x1, P1 ;  /* 0x0000000343437211 */ /* 0x080fe400008f0eff */
[-C--:B------:R-:W-:Y:S02]  /*28be0*/  LEA R72, P1, R73, R2.reuse, 0x1 ;  /* 0x0000000249487211 */ /* 0x080fe400078208ff */
[----:B------:R-:W-:Y:S02]  /*28bf0*/  LEA.HI.X.SX32 R83, R0, R3, 0x1, P3 ;  /* 0x0000000300537211 */ /* 0x000fe400018f0eff */
[----:B------:R-:W-:-:S02]  /*28c00*/  LEA R88, P3, R5, R2, 0x1 ;  /* 0x0000000205587211 */ /* 0x000fc400078608ff */
[-C--:B------:R-:W-:Y:S01]  /*28c10*/  LEA.HI.X.SX32 R87, R6, R3.reuse, 0x1, P2 ;  /* 0x0000000306577211 */ /* 0x080fe200010f0eff */
[----:B------:R-:W-:Y:S01]  /*28c20*/  VIADD R6, R103, UR56 ;  /* 0x0000003867067c36 */ /* 0x000fe20008000000 */
[-C--:B------:R-:W-:Y:S02]  /*28c30*/  LEA.HI.X.SX32 R73, R73, R3.reuse, 0x1, P1 ;  /* 0x0000000349497211 */ /* 0x080fe400008f0eff */
[-C--:B------:R-:W-:Y:S02]  /*28c40*/  LEA R78, P1, R79, R2.reuse, 0x1 ;  /* 0x000000024f4e7211 */ /* 0x080fe400078208ff */
[-C--:B------:R-:W-:Y:S01]  /*28c50*/  LEA.HI.X.SX32 R89, R5, R3.reuse, 0x1, P3 ;  /* 0x0000000305597211 */ /* 0x080fe200018f0eff */
[----:B------:R-:W-:Y:S01]  /*28c60*/  VIADD R5, R6, UR60 ;  /* 0x0000003c06057c36 */ /* 0x000fe20008000000 */
[----:B------:R-:W-:Y:S02]  /*28c70*/  LEA.HI.X.SX32 R79, R79, R3, 0x1, P1 ;  /* 0x000000034f4f7211 */ /* 0x000fe400008f0eff */
[-C--:B------:R-:W-:Y:S01]  /*28c80*/  LEA R84, P1, R85, R2.reuse, 0x1 ;  /* 0x0000000255547211 */ /* 0x080fe200078208ff */
[----:B------:R-:W-:Y:S01]  /*28c90*/  VIADD R0, R5, UR59 ;  /* 0x0000003b05007c36 */ /* 0x000fe20008000000 */
[----:B------:R-:W-:-:S02]  /*28ca0*/  LEA R96, P3, R4, R2, 0x1 ;  /* 0x0000000204607211 */ /* 0x000fc400078608ff */
[-C--:B------:R-:W-:Y:S01]  /*28cb0*/  LEA.HI.X.SX32 R85, R85, R3.reuse, 0x1, P1 ;  /* 0x0000000355557211 */ /* 0x080fe200008f0eff */
[----:B------:R-:W-:Y:S01]  /*28cc0*/  VIADD R111, R0, UR55 ;  /* 0x00000037006f7c36 */ /* 0x000fe20008000000 */
[-C--:B------:R-:W-:Y:S02]  /*28cd0*/  LEA R92, P1, R93, R2.reuse, 0x1 ;  /* 0x000000025d5c7211 */ /* 0x080fe400078208ff */
[-C--:B------:R-:W-:Y:S02]  /*28ce0*/  LEA R94, P2, R90, R2.reuse, 0x1 ;  /* 0x000000025a5e7211 */ /* 0x080fe400078408ff */
[-C--:B------:R-:W-:Y:S02]  /*28cf0*/  LEA.HI.X.SX32 R97, R4, R3.reuse, 0x1, P3 ;  /* 0x0000000304617211 */ /* 0x080fe400018f0eff */
[----:B------:R-:W-:Y:S01]  /*28d00*/  LEA R102, P3, R103, R2, 0x1 ;  /* 0x0000000267667211 */ /* 0x000fe200078608ff */
[----:B------:R-:W-:Y:S01]  /*28d10*/  VIADD R249, R111, UR61 ;  /* 0x0000003d6ff97c36 */ /* 0x000fe20008000000 */
[----:B------:R-:W-:-:S02]  /*28d20*/  LEA.HI.X.SX32 R93, R93, R3, 0x1, P1 ;  /* 0x000000035d5d7211 */ /* 0x000fc400008f0eff */
[-C--:B------:R-:W-:Y:S02]  /*28d30*/  LEA.HI.X.SX32 R95, R90, R3.reuse, 0x1, P2 ;  /* 0x000000035a5f7211 */ /* 0x080fe400010f0eff */
[-C--:B------:R-:W-:Y:S02]  /*28d40*/  LEA R98, P1, R99, R2.reuse, 0x1 ;  /* 0x0000000263627211 */ /* 0x080fe400078208ff */
[-C--:B------:R-:W-:Y:S02]  /*28d50*/  LEA R100, P2, R101, R2.reuse, 0x1 ;  /* 0x0000000265647211 */ /* 0x080fe400078408ff */
[-C--:B------:R-:W-:Y:S01]  /*28d60*/  LEA.HI.X.SX32 R103, R103, R3.reuse, 0x1, P3 ;  /* 0x0000000367677211 */ /* 0x080fe200018f0eff */
[----:B------:R-:W-:Y:S01]  /*28d70*/  VIADD R90, R249, UR4 ;  /* 0x00000004f95a7c36 */ /* 0x000fe20008000000 */
[----:B------:R-:W-:Y:S01]  /*28d80*/  LEA R108, P3, R0, R2, 0x1 ;  /* 0x00000002006c7211 */ /* 0x000fe200078608ff */
[----:B------:R-:W-:Y:S01]  /*28d90*/  ULDC UR4, c[0x0][0x22c] ;  /* 0x00008b0000047ab9 */ /* 0x000fe20000000800 */
[----:B------:R-:W-:-:S02]  /*28da0*/  LEA.HI.X.SX32 R99, R99, R3, 0x1, P1 ;  /* 0x0000000363637211 */ /* 0x000fc400008f0eff */
[-C--:B------:R-:W-:Y:S02]  /*28db0*/  LEA.HI.X.SX32 R101, R101, R3.reuse, 0x1, P2 ;  /* 0x0000000365657211 */ /* 0x080fe400010f0eff */
[-C--:B------:R-:W-:Y:S02]  /*28dc0*/  LEA R104, P1, R6, R2.reuse, 0x1 ;  /* 0x0000000206687211 */ /* 0x080fe400078208ff */
[C---:B------:R-:W-:Y:S02]  /*28dd0*/  LEA R106, P2, R5.reuse, R2, 0x1 ;  /* 0x00000002056a7211 */ /* 0x040fe400078408ff */
[-C--:B------:R-:W-:Y:S01]  /*28de0*/  LEA.HI.X.SX32 R109, R0, R3.reuse, 0x1, P3 ;  /* 0x00000003006d7211 */ /* 0x080fe200018f0eff */
[----:B------:R-:W-:Y:S01]  /*28df0*/  VIADD R0, R90, UR5 ;  /* 0x000000055a007c36 */ /* 0x000fe20008000000 */
[-C--:B------:R-:W-:Y:S01]  /*28e00*/  LEA.HI.X.SX32 R105, R6, R3.reuse, 0x1, P1 ;  /* 0x0000000306697211 */ /* 0x080fe200008f0eff */
[----:B------:R-:W-:Y:S01]  /*28e10*/  ULDC UR5, c[0x0][0x22c] ;  /* 0x00008b0000057ab9 */ /* 0x000fe20000000800 */
[----:B------:R-:W-:-:S02]  /*28e20*/  LEA.HI.X.SX32 R107, R5, R3, 0x1, P2 ;  /* 0x00000003056b7211 */ /* 0x000fc400010f0eff */
[-C--:B------:R-:W-:Y:S02]  /*28e30*/  LEA R110, P1, R111, R2.reuse, 0x1 ;  /* 0x000000026f6e7211 */ /* 0x080fe400078208ff */
[-C--:B------:R-:W-:Y:S02]  /*28e40*/  LEA R248, P2, R249, R2.reuse, 0x1 ;  /* 0x00000002f9f87211 */ /* 0x080fe400078408ff */
[-C--:B------:R-:W-:Y:S02]  /*28e50*/  LEA R4, P3, R90, R2.reuse, 0x1 ;  /* 0x000000025a047211 */ /* 0x080fe400078608ff */
[----:B------:R-:W-:Y:S02]  /*28e60*/  LEA R2, P4, R0, R2, 0x1 ;  /* 0x0000000200027211 */ /* 0x000fe400078808ff */
[-C--:B------:R-:W-:Y:S02]  /*28e70*/  LEA.HI.X.SX32 R111, R111, R3.reuse, 0x1, P1 ;  /* 0x000000036f6f7211 */ /* 0x080fe400008f0eff */
[----:B------:R-:W-:-:S02]  /*28e80*/  LEA.HI.X.SX32 R249, R249, R3, 0x1, P2 ;  /* 0x00000003f9f97211 */ /* 0x000fc400010f0eff */
[-C--:B------:R-:W-:Y:S02]  /*28e90*/  LEA.HI.X.SX32 R5, R90, R3.reuse, 0x1, P3 ;  /* 0x000000035a057211 */ /* 0x080fe400018f0eff */
[----:B------:R-:W-:Y:S01]  /*28ea0*/  LEA.HI.X.SX32 R3, R0, R3, 0x1, P4 ;  /* 0x0000000300037211 */ /* 0x000fe200020f0eff */
[----:B------:R-:W-:-:S05]  /*28eb0*/  VIADD R0, R7, 0x77 ;  /* 0x0000007707007836 */ /* 0x000fca0000000000 */
[----:B------:R-:W-:Y:S01]  /*28ec0*/  ISETP.LT.AND P5, PT, R0, UR4, !P0 ;  /* 0x0000000400007c0c */ /* 0x000fe2000c7a1270 */
[----:B------:R-:W-:Y:S01]  /*28ed0*/  VIADD R0, R7, 0x78 ;  /* 0x0000007807007836 */ /* 0x000fe20000000000 */
[----:B------:R-:W-:-:S04]  /*28ee0*/  ULDC UR4, c[0x0][0x22c] ;  /* 0x00008b0000047ab9 */ /* 0x000fc80000000800 */
[----:B------:R-:W-:Y:S01]  /*28ef0*/  ISETP.LT.AND P1, PT, R0, UR4, !P0 ;  /* 0x0000000400007c0c */ /* 0x000fe2000c721270 */
[----:B------:R-:W-:Y:S01]  /*28f00*/  VIADD R0, R7, 0x79 ;  /* 0x0000007907007836 */ /* 0x000fe20000000000 */
[----:B------:R-:W-:Y:S01]  /*28f10*/  ULDC UR4, c[0x0][0x22c] ;  /* 0x00008b0000047ab9 */ /* 0x000fe20000000800 */
[----:B------:R-:W-:-:S03]  /*28f20*/  PRMT R91, R91, 0x7632, R91 ;  /* 0x000076325b5b7816 */ /* 0x000fc6000000005b */
[----:B------:R-:W-:Y:S02]  /*28f30*/  ISETP.LT.AND P2, PT, R0, UR4, !P0 ;  /* 0x0000000400007c0c */ /* 0x000fe4000c741270 */
[----:B------:R0:W-:Y:S01]  /*28f40*/  @P5 STG.E.U16 desc[UR30][R52.64], R91 ;  /* 0x0000005b34005986 */ /* 0x0001e2000c10151e */
[----:B------:R-:W-:Y:S01]  /*28f50*/  VIADD R0, R7, 0x7a ;  /* 0x0000007a07007836 */ /* 0x000fe20000000000 */
[----:B------:R-:W-:-:S03]  /*28f60*/  ULDC UR4, c[0x0][0x22c] ;  /* 0x00008b0000047ab9 */ /* 0x000fc60000000800 */
[----:B---3--:R1:W-:Y:S04]  /*28f70*/  @P1 STG.E.U16 desc[UR30][R60.64], R56 ;  /* 0x000000383c001986 */ /* 0x0083e8000c10151e */
[----:B0-----:R-:W2:Y:S04]  /*28f80*/  LDL.LU.64 R90, [R1+0xb80] ;  /* 0x000b8000015a7983 */ /* 0x001ea80000300a00 */
[----:B------:R-:W3:Y:S01]  /*28f90*/  LDL.LU.64 R52, [R1+0xb68] ;  /* 0x000b680001347983 */ /* 0x000ee20000300a00 */
[----:B-1----:R-:W-:-:S03]  /*28fa0*/  PRMT R56, R56, 0x7632, R56 ;  /* 0x0000763238387816 */ /* 0x002fc60000000038 */
[----:B------:R-:W4:Y:S04]  /*28fb0*/  LDL.LU.64 R60, [R1+0xb60] ;  /* 0x000b6000013c7983 */ /* 0x000f280000300a00 */
[----:B------:R0:W-:Y:S04]  /*28fc0*/  @P2 STG.E.U16 desc[UR30][R58.64], R56 ;  /* 0x000000383a002986 */ /* 0x0001e8000c10151e */
[----:B0-----:R-:W3:Y:S01]  /*28fd0*/  LDL.LU.64 R58, [R1+0xf08] ;  /* 0x000f0800013a7983 */ /* 0x001ee20000300a00 */
[----:B------:R-:W-:Y:S01]  /*28fe0*/  ISETP.LT.AND P3, PT, R0, UR4, !P0 ;  /* 0x0000000400007c0c */ /* 0x000fe2000c761270 */
[----:B------:R-:W-:Y:S01]  /*28ff0*/  VIADD R0, R7, 0x7b ;  /* 0x0000007b07007836 */ /* 0x000fe20000000000 */
[----:B------:R-:W-:-:S04]  /*29000*/  ULDC UR4, c[0x0][0x22c] ;  /* 0x00008b0000047ab9 */ /* 0x000fc80000000800 */
[----:B------:R-:W-:-:S07]  /*29010*/  ISETP.LT.AND P4, PT, R0, UR4, !P0 ;  /* 0x0000000400007c0c */ /* 0x000fce000c781270 */
[----:B--2---:R0:W-:Y:S01]  /*29020*/  @P3 STG.E.U16 desc[UR30][R90.64], R57 ;  /* 0x000000395a003986 */ /* 0x0041e2000c10151e */
[----:B------:R-:W-:Y:S01]  /*29030*/  VIADD R0, R7, 0x7c ;  /* 0x0000007c07007836 */ /* 0x000fe20000000000 */
[----:B------:R-:W-:Y:S01]  /*29040*/  ULDC UR4, c[0x0][0x22c] ;  /* 0x00008b0000047ab9 */ /* 0x000fe20000000800 */
[----:B0-----:R-:W-:Y:S01]  /*29050*/  PRMT R57, R57, 0x7632, R57 ;  /* 0x0000763239397816 */ /* 0x001fe20000000039 */
[----:B------:R-:W2:Y:S04]  /*29060*/  LDL.LU.64 R90, [R1+0xb48] ;  /* 0x000b4800015a7983 */ /* 0x000ea80000300a00 */
[----:B---3--:R0:W-:Y:S04]  /*29070*/  @P4 STG.E.U16 desc[UR30][R58.64], R57 ;  /* 0x000000393a004986 */ /* 0x0081e8000c10151e */
[----:B0-----:R-:W3:Y:S04]  /*29080*/  LDL.LU.64 R58, [R1+0xf00] ;  /* 0x000f0000013a7983 */ /* 0x001ee80000300a00 */
[----:B------:R-:W3:Y:S01]  /*29090*/  LDL.LU.64 R56, [R1+0xb70] ;  /* 0x000b700001387983 */ /* 0x000ee20000300a00 */
[----:B------:R-:W-:Y:S01]  /*290a0*/  ISETP.LT.AND P5, PT, R0, UR4, !P0 ;  /* 0x0000000400007c0c */ /* 0x000fe2000c7a1270 */
[C---:B------:R-:W-:Y:S01]  /*290b0*/  VIADD R6, R7.reuse, 0x7d ;  /* 0x0000007d07067836 */ /* 0x040fe20000000000 */
[----:B------:R-:W-:Y:S01]  /*290c0*/  ULDC UR4, c[0x0][0x22c] ;  /* 0x00008b0000047ab9 */ /* 0x000fe20000000800 */
[----:B------:R-:W-:-:S03]  /*290d0*/  VIADD R0, R7, 0x7e ;  /* 0x0000007e07007836 */ /* 0x000fc60000000000 */
[----:B------:R-:W-:Y:S01]  /*290e0*/  ISETP.LT.AND P6, PT, R6, UR5, !P0 ;  /* 0x0000000506007c0c */ /* 0x000fe2000c7c1270 */
[----:B------:R-:W-:Y:S01]  /*290f0*/  ULDC UR5, c[0x0][0x22c] ;  /* 0x00008b0000057ab9 */ /* 0x000fe20000000800 */
[----:B------:R-:W-:Y:S01]  /*29100*/  ISETP.LT.AND P1, PT, R0, UR4, !P0 ;  /* 0x0000000400007c0c */ /* 0x000fe2000c721270 */
[----:B------:R-:W-:Y:S01]  /*29110*/  VIADD R0, R7, 0x7f ;  /* 0x0000007f07007836 */ /* 0x000fe20000000000 */
[----:B------:R-:W-:-:S03]  /*29120*/  ULDC UR4, c[0x0][0x22c] ;  /* 0x00008b0000047ab9 */ /* 0x000fc60000000800 */
[----:B---3--:R0:W-:Y:S02]  /*29130*/  @P5 STG.E.U16 desc[UR30][R56.64], R58 ;  /* 0x0000003a38005986 */ /* 0x0081e4000c10151e */
[----:B0-----:R-:W-:Y:S02]  /*29140*/  PRMT R58, R58, 0x7632, R58 ;  /* 0x000076323a3a7816 */ /* 0x001fe4000000003a */
[----:B------:R-:W3:Y:S04]  /*29150*/  LDL.LU.64 R56, [R1+0xb38] ;  /* 0x000b380001387983 */ /* 0x000ee80000300a00 */
[----:B------:R0:W-:Y:S04]  /*29160*/  @P6 STG.E.U16 desc[UR30][R52.64], R58 ;  /* 0x0000003a34006986 */ /* 0x0001e8000c10151e */
[----:B----4-:R1:W-:Y:S04]  /*29170*/  @P1 STG.E.U16 desc[UR30][R60.64], R59 ;  /* 0x0000003b3c001986 */ /* 0x0103e8000c10151e */
[----:B0-----:R-:W4:Y:S04]  /*29180*/  LDL.LU.64 R52, [R1+0xb28] ;  /* 0x000b280001347983 */ /* 0x001f280000300a00 */
[----:B-1----:R-:W2:Y:S01]  /*29190*/  LDL.LU.64 R60, [R1+0xef8] ;  /* 0x000ef800013c7983 */ /* 0x002ea20000300a00 */
[----:B------:R-:W-:-:S02]  /*291a0*/  ISETP.LT.AND P2, PT, R0, UR4, !P0 ;  /* 0x0000000400007c0c */ /* 0x000fc4000c741270 */
[----:B------:R-:W-:Y:S01]  /*291b0*/  PRMT R6, R59, 0x7632, R6 ;  /* 0x000076323b067816 */ /* 0x000fe20000000006 */
[----:B------:R-:W-:Y:S01]  /*291c0*/  VIADD R0, R7, 0x80 ;  /* 0x0000008007007836 */ /* 0x000fe20000000000 */
[----:B------:R-:W3:Y:S01]  /*291d0*/  LDL.LU.64 R58, [R1+0xb50] ;  /* 0x000b5000013a7983 */ /* 0x000ee20000300a00 */
[----:B------:R-:W-:-:S03]  /*291e0*/  ULDC UR4, c[0x0][0x22c] ;  /* 0x00008b0000047ab9 */ /* 0x000fc60000000800 */
[----:B------:R-:W-:Y:S01]  /*291f0*/  ISETP.LT.AND P3, PT, R0, UR4, !P0 ;  /* 0x0000000400007c0c */ /* 0x000fe2000c761270 */
[----:B------:R-:W-:Y:S01]  /*29200*/  VIADD R0, R7, 0x81 ;  /* 0x0000008107007836 */ /* 0x000fe20000000000 */
[----:B------:R-:W-:-:S03]  /*29210*/  ULDC UR4, c[0x0][0x22c] ;  /* 0x00008b0000047ab9 */ /* 0x000fc60000000800 */
[----:B--2---:R0:W-:Y:S04]  /*29220*/  @P2 STG.E.U16 desc[UR30][R60.64], R6 ;  /* 0x000000063c002986 */ /* 0x0041e8000c10151e */
[----:B0-----:R-:W3:Y:S01]  /*29230*/  LDL.LU.64 R60, [R1+0xef0] ;  /* 0x000ef000013c7983 */ /* 0x001ee20000300a00 */
[----:B------:R-:W-:Y:S01]  /*29240*/  ISETP.LT.AND P4, PT, R0, UR4, !P0 ;  /* 0x0000000400007c0c */ /* 0x000fe2000c781270 */
[----:B------:R-:W-:Y:S01]  /*29250*/  VIADD R0, R7, 0x82 ;  /* 0x0000008207007836 */ /* 0x000fe20000000000 */
[----:B------:R-:W-:-:S04]  /*29260*/  ULDC UR4, c[0x0][0x22c] ;  /* 0x00008b0000047ab9 */ /* 0x000fc80000000800 */
[----:B------:R-:W-:Y:S01]  /*29270*/  ISETP.LT.AND P5, PT, R0, UR4, !P0 ;  /* 0x0000000400007c0c */ /* 0x000fe2000c7a1270 */
[C---:B------:R-:W-:Y:S01]  /*29280*/  VIADD R0, R7.reuse, 0x83 ;  /* 0x0000008307007836 */ /* 0x040fe20000000000 */
[----:B------:R-:W-:Y:S01]  /*29290*/  ULDC UR4, c[0x0][0x22c] ;  /* 0x00008b0000047ab9 */ /* 0x000fe20000000800 */
[----:B---3--:R0:W-:Y:S02]  /*292a0*/  @P3 STG.E.U16 desc[UR30][R58.64], R60 ;  /* 0x0000003c3a003986 */ /* 0x0081e4000c10151e */
[----:B0-----:R-:W-:Y:S02]  /*292b0*/  PRMT R60, R60, 0x7632, R60 ;  /* 0x000076323c3c7816 */ /* 0x001fe4000000003c */
[----:B------:R-:W2:Y:S04]  /*292c0*/  LDL.LU.64 R58, [R1+0xb18] ;  /* 0x000b1800013a7983 */ /* 0x000ea80000300a00 */
[----:B------:R-:W-:Y:S04]  /*292d0*/  @P4 STG.E.U16 desc[UR30][R90.64], R60 ;  /* 0x0000003c5a004986 */ /* 0x000fe8000c10151e */
[----:B------:R0:W-:Y:S04]  /*292e0*/  @P5 STG.E.U16 desc[UR30][R62.64], R61 ;  /* 0x0000003d3e005986 */ /* 0x0001e8000c10151e */
[----:B0-----:R-:W4:Y:S01]  /*292f0*/  LDL.LU.64 R62, [R1+0xee8] ;  /* 0x000ee800013e7983 */ /* 0x001f220000300a00 */
[----:B------:R-:W-:Y:S01]  /*29300*/  ISETP.LT.AND P6, PT, R0, UR4, !P0 ;  /* 0x0000000400007c0c */ /* 0x000fe2000c7c1270 */
[----:B------:R-:W-:Y:S01]  /*29310*/  VIADD R0, R7, 0x84 ;  /* 0x0000008407007836 */ /* 0x000fe20000000000 */
[----:B------:R-:W-:Y:S01]  /*29320*/  ULDC UR4, c[0x0][0x22c] ;  /* 0x00008b0000047ab9 */ /* 0x000fe20000000800 */
[----:B------:R-:W-:Y:S01]  /*29330*/  PRMT R61, R61, 0x7632, R61 ;  /* 0x000076323d3d7816 */ /* 0x000fe2000000003d */
[----:B------:R-:W3:Y:S02]  /*29340*/  LDL.LU.64 R90, [R1+0xb00] ;  /* 0x000b0000015a7983 */ /* 0x000ee40000300a00 */
[----:B------:R-:W-:-:S07]  /*29350*/  ISETP.LT.AND P1, PT, R0, UR4, !P0 ;  /* 0x0000000400007c0c */ /* 0x000fce000c721270 */
[----:B------:R0:W-:Y:S01]  /*29360*/  @P6 STG.E.U16 desc[UR30][R56.64], R61 ;  /* 0x0000003d38006986 */ /* 0x0001e2000c10151e */
[C---:B------:R-:W-:Y:S01]  /*29370*/  VIADD R0, R7.reuse, 0x85 ;  /* 0x0000008507007836 */ /* 0x040fe20000000000 */
[----:B------:R-:W-:Y:S02]  /*29380*/  ULDC UR4, c[0x0][0x22c] ;  /* 0x00008b0000047ab9 */ /* 0x000fe40000000800 */
[----:B0-----:R-:W2:Y:S04]  /*29390*/  LDL.LU.64 R60, [R1+0xb20] ;  /* 0x000b2000013c7983 */ /* 0x001ea80000300a00 */
[----:B------:R-:W3:Y:S04]  /*293a0*/  LDL.LU.64 R56, [R1+0xaf8] ;  /* 0x000af80001387983 */ /* 0x000ee80000300a00 */
[----:B----4-:R0:W-:Y:S04]  /*293b0*/  @P1 STG.E.U16 desc[UR30][R52.64], R62 ;  /* 0x0000003e34001986 */ /* 0x0101e8000c10151e */
[----:B0-----:R-:W4:Y:S01]  /*293c0*/  LDL.LU.64 R52, [R1+0xee0] ;  /* 0x000ee00001347983 */ /* 0x001f220000300a00 */
[----:B------:R-:W-:Y:S01]  /*293d0*/  ISETP.LT.AND P2, PT, R0, UR4, !P0 ;  /* 0x0000000400007c0c */ /* 0x000fe2000c741270 */
[----:B------:R-:W-:Y:S01]  /*293e0*/  VIADD R0, R7, 0x86 ;  /* 0x0000008607007836 */ /* 0x000fe20000000000 */
[----:B------:R-:W-:-:S04]  /*293f0*/  ULDC UR4, c[0x0][0x22c] ;  /* 0x00008b0000047ab9 */ /* 0x000fc80000000800 */
[----:B------:R-:W-:Y:S01]  /*29400*/  ISETP.LT.AND P3, PT, R0, UR4, !P0 ;  /* 0x0000000400007c0c */ /* 0x000fe2000c761270 */
[----:B------:R-:W-:Y:S01]  /*29410*/  VIADD R0, R7, 0x87 ;  /* 0x0000008707007836 */ /* 0x000fe20000000000 */
[----:B------:R-:W-:-:S04]  /*29420*/  ULDC UR4, c[0x0][0x22c] ;  /* 0x00008b0000047ab9 */ /* 0x000fc80000000800 */
[----:B------:R-:W-:Y:S02]  /*29430*/  ISETP.LT.AND P4, PT, R0, UR4, !P0 ;  /* 0x0000000400007c0c */ /* 0x000fe4000c781270 */
[----:B------:R-:W-:Y:S02]  /*29440*/  PRMT R62, R62, 0x7632, R62 ;  /* 0x000076323e3e7816 */ /* 0x000fe4000000003e */
[----:B------:R-:W-:Y:S01]  /*29450*/  PRMT R6, R63, 0x7632, R6 ;  /* 0x000076323f067816 */ /* 0x000fe20000000006 */
[C---:B------:R-:W-:Y:S01]  /*29460*/  VIADD R0, R7.reuse, 0x88 ;  /* 0x0000008807007836 */ /* 0x040fe20000000000 */
[----:B------:R-:W-:Y:S01]  /*29470*/  ULDC UR4, c[0x0][0x22c] ;  /* 0x00008b0000047ab9 */ /* 0x000fe20000000800 */
[----:B--2---:R0:W-:Y:S04]  /*29480*/  @P2 STG.E.U16 desc[UR30][R60.64], R62 ;  /* 0x0000003e3c002986 */ /* 0x0041e8000c10151e */
[----:B------:R1:W-:Y:S04]  /*29490*/  @P3 STG.E.U16 desc[UR30][R58.64], R63 ;  /* 0x0000003f3a003986 */ /* 0x0003e8000c10151e */
[----:B0-----:R-:W2:Y:S04]  /*294a0*/  LDL.LU.64 R60, [R1+0xae8] ;  /* 0x000ae800013c7983 */ /* 0x001ea80000300a00 */
[----:B-1----:R-:W3:Y:S04]  /*294b0*/  LDL.LU.64 R62, [R1+0xb08] ;  /* 0x000b0800013e7983 */ /* 0x002ee80000300a00 */
[----:B------:R-:W2:Y:S04]  /*294c0*/  LDL.LU.64 R58, [R1+0xae0] ;  /* 0x000ae000013a7983 */ /* 0x000ea80000300a00 */
[----:B----4-:R0:W-:Y:S04]  /*294d0*/  @P4 STG.E.U16 desc[UR30][R52.64], R6 ;  /* 0x0000000634004986 */ /* 0x0101e8000c10151e */
[----:B0-----:R-:W3:Y:S01]  /*294e0*/  LDL.LU.64 R52, [R1+0xed8] ;  /* 0x000ed80001347983 */ /* 0x001ee20000300a00 */
[----:B------:R-:W-:Y:S01]  /*294f0*/  ISETP.LT.AND P5, PT, R0, UR4, !P0 ;  /* 0x0000000400007c0c */ /* 0x000fe2000c7a1270 */
[----:B------:R-:W-:Y:S01]  /*29500*/  VIADD R0, R7, 0x89 ;  /* 0x0000008907007836 */ /* 0x000fe20000000000 */
[----:B------:R-:W-:-:S04]  /*29510*/  ULDC UR4, c[0x0][0x22c] ;  /* 0x00008b0000047ab9 */ /* 0x000fc80000000800 */
[----:B------:R-:W-:Y:S01]  /*29520*/  ISETP.LT.AND P6, PT, R0, UR4, !P0 ;  /* 0x0000000400007c0c */ /* 0x000fe2000c7c1270 */
[----:B------:R-:W-:Y:S01]  /*29530*/  VIADD R0, R7, 0x8a ;  /* 0x0000008a07007836 */ /* 0x000fe20000000000 */
[----:B------:R-:W-:-:S04]  /*29540*/  ULDC UR4, c[0x0][0x22c] ;  /* 0x00008b0000047ab9 */ /* 0x000fc80000000800 */
[----:B------:R-:W-:Y:S01]  /*29550*/  ISETP.LT.AND P1, PT, R0, UR4, !P0 ;  /* 0x0000000400007c0c */ /* 0x000fe2000c721270 */
[----:B------:R-:W-:Y:S01]  /*29560*/  VIADD R0, R7, 0x8b ;  /* 0x0000008b07007836 */ /* 0x000fe20000000000 */
[----:B------:R-:W-:-:S04]  /*29570*/  ULDC UR4, c[0x0][0x22c] ;  /* 0x00008b0000047ab9 */ /* 0x000fc80000000800 */
[----:B------:R-:W-:Y:S01]  /*29580*/  ISETP.LT.AND P2, PT, R0, UR4, !P0 ;  /* 0x0000000400007c0c */ /* 0x000fe2000c741270 */
[----:B---3--:R0:W-:Y:S01]  /*29590*/  @P5 STG.E.U16 desc[UR30][R62.64], R52 ;  /* 0x000000343e005986 */ /* 0x0081e2000c10151e */
[----:B------:R-:W-:Y:S01]  /*295a0*/  VIADD R0, R7, 0x8c ;  /* 0x0000008c07007836 */ /* 0x000fe20000000000 */
[----:B------:R-:W-:Y:S01]  /*295b0*/  ULDC UR4, c[0x0][0x22c] ;  /* 0x00008b0000047ab9 */ /* 0x000fe20000000800 */
[----:B0-----:R-:W-:-:S05]  /*295c0*/  PRMT R52, R52, 0x7632, R52 ;  /* 0x0000763234347816 */ /* 0x001fca0000000034 */
[----:B------:R0:W-:Y:S04]  /*295d0*/  @P6 STG.E.U16 desc[UR30][R90.64], R52 ;  /* 0x000000345a006986 */ /* 0x0001e8000c10151e */
[----:B------:R1:W-:Y:S04]  /*295e0*/  @P1 STG.E.U16 desc[UR30][R56.64], R53 ;  /* 0x0000003538001986 */ /* 0x0003e8000c10151e */
[----:B0-----:R-:W3:Y:S01]  /*295f0*/  LDL.LU.64 R90, [R1+0xad0] ;  /* 0x000ad000015a7983 */ /* 0x001ee20000300a00 */
[----:B-1----:R-:W-:-:S03]  /*29600*/  PRMT R53, R53, 0x7632, R53 ;  /* 0x0000763235357816 */ /* 0x002fc60000000035 */
[----:B------:R-:W4:Y:S04]  /*29610*/  LDL.LU.64 R62, [R1+0xac0] ;  /* 0x000ac000013e7983 */ /* 0x000f280000300a00 */
[----:B------:R-:W4:Y:S04]  /*29620*/  LDL.LU.64 R56, [R1+0xab8] ;  /* 0x000ab80001387983 */ /* 0x000f280000300a00 */
[----:B------:R0:W-:Y:S04]  /*29630*/  @P2 STG.E.U16 desc[UR30][R54.64], R53 ;  /* 0x0000003536002986 */ /* 0x0001e8000c10151e */
[----:B0-----:R-:W2:Y:S01]  /*29640*/  LDL.LU.64 R54, [R1+0xed0] ;  /* 0x000ed00001367983 */ /* 0x001ea20000300a00 */
[----:B------:R-:W-:Y:S01]  /*29650*/  ISETP.LT.AND P3, PT, R0, UR4, !P0 ;  /* 0x0000000400007c0c */ /* 0x000fe2000c761270 */
[----:B------:R-:W-:Y:S01]  /*29660*/  VIADD R0, R7, 0x8d ;  /* 0x0000008d07007836 */ /* 0x000fe20000000000 */
[----:B------:R-:W-:-:S04]  /*29670*/  ULDC UR4, c[0x0][0x22c] ;  /* 0x00008b0000047ab9 */ /* 0x000fc80000000800 */
[----:B------:R-:W-:Y:S01]  /*29680*/  ISETP.LT.AND P4, PT, R0, UR4, !P0 ;  /* 0x0000000400007c0c */ /* 0x000fe2000c781270 */
[----:B------:R-:W-:Y:S01]  /*29690*/  VIADD R0, R7, 0x8e ;  /* 0x0000008e07007836 */ /* 0x000fe20000000000 */
[----:B------:R-:W-:-:S04]  /*296a0*/  ULDC UR4, c[0x0][0x22c] ;  /* 0x00008b0000047ab9 */ /* 0x000fc80000000800 */
[----:B------:R-:W-:Y:S01]  /*296b0*/  ISETP.LT.AND P5, PT, R0, UR4, !P0 ;  /* 0x0000000400007c0c */ /* 0x000fe2000c7a1270 */
[C---:B------:R-:W-:Y:S01]  /*296c0*/  VIADD R0, R7.reuse, 0x8f ;  /* 0x0000008f07007836 */ /* 0x040fe20000000000 */
[----:B------:R-:W-:Y:S01]  /*296d0*/  ULDC UR4, c[0x0][0x22c] ;  /* 0x00008b0000047ab9 */ /* 0x000fe20000000800 */
[----:B--2---:R0:W-:Y:S02]  /*296e0*/  @P3 STG.E.U16 desc[UR30][R60.64], R54 ;  /* 0x000000363c003986 */ /* 0x0041e4000c10151e */
[----:B0-----:R-:W-:Y:S02]  /*296f0*/  PRMT R54, R54, 0x7632, R54 ;  /* 0x0000763236367816 */ /* 0x001fe40000000036 */
[----:B------:R-:W2:Y:S04]  /*29700*/  LDL.LU.64 R60, [R1+0xaa8] ;  /* 0x000aa800013c7983 */ /* 0x000ea80000300a00 */
[----:B------:R0:W-:Y:S04]  /*29710*/  @P4 STG.E.U16 desc[UR30][R58.64], R54 ;  /* 0x000000363a004986 */ /* 0x0001e8000c10151e */
[----:B------:R1:W-:Y:S04]  /*29720*/  @P5 STG.E.U16 desc[UR30][R48.64], R55 ;  /* 0x0000003730005986 */ /* 0x0003e8000c10151e */
[----:B0-----:R-:W2:Y:S04]  /*29730*/  LDL.LU.64 R58, [R1+0xaa0] ;  /* 0x000aa000013a7983 */ /* 0x001ea80000300a00 */
[----:B-1----:R-:W4:Y:S01]  /*29740*/  LDL.LU.64 R48, [R1+0xec8] ;  /* 0x000ec80001307983 */ /* 0x002f220000300a00 */
        /* <DEDUP_REMOVED lines=11> */
[----:B---3--:R0:W-:Y:S01]  /*29800*/  @P6 STG.E.U16 desc[UR30][R90.64], R6 ;  /* 0x000000065a006986 */ /* 0x0081e2000c10151e */
[----:B------:R-:W-:Y:S01]  /*29810*/  VIADD R0, R7, 0x93 ;  /* 0x0000009307007836 */ /* 0x000fe20000000000 */
[----:B------:R-:W-:Y:S02]  /*29820*/  ULDC UR4, c[0x0][0x22c] ;  /* 0x00008b0000047ab9 */ /* 0x000fe40000000800 */
[----:B0-----:R-:W3:Y:S04]  /*29830*/  LDL.LU.64 R90, [R1+0xa98] ;  /* 0x000a9800015a7983 */ /* 0x001ee80000300a00 */
[----:B----4-:R0:W-:Y:S02]  /*29840*/  @P1 STG.E.U16 desc[UR30][R62.64], R48 ;  /* 0x000000303e001986 */ /* 0x0101e4000c10151e */
[----:B0-----:R-:W-:-:S02]  /*29850*/  PRMT R48, R48, 0x7632, R48 ;  /* 0x0000763230307816 */ /* 0x001fc40000000030 */
[----:B------:R-:W4:Y:S04]  /*29860*/  LDL.LU.64 R62, [R1+0xa88] ;  /* 0x000a8800013e7983 */ /* 0x000f280000300a00 */
[----:B------:R0:W-:Y:S04]  /*29870*/  @P2 STG.E.U16 desc[UR30][R56.64], R48 ;  /* 0x0000003038002986 */ /* 0x0001e8000c10151e */
[----:B------:R1:W-:Y:S04]  /*29880*/  @P3 STG.E.U16 desc[UR30][R50.64], R49 ;  /* 0x0000003132003986 */ /* 0x0003e8000c10151e */
[----:B0-----:R-:W4:Y:S04]  /*29890*/  LDL.LU.64 R56, [R1+0xa78] ;  /* 0x000a780001387983 */ /* 0x001f280000300a00 */
[----:B-1----:R-:W3:Y:S01]  /*298a0*/  LDL.LU.64 R50, [R1+0xec0] ;  /* 0x000ec00001327983 */ /* 0x002ee20000300a00 */
        /* <DEDUP_REMOVED lines=11> */
[----:B--2---:R0:W-:Y:S01]  /*29960*/  @P4 STG.E.U16 desc[UR30][R60.64], R49 ;  /* 0x000000313c004986 */ /* 0x0041e2000c10151e */
[----:B------:R-:W-:Y:S01]  /*29970*/  VIADD R0, R7, 0x97 ;  /* 0x0000009707007836 */ /* 0x000fe20000000000 */
[----:B------:R-:W-:Y:S02]  /*29980*/  ULDC UR4, c[0x0][0x22c] ;  /* 0x00008b0000047ab9 */ /* 0x000fe40000000800 */
[----:B0-----:R-:W2:Y:S04]  /*29990*/  LDL.LU.64 R60, [R1+0xa68] ;  /* 0x000a6800013c7983 */ /* 0x001ea80000300a00 */
[----:B---3--:R0:W-:Y:S02]  /*299a0*/  @P5 STG.E.U16 desc[UR30][R58.64], R50 ;  /* 0x000000323a005986 */ /* 0x0081e4000c10151e */
[----:B0-----:R-:W-:-:S02]  /*299b0*/  PRMT R50, R50, 0x7632, R50 ;  /* 0x0000763232327816 */ /* 0x001fc40000000032 */
[----:B------:R-:W3:Y:S04]  /*299c0*/  LDL.LU.64 R58, [R1+0xa60] ;  /* 0x000a6000013a7983 */ /* 0x000ee80000300a00 */
[----:B------:R0:W-:Y:S04]  /*299d0*/  @P6 STG.E.U16 desc[UR30][R90.64], R50 ;  /* 0x000000325a006986 */ /* 0x0001e8000c10151e */
[----:B------:R1:W-:Y:S04]  /*299e0*/  @P1 STG.E.U16 desc[UR30][R44.64], R51 ;  /* 0x000000332c001986 */ /* 0x0003e8000c10151e */
[----:B0-----:R-:W3:Y:S04]  /*299f0*/  LDL.LU.64 R90, [R1+0xa58] ;  /* 0x000a5800015a7983 */ /* 0x001ee80000300a00 */
[----:B-1----:R-:W2:Y:S01]  /*29a00*/  LDL.LU.64 R44, [R1+0xeb8] ;  /* 0x000eb800012c7983 */ /* 0x002ea20000300a00 */
        /* <DEDUP_REMOVED lines=8> */
[----:B----4-:R-:W-:Y:S01]  /*29a90*/  @P2 STG.E.U16 desc[UR30][R62.64], R6 ;  /* 0x000000063e002986 */ /* 0x010fe2000c10151e */
[----:B------:R-:W-:Y:S01]  /*29aa0*/  VIADD R0, R7, 0x9a ;  /* 0x0000009a07007836 */ /* 0x000fe20000000000 */
[----:B------:R-:W-:-:S03]  /*29ab0*/  ULDC UR4, c[0x0][0x22c] ;  /* 0x00008b0000047ab9 */ /* 0x000fc60000000800 */
[----:B--2---:R0:W-:Y:S02]  /*29ac0*/  @P3 STG.E.U16 desc[UR30][R56.64], R44 ;  /* 0x0000002c38003986 */ /* 0x0041e4000c10151e */
[----:B0-----:R-:W-:-:S05]  /*29ad0*/  PRMT R44, R44, 0x7632, R44 ;  /* 0x000076322c2c7816 */ /* 0x001fca000000002c */
[----:B------:R0:W-:Y:S04]  /*29ae0*/  @P4 STG.E.U16 desc[UR30][R46.64], R44 ;  /* 0x0000002c2e004986 */ /* 0x0001e8000c10151e */
[----:B0-----:R-:W2:Y:S01]  /*29af0*/  LDL.LU.64 R46, [R1+0xeb0] ;  /* 0x000eb000012e7983 */ /* 0x001ea20000300a00 */
[----:B------:R-:W-:Y:S01]  /*29b00*/  ISETP.LT.AND P5, PT, R0, UR4, !P0 ;  /* 0x0000000400007c0c */ /* 0x000fe2000c7a1270 */
[C---:B------:R-:W-:Y:S01]  /*29b10*/  VIADD R0, R7.reuse, 0x9b ;  /* 0x0000009b07007836 */ /* 0x040fe20000000000 */
[----:B------:R-:W-:Y:S01]  /*29b20*/  ULDC UR4, c[0x0][0x22c] ;  /* 0x00008b0000047ab9 */ /* 0x000fe20000000800 */
[----:B------:R-:W4:Y:S03]  /*29b30*/  LDL.LU.64 R62, [R1+0xa40] ;  /* 0x000a4000013e7983 */ /* 0x000f260000300a00 */
[----:B------:R-:W-:Y:S01]  /*29b40*/  ISETP.LT.AND P6, PT, R0, UR4, !P0 ;  /* 0x0000000400007c0c */ /* 0x000fe2000c7c1270 */
[C---:B------:R-:W-:Y:S01]  /*29b50*/  VIADD R0, R7.reuse, 0x9c ;  /* 0x0000009c07007836 */ /* 0x040fe20000000000 */
[----:B------:R-:W-:Y:S01]  /*29b60*/  ULDC UR4, c[0x0][0x22c] ;  /* 0x00008b0000047ab9 */ /* 0x000fe20000000800 */
[----:B------:R-:W4:Y:S03]  /*29b70*/  LDL.LU.64 R56, [R1+0xa38] ;  /* 0x000a380001387983 */ /* 0x000f260000300a00 */
[----:B------:R-:W-:Y:S01]  /*29b80*/  ISETP.LT.AND P1, PT, R0, UR4, !P0 ;  /* 0x0000000400007c0c */ /* 0x000fe2000c721270 */
[----:B------:R-:W-:Y:S01]  /*29b90*/  VIADD R0, R7, 0x9d ;  /* 0x0000009d07007836 */ /* 0x000fe20000000000 */
[----:B------:R-:W-:Y:S01]  /*29ba0*/  ULDC UR4, c[0x0][0x22c] ;  /* 0x00008b0000047ab9 */ /* 0x000fe20000000800 */
[----:B------:R0:W-:Y:S03]  /*29bb0*/  @P5 STG.E.U16 desc[UR30][R60.64], R45 ;  /* 0x0000002d3c005986 */ /* 0x0001e6000c10151e */
[----:B------:R-:W-:-:S02]  /*29bc0*/  ISETP.LT.AND P2, PT, R0, UR4, !P0 ;  /* 0x0000000400007c0c */ /* 0x000fc4000c741270 */
[----:B0-----:R-:W-:Y:S01]  /*29bd0*/  PRMT R45, R45, 0x7632, R45 ;  /* 0x000076322d2d7816 */ /* 0x001fe2000000002d */
[----:B------:R-:W-:Y:S01]  /*29be0*/  VIADD R0, R7, 0x9e ;  /* 0x0000009e07007836 */ /* 0x000fe20000000000 */
[----:B------:R-:W-:-:S03]  /*29bf0*/  ULDC UR4, c[0x0][0x22c] ;  /* 0x00008b0000047ab9 */ /* 0x000fc60000000800 */
[----:B---3--:R0:W-:Y:S04]  /*29c00*/  @P6 STG.E.U16 desc[UR30][R58.64], R45 ;  /* 0x0000002d3a006986 */ /* 0x0081e8000c10151e */
[----:B0-----:R-:W3:Y:S04]  /*29c10*/  LDL.LU.64 R44, [R1+0xa48] ;  /* 0x000a4800012c7983 */ /* 0x001ee80000300a00 */
[----:B------:R-:W4:Y:S04]  /*29c20*/  LDL.LU.64 R60, [R1+0xa28] ;  /* 0x000a2800013c7983 */ /* 0x000f280000300a00 */
[----:B--2---:R0:W-:Y:S02]  /*29c30*/  @P1 STG.E.U16 desc[UR30][R90.64], R46 ;  /* 0x0000002e5a001986 */ /* 0x0041e4000c10151e */
[----:B0-----:R-:W-:-:S05]  /*29c40*/  PRMT R46, R46, 0x7632, R46 ;  /* 0x000076322e2e7816 */ /* 0x001fca000000002e */
[----:B------:R0:W-:Y:S04]  /*29c50*/  @P2 STG.E.U16 desc[UR30][R40.64], R46 ;  /* 0x0000002e28002986 */ /* 0x0001e8000c10151e */
[----:B0-----:R-:W2:Y:S01]  /*29c60*/  LDL.LU.64 R40, [R1+0xea8] ;  /* 0x000ea80001287983 */ /* 0x001ea20000300a00 */
[----:B------:R-:W-:Y:S01]  /*29c70*/  ISETP.LT.AND P3, PT, R0, UR4, !P0 ;  /* 0x0000000400007c0c */ /* 0x000fe2000c761270 */
[----:B------:R-:W-:Y:S01]  /*29c80*/  VIADD R0, R7, 0x9f ;  /* 0x0000009f07007836 */ /* 0x000fe20000000000 */
[----:B------:R-:W-:Y:S01]  /*29c90*/  ULDC UR4, c[0x0][0x22c] ;  /* 0x00008b0000047ab9 */ /* 0x000fe20000000800 */
[----:B------:R-:W-:Y:S01]  /*29ca0*/  PRMT R6, R47, 0x7632, R6 ;  /* 0x000076322f067816 */ /* 0x000fe20000000006 */
[----:B------:R-:W2:Y:S02]  /*29cb0*/  LDL.LU.64 R58, [R1+0xa20] ;  /* 0x000a2000013a7983 */ /* 0x000ea40000300a00 */
[----:B------:R-:W-:Y:S01]  /*29cc0*/  ISETP.LT.AND P4, PT, R0, UR4, !P0 ;  /* 0x0000000400007c0c */ /* 0x000fe2000c781270 */
[C---:B------:R-:W-:Y:S01]  /*29cd0*/  VIADD R0, R7.reuse, 0xa0 ;  /* 0x000000a007007836 */ /* 0x040fe20000000000 */
[----:B------:R-:W-:Y:S01]  /*29ce0*/  ULDC UR4, c[0x0][0x22c] ;  /* 0x00008b0000047ab9 */ /* 0x000fe20000000800 */
[----:B------:R-:W2:Y:S03]  /*29cf0*/  LDL.LU.64 R90, [R1+0xa18] ;  /* 0x000a1800015a7983 */ /* 0x000ea60000300a00 */
[----:B------:R-:W-:Y:S01]  /*29d00*/  ISETP.LT.AND P5, PT, R0, UR4, !P0 ;  /* 0x0000000400007c0c */ /* 0x000fe2000c7a1270 */
[----:B------:R-:W-:Y:S01]  /*29d10*/  VIADD R0, R7, 0xa1 ;  /* 0x000000a107007836 */ /* 0x000fe20000000000 */
[----:B------:R-:W-:-:S04]  /*29d20*/  ULDC UR4, c[0x0][0x22c] ;  /* 0x00008b0000047ab9 */ /* 0x000fc80000000800 */
[----:B------:R-:W-:Y:S01]  /*29d30*/  ISETP.LT.AND P6, PT, R0, UR4, !P0 ;  /* 0x0000000400007c0c */ /* 0x000fe2000c7c1270 */
[----:B---3--:R0:W-:Y:S01]  /*29d40*/  @P3 STG.E.U16 desc[UR30][R44.64], R47 ;  /* 0x0000002f2c003986 */ /* 0x0081e2000c10151e */
[----:B------:R-:W-:Y:S01]  /*29d50*/  VIADD R0, R7, 0xa2 ;  /* 0x000000a207007836 */ /* 0x000fe20000000000 */
[----:B------:R-:W-:Y:S02]  /*29d60*/  ULDC UR4, c[0x0][0x22c] ;  /* 0x00008b0000047ab9 */ /* 0x000fe40000000800 */
[----:B----4-:R-:W-:Y:S04]  /*29d70*/  @P4 STG.E.U16 desc[UR30][R62.64], R6 ;  /* 0x000000063e004986 */ /* 0x010fe8000c10151e */
[----:B0-----:R-:W3:Y:S04]  /*29d80*/  LDL.LU.64 R44, [R1+0xa08] ;  /* 0x000a0800012c7983 */ /* 0x001ee80000300a00 */
        /* <DEDUP_REMOVED lines=18> */
[----:B------:R-:W4:Y:S01]  /*29eb0*/  LDL.LU.64 R60, [R1+0x9e8] ;  /* 0x0009e800013c7983 */ /* 0x000f220000300a00 */
[----:B------:R-:W-:Y:S01]  /*29ec0*/  VIADD R0, R7, 0xa6 ;  /* 0x000000a607007836 */ /* 0x000fe20000000000 */
[----:B------:R-:W-:Y:S02]  /*29ed0*/  ULDC UR4, c[0x0][0x22c] ;  /* 0x00008b0000047ab9 */ /* 0x000fe40000000800 */
[----:B------:R-:W-:Y:S04]  /*29ee0*/  @P2 STG.E.U16 desc[UR30][R58.64], R41 ;  /* 0x000000293a002986 */ /* 0x000fe8000c10151e */
        /* <DEDUP_REMOVED lines=1356> */
[----:B------:R-:W-:-:S04]  /*2f3b0*/  ULDC UR4, c[0x0][0x22c] ;  /* 0x00008b0000047ab9 */ /* 0x000fc80000000800 */
[----:B------:R-:W-:Y:S01]  /*2f3c0*/  ISETP.LT.AND P6, PT, R0, UR4, !P0 ;  /* 0x0000000400007c0c */ /* 0x000fe2000c7c1270 */
[----:B------:R0:W-:Y:S01]  /*2f3d0*/  @P3 STG.E.U16 desc[UR30][R60.64], R201 ;  /* 0x000000c93c003986 */ /* 0x0001e2000c10151e */
[----:B------:R-:W-:Y:S01]  /*2f3e0*/  VIADD R0, R7, 0x19e ;  /* 0x0000019e07007836 */ /* 0x000fe20000000000 */
[----:B------:R-:W-:Y:S01]  /*2f3f0*/  ULDC UR4, c[0x0][0x22c] ;  /* 0x00008b0000047ab9 */ /* 0x000fe20000000800 */
[----:B0-----:R-:W-:Y:S01]  /*2f400*/  PRMT R201, R201, 0x7632, R201 ;  /* 0x00007632c9c97816 */ /* 0x001fe200000000c9 */
[----:B------:R-:W4:Y:S04]  /*2f410*/  LDL.LU.64 R60, [R1+0x210] ;  /* 0x00021000013c7983 */ /* 0x000f280000300a00 */
[----:B------:R-:W-:Y:S01]  /*2f420*/  @P4 STG.E.U16 desc[UR30][R58.64], R201 ;  /* 0x000000c93a004986 */ /* 0x000fe2000c10151e */
[----:B--2---:R-:W-:-:S03]  /*2f430*/  PRMT R6, R202, 0x7632, R6 ;  /* 0x00007632ca067816 */ /* 0x004fc60000000006 */
[----:B------:R-:W-:Y:S04]  /*2f440*/  @P5 STG.E.U16 desc[UR30][R90.64], R202 ;  /* 0x000000ca5a005986 */ /* 0x000fe8000c10151e */
        /* <DEDUP_REMOVED lines=19> */
[----:B0-----:R-:W3:Y:S01]  /*2f580*/  LDL.LU.64 R44, [R1+0x1f0] ;  /* 0x0001f000012c7983 */ /* 0x001ee20000300a00 */
        /* <DEDUP_REMOVED lines=8> */
[----:B------:R-:W4:Y:S02]  /*2f610*/  LDL.LU.64 R62, [R1+0x1e8] ;  /* 0x0001e800013e7983 */ /* 0x000f240000300a00 */
        /* <DEDUP_REMOVED lines=10> */
[----:B------:R-:W-:Y:S02]  /*2f6c0*/  ULDC UR4, c[0x0][0x22c] ;  /* 0x00008b0000047ab9 */ /* 0x000fe40000000800 */
[----:B------:R-:W-:Y:S04]  /*2f6d0*/  @P6 STG.E.U16 desc[UR30][R58.64], R8 ;  /* 0x000000083a006986 */ /* 0x000fe8000c10151e */
[----:B0-----:R-:W4:Y:S01]  /*2f6e0*/  LDL.LU.64 R60, [R1+0x1d0] ;  /* 0x0001d000013c7983 */ /* 0x001f220000300a00 */
        /* <DEDUP_REMOVED lines=215> */
[----:B------:R-:W-:Y:S01]  /*30460*/  @P3 STG.E.U16 desc[UR30][R60.64], R225 ;  /* 0x000000e13c003986 */ /* 0x000fe2000c10151e */
[----:B------:R-:W-:Y:S01]  /*30470*/  VIADD R0, R7, 0x1ce ;  /* 0x000001ce07007836 */ /* 0x000fe20000000000 */
[----:B------:R-:W-:Y:S02]  /*30480*/  ULDC UR4, c[0x0][0x22c] ;  /* 0x00008b0000047ab9 */ /* 0x000fe40000000800 */
[----:B------:R-:W-:Y:S01]  /*30490*/  @P4 STG.E.U16 desc[UR30][R58.64], R8 ;  /* 0x000000083a004986 */ /* 0x000fe2000c10151e */
[----:B--2---:R-:W-:-:S03]  /*304a0*/  PRMT R6, R226, 0x7632, R6 ;  /* 0x00007632e2067816 */ /* 0x004fc60000000006 */
[----:B------:R0:W-:Y:S04]  /*304b0*/  @P5 STG.E.U16 desc[UR30][R90.64], R226 ;  /* 0x000000e25a005986 */ /* 0x0001e8000c10151e */
[----:B------:R1:W-:Y:S04]  /*304c0*/  @P6 STG.E.U16 desc[UR30][R228.64], R6 ;  /* 0x00000006e4006986 */ /* 0x0003e8000c10151e */
[----:B0-----:R-:W2:Y:S04]  /*304d0*/  LDL.LU.64 R90, [R1+0x90] ;  /* 0x00009000015a7983 */ /* 0x001ea80000300a00 */
[----:B-1----:R-:W2:Y:S01]  /*304e0*/  LDL.LU.64 R228, [R1+0xc48] ;  /* 0x000c480001e47983 */ /* 0x002ea20000300a00 */
        /* <DEDUP_REMOVED lines=28> */
[----:B------:R-:W-:Y:S01]  /*306b0*/  VIADD R0, R7, 0x1d4 ;  /* 0x000001d407007836 */ /* 0x000fe20000000000 */
[----:B------:R-:W-:-:S04]  /*306c0*/  ULDC UR4, c[0x0][0x22c] ;  /* 0x00008b0000047ab9 */ /* 0x000fc80000000800 */
[----:B------:R-:W-:Y:S01]  /*306d0*/  ISETP.LT.AND P1, PT, R0, UR4, !P0 ;  /* 0x0000000400007c0c */ /* 0x000fe2000c721270 */
[----:B------:R-:W-:Y:S01]  /*306e0*/  VIADD R0, R7, 0x1d5 ;  /* 0x000001d507007836 */ /* 0x000fe20000000000 */
[----:B------:R-:W-:-:S04]  /*306f0*/  ULDC UR4, c[0x0][0x22c] ;  /* 0x00008b0000047ab9 */ /* 0x000fc80000000800 */
[----:B------:R-:W-:Y:S01]  /*30700*/  ISETP.LT.AND P2, PT, R0, UR4, !P0 ;  /* 0x0000000400007c0c */ /* 0x000fe2000c741270 */
[----:B------:R0:W-:Y:S01]  /*30710*/  @P5 STG.E.U16 desc[UR30][R90.64], R229 ;  /* 0x000000e55a005986 */ /* 0x0001e2000c10151e */
[----:B------:R-:W-:Y:S01]  /*30720*/  VIADD R0, R7, 0x1d6 ;  /* 0x000001d607007836 */ /* 0x000fe20000000000 */
[----:B------:R-:W-:Y:S02]  /*30730*/  ULDC UR4, c[0x0][0x22c] ;  /* 0x00008b0000047ab9 */ /* 0x000fe40000000800 */
[----:B------:R1:W-:Y:S04]  /*30740*/  @P6 STG.E.U16 desc[UR30][R60.64], R8 ;  /* 0x000000083c006986 */ /* 0x0003e8000c10151e */
[----:B0-----:R-:W4:Y:S04]  /*30750*/  LDL.LU.64 R90, [R1+0x60] ;  /* 0x00006000015a7983 */ /* 0x001f280000300a00 */
[----:B------:R-:W4:Y:S04]  /*30760*/  LDL.LU.64 R62, [R1+0x50] ;  /* 0x00005000013e7983 */ /* 0x000f280000300a00 */
[----:B-1----:R-:W4:Y:S01]  /*30770*/  LDL.LU.64 R60, [R1+0x48] ;  /* 0x00004800013c7983 */ /* 0x002f220000300a00 */
        /* <DEDUP_REMOVED lines=10> */
[----:B------:R-:W-:Y:S01]  /*30820*/  VIADD R0, R7, 0x1d8 ;  /* 0x000001d807007836 */ /* 0x000fe20000000000 */
[----:B------:R-:W-:-:S04]  /*30830*/  ULDC UR4, c[0x0][0x22c] ;  /* 0x00008b0000047ab9 */ /* 0x000fc80000000800 */
[----:B------:R-:W-:Y:S01]  /*30840*/  ISETP.LT.AND P5, PT, R0, UR4, !P0 ;  /* 0x0000000400007c0c */ /* 0x000fe2000c7a1270 */
[----:B------:R-:W-:Y:S01]  /*30850*/  VIADD R0, R7, 0x1d9 ;  /* 0x000001d907007836 */ /* 0x000fe20000000000 */
[----:B------:R-:W-:-:S04]  /*30860*/  ULDC UR4, c[0x0][0x22c] ;  /* 0x00008b0000047ab9 */ /* 0x000fc80000000800 */
[----:B------:R-:W-:Y:S01]  /*30870*/  ISETP.LT.AND P6, PT, R0, UR4, !P0 ;  /* 0x0000000400007c0c */ /* 0x000fe2000c7c1270 */
[----:B---3--:R-:W-:Y:S01]  /*30880*/  @P3 STG.E.U16 desc[UR30][R44.64], R231 ;  /* 0x000000e72c003986 */ /* 0x008fe2000c10151e */
[----:B------:R-:W-:Y:S01]  /*30890*/  VIADD R0, R7, 0x1da ;  /* 0x000001da07007836 */ /* 0x000fe20000000000 */
[----:B------:R-:W-:Y:S02]  /*308a0*/  ULDC UR4, c[0x0][0x22c] ;  /* 0x00008b0000047ab9 */ /* 0x000fe40000000800 */
[----:B----4-:R0:W-:Y:S04]  /*308b0*/  @P4 STG.E.U16 desc[UR30][R56.64], R8 ;  /* 0x0000000838004986 */ /* 0x0101e8000c10151e */
[----:B0-----:R-:W3:Y:S01]  /*308c0*/  LDL.LU.64 R56, [R1+0x30] ;  /* 0x0000300001387983 */ /* 0x001ee20000300a00 */
[----:B--2---:R-:W-:-:S03]  /*308d0*/  PRMT R6, R232, 0x7632, R6 ;  /* 0x00007632e8067816 */ /* 0x004fc60000000006 */
        /* <DEDUP_REMOVED lines=13> */
[----:B------:R-:W-:Y:S02]  /*309b0*/  ISETP.LT.AND P4, PT, R0, UR4, !P0 ;  /* 0x0000000400007c0c */ /* 0x000fe4000c781270 */
[----:B------:R-:W-:Y:S01]  /*309c0*/  PRMT R8, R233, 0x7632, R8 ;  /* 0x00007632e9087816 */ /* 0x000fe20000000008 */
[----:B------:R-:W-:Y:S01]  /*309d0*/  @P1 STG.E.U16 desc[UR30][R62.64], R233 ;  /* 0x000000e93e001986 */ /* 0x000fe2000c10151e */
[----:B------:R-:W-:Y:S01]  /*309e0*/  VIADD R0, R7, 0x1de ;  /* 0x000001de07007836 */ /* 0x000fe20000000000 */
[----:B------:R-:W-:Y:S02]  /*309f0*/  ULDC UR4, c[0x0][0x22c] ;  /* 0x00008b0000047ab9 */ /* 0x000fe40000000800 */
[----:B------:R-:W-:Y:S01]  /*30a00*/  @P2 STG.E.U16 desc[UR30][R60.64], R8 ;  /* 0x000000083c002986 */ /* 0x000fe2000c10151e */
[----:B----4-:R-:W-:-:S03]  /*30a10*/  PRMT R6, R234, 0x7632, R6 ;  /* 0x00007632ea067816 */ /* 0x010fc60000000006 */
[----:B------:R-:W-:Y:S04]  /*30a20*/  @P3 STG.E.U16 desc[UR30][R58.64], R234 ;  /* 0x000000ea3a003986 */ /* 0x000fe8000c10151e */
[----:B------:R0:W-:Y:S04]  /*30a30*/  @P4 STG.E.U16 desc[UR30][R236.64], R6 ;  /* 0x00000006ec004986 */ /* 0x0001e8000c10151e */
[----:B0-----:R-:W4:Y:S01]  /*30a40*/  LDL.LU.64 R236, [R1+0xc28] ;  /* 0x000c280001ec7983 */ /* 0x001f220000300a00 */
        /* <DEDUP_REMOVED lines=11> */
[----:B---3--:R-:W-:Y:S01]  /*30b00*/  @P5 STG.E.U16 desc[UR30][R56.64], R235 ;  /* 0x000000eb38005986 */ /* 0x008fe2000c10151e */
[C---:B------:R-:W-:Y:S01]  /*30b10*/  VIADD R0, R7.reuse, 0x1e2 ;  /* 0x000001e207007836 */ /* 0x040fe20000000000 */
[----:B------:R-:W-:Y:S02]  /*30b20*/  ULDC UR4, c[0x0][0x22c] ;  /* 0x00008b0000047ab9 */ /* 0x000fe40000000800 */
[----:B--2---:R-:W-:Y:S02]  /*30b30*/  @P6 STG.E.U16 desc[UR30][R90.64], R8 ;  /* 0x000000085a006986 */ /* 0x004fe4000c10151e */
[----:B------:R-:W-:Y:S01]  /*30b40*/  ISETP.LT.AND P3, PT, R0, UR4, !P0 ;  /* 0x0000000400007c0c */ /* 0x000fe2000c761270 */
[----:B------:R-:W-:Y:S01]  /*30b50*/  VIADD R0, R7, 0x1e3 ;  /* 0x000001e307007836 */ /* 0x000fe20000000000 */
[----:B------:R-:W-:Y:S01]  /*30b60*/  ULDC UR4, c[0x0][0x22c] ;  /* 0x00008b0000047ab9 */ /* 0x000fe20000000800 */
[----:B----4-:R-:W-:Y:S01]  /*30b70*/  PRMT R6, R236, 0x7632, R6 ;  /* 0x00007632ec067816 */ /* 0x010fe20000000006 */
[----:B------:R0:W-:Y:S04]  /*30b80*/  @P1 STG.E.U16 desc[UR30][R244.64], R236 ;  /* 0x000000ecf4001986 */ /* 0x0001e8000c10151e */
[----:B------:R1:W-:Y:S04]  /*30b90*/  @P2 STG.E.U16 desc[UR30][R238.64], R6 ;  /* 0x00000006ee002986 */ /* 0x0003e8000c10151e */
[----:B0-----:R-:W2:Y:S04]  /*30ba0*/  LDL.LU.64 R244, [R1+0xc20] ;  /* 0x000c200001f47983 */ /* 0x001ea80000300a00 */
[----:B-1----:R-:W3:Y:S01]  /*30bb0*/  LDL.LU.64 R238, [R1+0xc18] ;  /* 0x000c180001ee7983 */ /* 0x002ee20000300a00 */
[----:B------:R-:W-:-:S02]  /*30bc0*/  ISETP.LT.AND P4, PT, R0, UR4, !P0 ;  /* 0x0000000400007c0c */ /* 0x000fc4000c781270 */
[----:B------:R-:W-:Y:S01]  /*30bd0*/  PRMT R8, R237, 0x7632, R8 ;  /* 0x00007632ed087816 */ /* 0x000fe20000000008 */
[----:B------:R0:W-:Y:S01]  /*30be0*/  @P3 STG.E.U16 desc[UR30][R246.64], R237 ;  /* 0x000000edf6003986 */ /* 0x0001e2000c10151e */
[----:B------:R-:W-:Y:S01]  /*30bf0*/  VIADD R0, R7, 0x1e4 ;  /* 0x000001e407007836 */ /* 0x000fe20000000000 */
[----:B------:R-:W-:-:S08]  /*30c00*/  ULDC UR4, c[0x0][0x22c] ;  /* 0x00008b0000047ab9 */ /* 0x000fd00000000800 */
[----:B------:R1:W-:Y:S04]  /*30c10*/  @P4 STG.E.U16 desc[UR30][R240.64], R8 ;  /* 0x00000008f0004986 */ /* 0x0003e8000c10151e */
[----:B0-----:R-:W4:Y:S04]  /*30c20*/  LDL.LU.64 R246, [R1+0xc10] ;  /* 0x000c100001f67983 */ /* 0x001f280000300a00 */
[----:B-1----:R-:W2:Y:S01]  /*30c30*/  LDL.LU.64 R240, [R1+0xc08] ;  /* 0x000c080001f07983 */ /* 0x002ea20000300a00 */
        /* <DEDUP_REMOVED lines=15> */
[----:B---3--:R0:W-:Y:S04]  /*30d30*/  @P5 STG.E.U16 desc[UR30][R242.64], R238 ;  /* 0x000000eef2005986 */ /* 0x0081e8000c10151e */
[----:B0-----:R-:W3:Y:S04]  /*30d40*/  LDL.LU.64 R242, [R1+0xc00] ;  /* 0x000c000001f27983 */ /* 0x001ee80000300a00 */
[----:B------:R-:W3:Y:S01]  /*30d50*/  LDL.LU R252, [R1+0xbfc] ;  /* 0x000bfc0001fc7983 */ /* 0x000ee20000300800 */
[----:B------:R-:W-:Y:S01]  /*30d60*/  ISETP.LT.AND P4, PT, R0, UR4, !P0 ;  /* 0x0000000400007c0c */ /* 0x000fe2000c781270 */
[----:B------:R-:W-:Y:S01]  /*30d70*/  VIADD R0, R7, 0x1ea ;  /* 0x000001ea07007836 */ /* 0x000fe20000000000 */
[----:B------:R-:W-:Y:S01]  /*30d80*/  ULDC UR4, c[0x0][0x22c] ;  /* 0x00008b0000047ab9 */ /* 0x000fe20000000800 */
[----:B------:R-:W-:-:S03]  /*30d90*/  PRMT R125, R238, 0x7632, R125 ;  /* 0x00007632ee7d7816 */ /* 0x000fc6000000007d */
[----:B------:R-:W-:Y:S01]  /*30da0*/  ISETP.LT.AND P5, PT, R0, UR4, !P0 ;  /* 0x0000000400007c0c */ /* 0x000fe2000c7a1270 */
[C---:B------:R-:W-:Y:S01]  /*30db0*/  VIADD R0, R7.reuse, 0x1eb ;  /* 0x000001eb07007836 */ /* 0x040fe20000000000 */
[----:B------:R-:W-:Y:S01]  /*30dc0*/  ULDC UR4, c[0x0][0x22c] ;  /* 0x00008b0000047ab9 */ /* 0x000fe20000000800 */
[----:B------:R-:W-:Y:S03]  /*30dd0*/  @P6 STG.E.U16 desc[UR30][R250.64], R125 ;  /* 0x0000007dfa006986 */ /* 0x000fe6000c10151e */
[----:B------:R-:W-:Y:S01]  /*30de0*/  ISETP.LT.AND P6, PT, R0, UR4, !P0 ;  /* 0x0000000400007c0c */ /* 0x000fe2000c7c1270 */
[----:B------:R-:W-:Y:S01]  /*30df0*/  VIADD R0, R7, 0x1ec ;  /* 0x000001ec07007836 */ /* 0x000fe20000000000 */
[----:B------:R-:W-:Y:S01]  /*30e00*/  ULDC UR4, c[0x0][0x22c] ;  /* 0x00008b0000047ab9 */ /* 0x000fe20000000800 */
[----:B------:R-:W-:Y:S01]  /*30e10*/  @P1 STG.E.U16 desc[UR30][R64.64], R239 ;  /* 0x000000ef40001986 */ /* 0x000fe2000c10151e */
[----:B------:R-:W-:-:S02]  /*30e20*/  PRMT R33, R239, 0x7632, R33 ;  /* 0x00007632ef217816 */ /* 0x000fc40000000021 */
[----:B------:R-:W-:Y:S01]  /*30e30*/  ISETP.LT.AND P1, PT, R0, UR4, !P0 ;  /* 0x0000000400007c0c */ /* 0x000fe2000c721270 */
[C---:B------:R-:W-:Y:S01]  /*30e40*/  VIADD R0, R7.reuse, 0x1ed ;  /* 0x000001ed07007836 */ /* 0x040fe20000000000 */
[----:B------:R-:W-:Y:S01]  /*30e50*/  ULDC UR4, c[0x0][0x22c] ;  /* 0x00008b0000047ab9 */ /* 0x000fe20000000800 */
[----:B------:R-:W-:Y:S03]  /*30e60*/  @P2 STG.E.U16 desc[UR30][R66.64], R33 ;  /* 0x0000002142002986 */ /* 0x000fe6000c10151e */
[----:B------:R-:W-:Y:S01]  /*30e70*/  ISETP.LT.AND P2, PT, R0, UR4, !P0 ;  /* 0x0000000400007c0c */ /* 0x000fe2000c741270 */
[----:B------:R-:W-:Y:S01]  /*30e80*/  VIADD R0, R7, 0x1ee ;  /* 0x000001ee07007836 */ /* 0x000fe20000000000 */
[----:B------:R-:W-:Y:S01]  /*30e90*/  ULDC UR4, c[0x0][0x22c] ;  /* 0x00008b0000047ab9 */ /* 0x000fe20000000800 */
[----:B--2---:R-:W-:Y:S01]  /*30ea0*/  @P3 STG.E.U16 desc[UR30][R68.64], R240 ;  /* 0x000000f044003986 */ /* 0x004fe2000c10151e */
        /* <DEDUP_REMOVED lines=17> */
[----:B------:R-:W-:Y:S02]  /*30fc0*/  PRMT R43, R244, 0x7632, R43 ;  /* 0x00007632f42b7816 */ /* 0x000fe4000000002b */
[----:B------:R-:W-:-:S02]  /*30fd0*/  PRMT R46, R245, 0x7632, R46 ;  /* 0x00007632f52e7816 */ /* 0x000fc4000000002e */
[----:B----4-:R-:W-:Y:S02]  /*30fe0*/  PRMT R48, R246, 0x7632, R48 ;  /* 0x00007632f6307816 */ /* 0x010fe40000000030 */
[----:B------:R-:W-:Y:S01]  /*30ff0*/  PRMT R50, R247, 0x7632, R50 ;  /* 0x00007632f7327816 */ /* 0x000fe20000000032 */
[----:B---3--:R-:W-:Y:S01]  /*31000*/  @P1 STG.E.U16 desc[UR30][R76.64], R242 ;  /* 0x000000f24c001986 */ /* 0x008fe2000c10151e */
[----:B------:R-:W-:Y:S02]  /*31010*/  PRMT R39, R242, 0x7632, R39 ;  /* 0x00007632f2277816 */ /* 0x000fe40000000027 */
        /* <DEDUP_REMOVED lines=22> */
[----:B------:R-:W0:Y:S01]  /*31180*/  LDS.128 R8, [R252] ;  /* 0x00000000fc087984 */ /* 0x000e220000000c00 */
[----:B------:R-:W-:Y:S01]  /*31190*/  VIADD R0, R7, 0x1f8 ;  /* 0x000001f807007836 */ /* 0x000fe20000000000 */
[----:B------:R-:W-:-:S02]  /*311a0*/  ULDC UR4, c[0x0][0x22c] ;  /* 0x00008b0000047ab9 */ /* 0x000fc40000000800 */
[----:B------:R1:W-:Y:S02]  /*311b0*/  @P1 STG.E.U16 desc[UR30][R88.64], R245 ;  /* 0x000000f558001986 */ /* 0x0003e4000c10151e */
[----:B------:R-:W-:Y:S01]  /*311c0*/  ISETP.LT.AND P1, PT, R0, UR4, !P0 ;  /* 0x0000000400007c0c */ /* 0x000fe2000c721270 */
[C---:B------:R-:W-:Y:S01]  /*311d0*/  VIADD R0, R7.reuse, 0x1f9 ;  /* 0x000001f907007836 */ /* 0x040fe20000000000 */
[----:B------:R-:W-:Y:S01]  /*311e0*/  ULDC UR4, c[0x0][0x22c] ;  /* 0x00008b0000047ab9 */ /* 0x000fe20000000800 */
[----:B------:R1:W-:Y:S03]  /*311f0*/  @P2 STG.E.U16 desc[UR30][R92.64], R46 ;  /* 0x0000002e5c002986 */ /* 0x0003e6000c10151e */
        /* <DEDUP_REMOVED lines=13> */
[----:B------:R-:W-:Y:S01]  /*312d0*/  VIADD R0, R7, 0x1fd ;  /* 0x000001fd07007836 */ /* 0x000fe20000000000 */
[----:B------:R-:W-:Y:S01]  /*312e0*/  ULDC UR4, c[0x0][0x22c] ;  /* 0x00008b0000047ab9 */ /* 0x000fe20000000800 */
[----:B------:R1:W-:Y:S03]  /*312f0*/  @P6 STG.E.U16 desc[UR30][R100.64], R50 ;  /* 0x0000003264006986 */ /* 0x0003e6000c10151e */
[----:B------:R-:W-:-:S02]  /*31300*/  ISETP.LT.AND P6, PT, R0, UR4, !P0 ;  /* 0x0000000400007c0c */ /* 0x000fc4000c7c1270 */
[----:B0-----:R-:W-:Y:S02]  /*31310*/  PRMT R52, R8, 0x7632, R52 ;  /* 0x0000763208347816 */ /* 0x001fe40000000034 */
[----:B------:R-:W-:Y:S01]  /*31320*/  PRMT R54, R9, 0x7632, R54 ;  /* 0x0000763209367816 */ /* 0x000fe20000000036 */
[----:B------:R1:W-:Y:S01]  /*31330*/  @P1 STG.E.U16 desc[UR30][R102.64], R8 ;  /* 0x0000000866001986 */ /* 0x0003e2000c10151e */
[----:B------:R-:W-:Y:S01]  /*31340*/  PRMT R124, R10, 0x7632, R124 ;  /* 0x000076320a7c7816 */ /* 0x000fe2000000007c */
[C---:B------:R-:W-:Y:S01]  /*31350*/  VIADD R0, R7.reuse, 0x1ff ;  /* 0x000001ff07007836 */ /* 0x040fe20000000000 */
[----:B------:R-:W-:Y:S01]  /*31360*/  ULDC UR4, c[0x0][0x22c] ;  /* 0x00008b0000047ab9 */ /* 0x000fe20000000800 */
[----:B------:R1:W-:Y:S04]  /*31370*/  @P2 STG.E.U16 desc[UR30][R104.64], R52 ;  /* 0x0000003468002986 */ /* 0x0003e8000c10151e */
[----:B------:R1:W-:Y:S04]  /*31380*/  @P3 STG.E.U16 desc[UR30][R106.64], R9 ;  /* 0x000000096a003986 */ /* 0x0003e8000c10151e */
[----:B------:R1:W-:Y:S04]  /*31390*/  @P4 STG.E.U16 desc[UR30][R108.64], R54 ;  /* 0x000000366c004986 */ /* 0x0003e8000c10151e */
[----:B------:R1:W-:Y:S04]  /*313a0*/  @P5 STG.E.U16 desc[UR30][R110.64], R10 ;  /* 0x0000000a6e005986 */ /* 0x0003e8000c10151e */
[----:B------:R1:W-:Y:S01]  /*313b0*/  @P6 STG.E.U16 desc[UR30][R248.64], R124 ;  /* 0x0000007cf8006986 */ /* 0x0003e2000c10151e */
[----:B------:R-:W-:Y:S01]  /*313c0*/  VIADD R7, R7, 0x1fe ;  /* 0x000001fe07077836 */ /* 0x000fe20000000000 */
[----:B------:R-:W-:-:S04]  /*313d0*/  ISETP.LT.AND P1, PT, R0, UR5, !P0 ;  /* 0x0000000500007c0c */ /* 0x000fc8000c721270 */
[----:B------:R-:W-:-:S13]  /*313e0*/  ISETP.LT.AND P0, PT, R7, UR4, !P0 ;  /* 0x0000000407007c0c */ /* 0x000fda000c701270 */
[----:B------:R1:W-:Y:S01]  /*313f0*/  @P0 STG.E.U16 desc[UR30][R4.64], R11 ;  /* 0x0000000b04000986 */ /* 0x0003e2000c10151e */
[----:B------:R-:W-:Y:S05]  /*31400*/  @!P1 EXIT ;  /* 0x000000000000994d */ /* 0x000fea0003800000 */
[----:B-1----:R-:W-:-:S05]  /*31410*/  PRMT R11, R11, 0x7632, R11 ;  /* 0x000076320b0b7816 */ /* 0x002fca000000000b */
[----:B------:R-:W-:Y:S01]  /*31420*/  STG.E.U16 desc[UR30][R2.64], R11 ;  /* 0x0000000b02007986 */ /* 0x000fe2000c10151e */
[----:B------:R-:W-:Y:S05]  /*31430*/  EXIT ;  /* 0x000000000000794d */ /* 0x000fea0003800000 */
.L_x_2:
[----:B------:R-:W-:-:S00]  /*31440*/  BRA `(.L_x_2) ;  /* 0xfffffffc00fc7947 */ /* 0x000fc0000383ffff */
[----:B------:R-:W-:-:S00]  /*31450*/  NOP ;  /* 0x0000000000007918 */ /* 0x000fc00000000000 */
        /* <DEDUP_REMOVED lines=10> */
.L_x_3:


//--------------------- .nv.shared.matmul_kernel  --------------------------
	.section	.nv.shared.matmul_kernel,"aw",@nobits
	.sectionflags	@""
	.align	16
	.zero		1024


//--------------------- .nv.shared.reserved.0     --------------------------
	.section	.nv.shared.reserved.0,"aw",@nobits
	.weak		__nv_reservedSMEM_offset_0_alias
	.size		__nv_reservedSMEM_offset_0_alias, 0, 0
	.other		__nv_reservedSMEM_offset_0_alias,@"STO_CUDA_RESERVED_SHARED STV_DEFAULT"
__nv_reservedSMEM_offset_0_alias:
	.zero		0


//--------------------- .nv.constant0.matmul_kernel --------------------------
	.section	.nv.constant0.matmul_kernel,"a",@progbits
	.sectionflags	@""
	.align	4
.nv.constant0.matmul_kernel:
	.zero		608


//--------------------- SYMBOLS --------------------------

	.type		.nv.reservedSmem.offset0,@object
	.size		.nv.reservedSmem.offset0,0x4
